	.target	sm_90a

	.elftype	@"ET_EXEC"


//--------------------- .note.nv.tkinfo           --------------------------
	.section	.note.nv.tkinfo,"",@"SHT_NOTE"
	.sectionflags	@"SHF_NOTE_NV_TKINFO"
	.tkinfo
        /*0018*/ 	.word	0x00000002
        /*0030*/ 	.string	""
        /*0030*/ 	.string	"ptxas"
        /*0030*/ 	.string	"Cuda compilation tools, release 13.0, V13.0.88"
        /*0030*/ 	.string	"Build cuda_13.0.r13.0/compiler.36424714_0"
        /*0030*/ 	.string	"-v  -suppress-debug-info  -lineinfo  -arch sm_90a "



//--------------------- .note.nv.cuinfo           --------------------------
	.section	.note.nv.cuinfo,"",@"SHT_NOTE"
	.sectionflags	@"SHF_NOTE_NV_CUINFO"
        /*0018*/ 	.short	0x0002
        /*001a*/ 	.short	0x005a
        /*001c*/ 	.short	0x0082
	.zero		2


//--------------------- .nv.info                  --------------------------
	.section	.nv.info,"",@"SHT_CUDA_INFO"
	.align	4


	//----- nvinfo : EIATTR_REGCOUNT
	.align		4
        /*0000*/ 	.byte	0x04, 0x2f
        /*0002*/ 	.short	(.L_1 - .L_0)
	.align		4
.L_0:
        /*0004*/ 	.word	index@(matmul_kernel)
        /*0008*/ 	.word	0x000000ff


	//----- nvinfo : EIATTR_FRAME_SIZE
	.align		4
.L_1:
        /*000c*/ 	.byte	0x04, 0x11
        /*000e*/ 	.short	(.L_3 - .L_2)
	.align		4
.L_2:
        /*0010*/ 	.word	index@(matmul_kernel)
        /*0014*/ 	.word	0x00000ed0


	//----- nvinfo : EIATTR_MIN_STACK_SIZE
	.align		4
.L_3:
        /*0018*/ 	.byte	0x04, 0x12
        /*001a*/ 	.short	(.L_5 - .L_4)
	.align		4
.L_4:
        /*001c*/ 	.word	index@(matmul_kernel)
        /*0020*/ 	.word	0x00000ed0
.L_5:


//--------------------- .nv.compat                --------------------------
	.section	.nv.compat,"",@"SHT_CUDA_COMPAT_INFO"
	.align	4
        /*0000*/ 	.byte	0x02, 0x09, 0x01, 0x00, 0x02, 0x02, 0x04, 0x00, 0x02, 0x05, 0x05, 0x00, 0x03, 0x07, 0x01, 0x01
        /*0010*/ 	.byte	0x02, 0x03, 0x00, 0x00, 0x02, 0x06, 0x01, 0x00, 0x04, 0x0b, 0x08, 0x00, 0x00, 0x00, 0x00, 0x00
        /*0020*/ 	.byte	0x00, 0x00, 0x00, 0x00


//--------------------- .nv.info.matmul_kernel    --------------------------
	.section	.nv.info.matmul_kernel,"",@"SHT_CUDA_INFO"
	.sectionflags	@""
	.align	4


	//----- nvinfo : EIATTR_CUDA_API_VERSION
	.align		4
        /*0000*/ 	.byte	0x04, 0x37
        /*0002*/ 	.short	(.L_7 - .L_6)
.L_6:
        /*0004*/ 	.word	0x00000082


	//----- nvinfo : EIATTR_KPARAM_INFO
	.align		4
.L_7:
        /*0008*/ 	.byte	0x04, 0x17
        /*000a*/ 	.short	(.L_9 - .L_8)
.L_8:
        /*000c*/ 	.word	0x00000000
        /*0010*/ 	.short	0x000d
        /*0012*/ 	.short	0x0048
        /*0014*/ 	.byte	0x00, 0xf4, 0x21, 0x00


	//----- nvinfo : EIATTR_KPARAM_INFO
	.align		4
.L_9:
        /*0018*/ 	.byte	0x04, 0x17
        /*001a*/ 	.short	(.L_11 - .L_10)
.L_10:
        /*001c*/ 	.word	0x00000000
        /*0020*/ 	.short	0x000c
        /*0022*/ 	.short	0x0040
        /*0024*/ 	.byte	0x00, 0xf4, 0x21, 0x00


	//----- nvinfo : EIATTR_KPARAM_INFO
	.align		4
.L_11:
        /*0028*/ 	.byte	0x04, 0x17
        /*002a*/ 	.short	(.L_13 - .L_12)
.L_12:
        /*002c*/ 	.word	0x00000000
        /*0030*/ 	.short	0x000b
        /*0032*/ 	.short	0x0038
        /*0034*/ 	.byte	0x00, 0xf0, 0x11, 0x00


	//----- nvinfo : EIATTR_KPARAM_INFO
	.align		4
.L_13:
        /*0038*/ 	.byte	0x04, 0x17
        /*003a*/ 	.short	(.L_15 - .L_14)
.L_14:
        /*003c*/ 	.word	0x00000000
        /*0040*/ 	.short	0x000a
        /*0042*/ 	.short	0x0034
        /*0044*/ 	.byte	0x00, 0xf0, 0x11, 0x00


	//----- nvinfo : EIATTR_KPARAM_INFO
	.align		4
.L_15:
        /*0048*/ 	.byte	0x04, 0x17
        /*004a*/ 	.short	(.L_17 - .L_16)
.L_16:
        /*004c*/ 	.word	0x00000000
        /*0050*/ 	.short	0x0009
        /*0052*/ 	.short	0x0030
        /*0054*/ 	.byte	0x00, 0xf0, 0x11, 0x00


	//----- nvinfo : EIATTR_KPARAM_INFO
	.align		4
.L_17:
        /*0058*/ 	.byte	0x04, 0x17
        /*005a*/ 	.short	(.L_19 - .L_18)
.L_18:
        /*005c*/ 	.word	0x00000000
        /*0060*/ 	.short	0x0008
        /*0062*/ 	.short	0x002c
        /*0064*/ 	.byte	0x00, 0xf0, 0x11, 0x00


	//----- nvinfo : EIATTR_KPARAM_INFO
	.align		4
.L_19:
        /*0068*/ 	.byte	0x04, 0x17
        /*006a*/ 	.short	(.L_21 - .L_20)
.L_20:
        /*006c*/ 	.word	0x00000000
        /*0070*/ 	.short	0x0007
        /*0072*/ 	.short	0x0028
        /*0074*/ 	.byte	0x00, 0xf0, 0x11, 0x00


	//----- nvinfo : EIATTR_KPARAM_INFO
	.align		4
.L_21:
        /*0078*/ 	.byte	0x04, 0x17
        /*007a*/ 	.short	(.L_23 - .L_22)
.L_22:
        /*007c*/ 	.word	0x00000000
        /*0080*/ 	.short	0x0006
        /*0082*/ 	.short	0x0024
        /*0084*/ 	.byte	0x00, 0xf0, 0x11, 0x00


	//----- nvinfo : EIATTR_KPARAM_INFO
	.align		4
.L_23:
        /*0088*/ 	.byte	0x04, 0x17
        /*008a*/ 	.short	(.L_25 - .L_24)
.L_24:
        /*008c*/ 	.word	0x00000000
        /*0090*/ 	.short	0x0005
        /*0092*/ 	.short	0x0020
        /*0094*/ 	.byte	0x00, 0xf0, 0x11, 0x00


	//----- nvinfo : EIATTR_KPARAM_INFO
	.align		4
.L_25:
        /*0098*/ 	.byte	0x04, 0x17
        /*009a*/ 	.short	(.L_27 - .L_26)
.L_26:
        /*009c*/ 	.word	0x00000000
        /*00a0*/ 	.short	0x0004
        /*00a2*/ 	.short	0x001c
        /*00a4*/ 	.byte	0x00, 0xf0, 0x11, 0x00


	//----- nvinfo : EIATTR_KPARAM_INFO
	.align		4
.L_27:
        /*00a8*/ 	.byte	0x04, 0x17
        /*00aa*/ 	.short	(.L_29 - .L_28)
.L_28:
        /*00ac*/ 	.word	0x00000000
        /*00b0*/ 	.short	0x0003
        /*00b2*/ 	.short	0x0018
        /*00b4*/ 	.byte	0x00, 0xf0, 0x11, 0x00


	//----- nvinfo : EIATTR_KPARAM_INFO
	.align		4
.L_29:
        /*00b8*/ 	.byte	0x04, 0x17
        /*00ba*/ 	.short	(.L_31 - .L_30)
.L_30:
        /*00bc*/ 	.word	0x00000000
        /*00c0*/ 	.short	0x0002
        /*00c2*/ 	.short	0x0010
        /*00c4*/ 	.byte	0x00, 0xf4, 0x21, 0x00


	//----- nvinfo : EIATTR_KPARAM_INFO
	.align		4
.L_31:
        /*00c8*/ 	.byte	0x04, 0x17
        /*00ca*/ 	.short	(.L_33 - .L_32)
.L_32:
        /*00cc*/ 	.word	0x00000000
        /*00d0*/ 	.short	0x0001
        /*00d2*/ 	.short	0x0008
        /*00d4*/ 	.byte	0x00, 0xf4, 0x21, 0x00


	//----- nvinfo : EIATTR_KPARAM_INFO
	.align		4
.L_33:
        /*00d8*/ 	.byte	0x04, 0x17
        /*00da*/ 	.short	(.L_35 - .L_34)
.L_34:
        /*00dc*/ 	.word	0x00000000
        /*00e0*/ 	.short	0x0000
        /*00e2*/ 	.short	0x0000
        /*00e4*/ 	.byte	0x00, 0xf4, 0x21, 0x00


	//----- nvinfo : EIATTR_SPARSE_MMA_MASK
	.align		4
.L_35:
        /*00e8*/ 	.byte	0x03, 0x50
        /*00ea*/ 	.short	0x0000


	//----- nvinfo : EIATTR_MAXREG_COUNT
	.align		4
        /*00ec*/ 	.byte	0x03, 0x1b
        /*00ee*/ 	.short	0x00ff


	//----- nvinfo : EIATTR_NUM_BARRIERS
	.align		4
        /*00f0*/ 	.byte	0x02, 0x4c
        /*00f2*/ 	.byte	0x01
	.zero		1


	//----- nvinfo : EIATTR_ANNOTATIONS
	.align		4
        /*00f4*/ 	.byte	0x04, 0x55
        /*00f6*/ 	.short	(.L_37 - .L_36)


	//   ....[0]....
.L_36:
        /*00f8*/ 	.word	0x00000001
        /*00fc*/ 	.byte	0x90, 0x00, 0x00, 0x00, 0x01, 0x00, 0x00, 0x00, 0x40, 0x06, 0x00, 0x00, 0x01, 0x00, 0x00, 0x00
        /* <DEDUP_REMOVED lines=1613> */
        /*65dc*/ 	.byte	0x00, 0xee, 0x02, 0x00, 0x01, 0x00, 0x00, 0x00, 0x70, 0xee, 0x02, 0x00


	//----- nvinfo : EIATTR_MERCURY_ISA_VERSION
	.align		4
.L_37:
        /*65e8*/ 	.byte	0x03, 0x5f
        /*65ea*/ 	.short	0x0101


	//----- nvinfo : EIATTR_EXIT_INSTR_OFFSETS
	.align		4
        /*65ec*/ 	.byte	0x04, 0x1c
        /*65ee*/ 	.short	(.L_39 - .L_38)


	//   ....[0]....
.L_38:
        /*65f0*/ 	.word	0x0002f110


	//   ....[1]....
        /*65f4*/ 	.word	0x0002f130


	//----- nvinfo : EIATTR_REQNTID
	.align		4
.L_39:
        /*65f8*/ 	.byte	0x04, 0x10
        /*65fa*/ 	.short	(.L_41 - .L_40)
.L_40:
        /*65fc*/ 	.word	0x00000100
        /*6600*/ 	.word	0x00000001
        /*6604*/ 	.word	0x00000001


	//----- nvinfo : EIATTR_CBANK_PARAM_SIZE
	.align		4
.L_41:
        /*6608*/ 	.byte	0x03, 0x19
        /*660a*/ 	.short	0x0050


	//----- nvinfo : EIATTR_PARAM_CBANK
	.align		4
        /*660c*/ 	.byte	0x04, 0x0a
        /*660e*/ 	.short	(.L_43 - .L_42)
	.align		4
.L_42:
        /*6610*/ 	.word	index@(.nv.constant0.matmul_kernel)
        /*6614*/ 	.short	0x0210
        /*6616*/ 	.short	0x0050


	//----- nvinfo : EIATTR_SW_WAR
	.align		4
.L_43:
        /*6618*/ 	.byte	0x04, 0x36
        /*661a*/ 	.short	(.L_45 - .L_44)
.L_44:
        /*661c*/ 	.word	0x00000008
.L_45:


//--------------------- .nv.callgraph             --------------------------
	.section	.nv.callgraph,"",@"SHT_CUDA_CALLGRAPH"
	.align	4
	.sectionentsize	8
	.align		4
        /*0000*/ 	.word	0x00000000
	.align		4
        /*0004*/ 	.word	0xffffffff
	.align		4
        /*0008*/ 	.word	0x00000000
	.align		4
        /*000c*/ 	.word	0xfffffffe
	.align		4
        /*0010*/ 	.word	0x00000000
	.align		4
        /*0014*/ 	.word	0xfffffffd
	.align		4
        /*0018*/ 	.word	0x00000000
	.align		4
        /*001c*/ 	.word	0xfffffffc


//--------------------- .text.matmul_kernel       --------------------------
	.section	.text.matmul_kernel,"ax",@progbits
	.align	128
        .global         matmul_kernel
        .type           matmul_kernel,@function
        .size           matmul_kernel,(.L_x_3 - matmul_kernel)
        .other          matmul_kernel,@"STO_CUDA_ENTRY STV_DEFAULT"
matmul_kernel:
.text.matmul_kernel:
[----:B------:R-:W1:Y:S08]  /*0000*/  LDC R1, c[0x0][0x28] ;  /* 0x00000a00ff017b82 */ /* 0x000e700000000800 */
[----:B------:R-:W2:Y:S01]  /*0010*/  LDC.64 R2, c[0x0][0x228] ;  /* 0x00008a00ff027b82 */ /* 0x000ea20000000a00 */
[----:B------:R-:W3:Y:S01]  /*0020*/  S2R R5, SR_CTAID.X ;  /* 0x0000000000057919 */ /* 0x000ee20000002500 */
[----:B-1----:R-:W-:Y:S01]  /*0030*/  VIADD R1, R1, 0xfffff130 ;  /* 0xfffff13001017836 */ /* 0x002fe20000000000 */
[----:B------:R-:W-:Y:S01]  /*0040*/  ULDC UR17, c[0x0][0x22c] ;  /* 0x00008b0000117ab9 */ /* 0x000fe20000000800 */
[----:B------:R-:W-:Y:S01]  /*0050*/  ULDC UR4, c[0x0][0x234] ;  /* 0x00008d0000047ab9 */ /* 0x000fe20000000800 */
[----:B------:R-:W1:Y:S01]  /*0060*/  S2R R243, SR_TID.X ;  /* 0x0000000000f37919 */ /* 0x000e620000002100 */
[----:B------:R-:W-:Y:S01]  /*0070*/  ULDC.64 UR6, c[0x0][0x210] ;  /* 0x0000840000067ab9 */ /* 0x000fe20000000a00 */
[----:B--2---:R-:W-:Y:S01]  /*0080*/  IMAD.MOV.U32 R12, RZ, RZ, R3 ;  /* 0x000000ffff0c7224 */ /* 0x004fe200078e0003 */
[----:B------:R2:W-:Y:S01]  /*0090*/  STL [R1+0xa38], R2 ;  /* 0x000a380201007387 */ /* 0x0005e20000100800 */
[----:B------:R-:W-:-:S02]  /*00a0*/  IMAD.MOV.U32 R13, RZ, RZ, R2 ;  /* 0x000000ffff0d7224 */ /* 0x000fc400078e0002 */
[----:B------:R-:W-:Y:S01]  /*00b0*/  VIADD R0, R12, 0x1ff ;  /* 0x000001ff0c007836 */ /* 0x000fe20000000000 */
[----:B------:R-:W-:Y:S02]  /*00c0*/  IABS R251, R12 ;  /* 0x0000000c00fb7213 */ /* 0x000fe40000000000 */
[----:B------:R-:W-:Y:S02]  /*00d0*/  IABS R14, R13 ;  /* 0x0000000d000e7213 */ /* 0x000fe40000000000 */
[----:B------:R-:W-:Y:S02]  /*00e0*/  SHF.R.S32.HI R3, RZ, 0x1f, R0 ;  /* 0x0000001fff037819 */ /* 0x000fe40000011400 */
[----:B---3--:R-:W-:Y:S02]  /*00f0*/  IABS R8, R5 ;  /* 0x0000000500087213 */ /* 0x008fe40000000000 */
[----:B------:R-:W-:-:S04]  /*0100*/  LEA.HI R3, R3, R0, RZ, 0x9 ;  /* 0x0000000003037211 */ /* 0x000fc800078f48ff */
[----:B------:R-:W-:-:S05]  /*0110*/  SHF.R.S32.HI R3, RZ, 0x9, R3 ;  /* 0x00000009ff037819 */ /* 0x000fca0000011403 */
[----:B------:R-:W-:-:S05]  /*0120*/  IMAD.SHL.U32 R4, R3, 0x8, RZ ;  /* 0x0000000803047824 */ /* 0x000fca00078e00ff */
[-C--:B------:R-:W-:Y:S02]  /*0130*/  IABS R7, R4.reuse ;  /* 0x0000000400077213 */ /* 0x080fe40000000000 */
[----:B------:R-:W-:Y:S02]  /*0140*/  IABS R10, R4 ;  /* 0x00000004000a7213 */ /* 0x000fe40000000000 */
[----:B------:R-:W3:Y:S08]  /*0150*/  I2F.RP R0, R7 ;  /* 0x0000000700007306 */ /* 0x000ef00000209400 */
[----:B---3--:R-:W2:Y:S02]  /*0160*/  MUFU.RCP R0, R0 ;  /* 0x0000000000007308 */ /* 0x008ea40000001000 */
[----:B--2---:R-:W-:-:S02]  /*0170*/  VIADD R2, R0, 0xffffffe ;  /* 0x0ffffffe00027836 */ /* 0x004fc40000000000 */
[----:B------:R-:W-:-:S04]  /*0180*/  IMAD.MOV R0, RZ, RZ, -R10 ;  /* 0x000000ffff007224 */ /* 0x000fc800078e0a0a */
[----:B------:R2:W3:Y:S02]  /*0190*/  F2I.FTZ.U32.TRUNC.NTZ R3, R2 ;  /* 0x0000000200037305 */ /* 0x0004e4000021f000 */
[----:B--2---:R-:W-:Y:S02]  /*01a0*/  IMAD.MOV.U32 R2, RZ, RZ, RZ ;  /* 0x000000ffff027224 */ /* 0x004fe400078e00ff */
[----:B---3--:R-:W-:-:S04]  /*01b0*/  IMAD.MOV R6, RZ, RZ, -R3 ;  /* 0x000000ffff067224 */ /* 0x008fc800078e0a03 */
[----:B------:R-:W-:Y:S02]  /*01c0*/  IMAD R9, R6, R7, RZ ;  /* 0x0000000706097224 */ /* 0x000fe400078e02ff */
[----:B------:R-:W-:Y:S02]  /*01d0*/  IMAD.MOV.U32 R6, RZ, RZ, R8 ;  /* 0x000000ffff067224 */ /* 0x000fe400078e0008 */
[----:B------:R-:W-:-:S06]  /*01e0*/  IMAD.HI.U32 R3, R3, R9, R2 ;  /* 0x0000000903037227 */ /* 0x000fcc00078e0002 */
[----:B------:R-:W-:-:S04]  /*01f0*/  IMAD.HI.U32 R3, R3, R6, RZ ;  /* 0x0000000603037227 */ /* 0x000fc800078e00ff */
[----:B------:R-:W-:-:S05]  /*0200*/  IMAD R0, R3, R0, R6 ;  /* 0x0000000003007224 */ /* 0x000fca00078e0206 */
[----:B------:R-:W-:-:S13]  /*0210*/  ISETP.GT.U32.AND P1, PT, R7, R0, PT ;  /* 0x000000000700720c */ /* 0x000fda0003f24070 */
[----:B------:R-:W-:Y:S02]  /*0220*/  @!P1 IMAD.IADD R0, R0, 0x1, -R7 ;  /* 0x0000000100009824 */ /* 0x000fe400078e0a07 */
[----:B------:R-:W-:Y:S01]  /*0230*/  @!P1 VIADD R3, R3, 0x1 ;  /* 0x0000000103039836 */ /* 0x000fe20000000000 */
[----:B------:R-:W-:Y:S02]  /*0240*/  ISETP.NE.AND P1, PT, R4, RZ, PT ;  /* 0x000000ff0400720c */ /* 0x000fe40003f25270 */
[----:B------:R-:W-:Y:S02]  /*0250*/  ISETP.GE.U32.AND P0, PT, R0, R7, PT ;  /* 0x000000070000720c */ /* 0x000fe40003f06070 */
[----:B------:R-:W-:-:S04]  /*0260*/  LOP3.LUT R0, R5, R4, RZ, 0x3c, !PT ;  /* 0x0000000405007212 */ /* 0x000fc800078e3cff */
[----:B------:R-:W-:Y:S01]  /*0270*/  ISETP.GE.AND P2, PT, R0, RZ, PT ;  /* 0x000000ff0000720c */ /* 0x000fe20003f46270 */
[----:B------:R-:W-:-:S06]  /*0280*/  VIADD R0, R13, 0x3f ;  /* 0x0000003f0d007836 */ /* 0x000fcc0000000000 */
[----:B------:R-:W-:-:S04]  /*0290*/  @P0 VIADD R3, R3, 0x1 ;  /* 0x0000000103030836 */ /* 0x000fc80000000000 */
[----:B------:R-:W-:Y:S01]  /*02a0*/  IMAD.MOV.U32 R2, RZ, RZ, R3 ;  /* 0x000000ffff027224 */ /* 0x000fe200078e0003 */
[----:B------:R-:W-:-:S03]  /*02b0*/  SHF.R.S32.HI R3, RZ, 0x1f, R0 ;  /* 0x0000001fff037819 */ /* 0x000fc60000011400 */
[----:B------:R-:W-:Y:S01]  /*02c0*/  @!P2 IMAD.MOV R2, RZ, RZ, -R2 ;  /* 0x000000ffff02a224 */ /* 0x000fe200078e0a02 */
[----:B------:R-:W-:Y:S02]  /*02d0*/  @!P1 LOP3.LUT R2, RZ, R4, RZ, 0x33, !PT ;  /* 0x00000004ff029212 */ /* 0x000fe400078e33ff */
[----:B------:R-:W-:-:S03]  /*02e0*/  LEA.HI R3, R3, R0, RZ, 0x6 ;  /* 0x0000000003037211 */ /* 0x000fc600078f30ff */
[----:B------:R-:W-:Y:S02]  /*02f0*/  IMAD.SHL.U32 R8, R2, 0x8, RZ ;  /* 0x0000000802087824 */ /* 0x000fe400078e00ff */
[----:B------:R-:W-:-:S03]  /*0300*/  IMAD.MOV R2, RZ, RZ, -R2 ;  /* 0x000000ffff027224 */ /* 0x000fc600078e0a02 */
[----:B------:R-:W-:Y:S01]  /*0310*/  LEA.HI.SX32 R3, R3, -R8, 0x1a ;  /* 0x8000000803037211 */ /* 0x000fe200078fd2ff */
[----:B------:R-:W-:-:S03]  /*0320*/  IMAD R10, R4, R2, R5 ;  /* 0x00000002040a7224 */ /* 0x000fc600078e0205 */
[----:B------:R-:W-:Y:S02]  /*0330*/  VIMNMX R11, R3, 0x8, PT ;  /* 0x00000008030b7848 */ /* 0x000fe40003fe0100 */
[----:B------:R-:W-:Y:S02]  /*0340*/  IABS R9, R10 ;  /* 0x0000000a00097213 */ /* 0x000fe40000000000 */
[-C--:B------:R-:W-:Y:S02]  /*0350*/  IABS R7, R11.reuse ;  /* 0x0000000b00077213 */ /* 0x080fe40000000000 */
[----:B------:R-:W-:Y:S02]  /*0360*/  IABS R4, R11 ;  /* 0x0000000b00047213 */ /* 0x000fe40000000000 */
[----:B------:R-:W2:Y:S08]  /*0370*/  I2F.RP R0, R7 ;  /* 0x0000000700007306 */ /* 0x000eb00000209400 */
[----:B--2---:R-:W2:Y:S02]  /*0380*/  MUFU.RCP R0, R0 ;  /* 0x0000000000007308 */ /* 0x004ea40000001000 */
[----:B--2---:R-:W-:-:S02]  /*0390*/  VIADD R3, R0, 0xffffffe ;  /* 0x0ffffffe00037836 */ /* 0x004fc40000000000 */
[----:B------:R-:W-:-:S04]  /*03a0*/  IMAD.MOV R0, RZ, RZ, -R4 ;  /* 0x000000ffff007224 */ /* 0x000fc800078e0a04 */
[----:B------:R-:W2:Y:S08]  /*03b0*/  I2F.RP R4, R251 ;  /* 0x000000fb00047306 */ /* 0x000eb00000209400 */
[----:B------:R-:W3:Y:S08]  /*03c0*/  F2I.FTZ.U32.TRUNC.NTZ R3, R3 ;  /* 0x0000000300037305 */ /* 0x000ef0000021f000 */
[----:B--2---:R-:W2:Y:S01]  /*03d0*/  MUFU.RCP R4, R4 ;  /* 0x0000000400047308 */ /* 0x004ea20000001000 */
[----:B---3--:R-:W-:-:S04]  /*03e0*/  IMAD.MOV R6, RZ, RZ, -R3 ;  /* 0x000000ffff067224 */ /* 0x008fc800078e0a03 */
[----:B------:R-:W-:-:S04]  /*03f0*/  IMAD.MOV.U32 R2, RZ, RZ, R6 ;  /* 0x000000ffff027224 */ /* 0x000fc800078e0006 */
[----:B------:R-:W-:Y:S02]  /*0400*/  IMAD R5, R2, R7, RZ ;  /* 0x0000000702057224 */ /* 0x000fe400078e02ff */
[----:B------:R-:W-:-:S04]  /*0410*/  IMAD.MOV.U32 R2, RZ, RZ, RZ ;  /* 0x000000ffff027224 */ /* 0x000fc800078e00ff */
[----:B------:R-:W-:Y:S02]  /*0420*/  IMAD.HI.U32 R2, R3, R5, R2 ;  /* 0x0000000503027227 */ /* 0x000fe400078e0002 */
[----:B------:R-:W3:Y:S02]  /*0430*/  I2F.RP R3, R14 ;  /* 0x0000000e00037306 */ /* 0x000ee40000209400 */
[----:B--2---:R-:W-:Y:S02]  /*0440*/  VIADD R5, R4, 0xffffffe ;  /* 0x0ffffffe04057836 */ /* 0x004fe40000000000 */
[----:B------:R-:W-:-:S04]  /*0450*/  IMAD.HI.U32 R2, R2, R9, RZ ;  /* 0x0000000902027227 */ /* 0x000fc800078e00ff */
[----:B------:R-:W-:Y:S01]  /*0460*/  IMAD R0, R2, R0, R9 ;  /* 0x0000000002007224 */ /* 0x000fe200078e0209 */
[----:B------:R-:W2:Y:S01]  /*0470*/  F2I.FTZ.U32.TRUNC.NTZ R5, R5 ;  /* 0x0000000500057305 */ /* 0x000ea2000021f000 */
[----:B-1----:R-:W-:-:S03]  /*0480*/  SHF.R.U32.HI R9, RZ, 0x7, R243 ;  /* 0x00000007ff097819 */ /* 0x002fc600000116f3 */
[----:B------:R-:W-:Y:S02]  /*0490*/  ISETP.GT.U32.AND P1, PT, R7, R0, PT ;  /* 0x000000000700720c */ /* 0x000fe40003f24070 */
[----:B------:R-:W-:Y:S02]  /*04a0*/  SGXT.U32 R9, R9, 0x1 ;  /* 0x000000010909781a */ /* 0x000fe40000000000 */
[----:B---3--:R-:W1:Y:S01]  /*04b0*/  MUFU.RCP R3, R3 ;  /* 0x0000000300037308 */ /* 0x008e620000001000 */
[----:B--2---:R-:W-:-:S08]  /*04c0*/  IMAD.MOV R4, RZ, RZ, -R5 ;  /* 0x000000ffff047224 */ /* 0x004fd000078e0a05 */
[----:B------:R-:W-:Y:S02]  /*04d0*/  @!P1 IMAD.IADD R0, R0, 0x1, -R7 ;  /* 0x0000000100009824 */ /* 0x000fe400078e0a07 */
[----:B------:R-:W-:Y:S01]  /*04e0*/  @!P1 VIADD R2, R2, 0x1 ;  /* 0x0000000102029836 */ /* 0x000fe20000000000 */
[----:B------:R-:W-:Y:S02]  /*04f0*/  ISETP.NE.AND P1, PT, R11, RZ, PT ;  /* 0x000000ff0b00720c */ /* 0x000fe40003f25270 */
[----:B------:R-:W-:Y:S02]  /*0500*/  ISETP.GE.U32.AND P0, PT, R0, R7, PT ;  /* 0x000000070000720c */ /* 0x000fe40003f06070 */
[----:B------:R-:W-:Y:S01]  /*0510*/  LOP3.LUT R0, R10, R11, RZ, 0x3c, !PT ;  /* 0x0000000b0a007212 */ /* 0x000fe200078e3cff */
[----:B-1----:R-:W-:Y:S01]  /*0520*/  VIADD R6, R3, 0xffffffe ;  /* 0x0ffffffe03067836 */ /* 0x002fe20000000000 */
[----:B------:R-:W-:Y:S02]  /*0530*/  LOP3.LUT R7, R243, 0x3f, RZ, 0xc0, !PT ;  /* 0x0000003ff3077812 */ /* 0x000fe400078ec0ff */
[----:B------:R-:W-:Y:S01]  /*0540*/  ISETP.GE.AND P2, PT, R0, RZ, PT ;  /* 0x000000ff0000720c */ /* 0x000fe20003f46270 */
[----:B------:R-:W1:Y:S06]  /*0550*/  F2I.FTZ.U32.TRUNC.NTZ R3, R6 ;  /* 0x0000000600037305 */ /* 0x000e6c000021f000 */
[----:B------:R-:W-:-:S04]  /*0560*/  @P0 VIADD R2, R2, 0x1 ;  /* 0x0000000102020836 */ /* 0x000fc80000000000 */
[----:B------:R-:W-:Y:S02]  /*0570*/  IMAD.MOV.U32 R12, RZ, RZ, R2 ;  /* 0x000000ffff0c7224 */ /* 0x000fe400078e0002 */
[----:B------:R-:W-:Y:S02]  /*0580*/  IMAD.MOV.U32 R2, RZ, RZ, RZ ;  /* 0x000000ffff027224 */ /* 0x000fe400078e00ff */
[----:B------:R-:W-:Y:S01]  /*0590*/  @!P2 IMAD.MOV R12, RZ, RZ, -R12 ;  /* 0x000000ffff0ca224 */ /* 0x000fe200078e0a0c */
[----:B------:R-:W-:-:S05]  /*05a0*/  @!P1 LOP3.LUT R12, RZ, R11, RZ, 0x33, !PT ;  /* 0x0000000bff0c9212 */ /* 0x000fca00078e33ff */
[----:B------:R-:W-:-:S04]  /*05b0*/  IMAD.MOV R0, RZ, RZ, -R12 ;  /* 0x000000ffff007224 */ /* 0x000fc800078e0a0c */
[----:B------:R-:W-:Y:S02]  /*05c0*/  IMAD R0, R11, R0, R10 ;  /* 0x000000000b007224 */ /* 0x000fe400078e020a */
[----:B-1----:R-:W-:Y:S02]  /*05d0*/  IMAD.MOV R11, RZ, RZ, -R3 ;  /* 0x000000ffff0b7224 */ /* 0x002fe400078e0a03 */
[----:B------:R-:W-:Y:S01]  /*05e0*/  IMAD.IADD R0, R8, 0x1, R0 ;  /* 0x0000000108007824 */ /* 0x000fe200078e0200 */
[----:B------:R-:W-:Y:S01]  /*05f0*/  LOP3.LUT R8, R243, 0x60, RZ, 0xc0, !PT ;  /* 0x00000060f3087812 */ /* 0x000fe200078ec0ff */
[----:B------:R-:W-:Y:S02]  /*0600*/  IMAD R11, R11, R14, RZ ;  /* 0x0000000e0b0b7224 */ /* 0x000fe400078e02ff */
[----:B------:R-:W-:Y:S02]  /*0610*/  IMAD R13, R0, 0x40, R7 ;  /* 0x00000040000d7824 */ /* 0x000fe400078e0207 */
[----:B------:R-:W-:-:S02]  /*0620*/  IMAD.SHL.U32 R0, R12, 0x200, RZ ;  /* 0x000002000c007824 */ /* 0x000fc400078e00ff */
[----:B------:R-:W-:Y:S01]  /*0630*/  IMAD.HI.U32 R2, R3, R11, R2 ;  /* 0x0000000b03027227 */ /* 0x000fe200078e0002 */
[----:B------:R1:W-:Y:S02]  /*0640*/  STL [R1+0xa3c], R13 ;  /* 0x000a3c0d01007387 */ /* 0x0003e40000100800 */
[----:B------:R-:W-:Y:S01]  /*0650*/  LOP3.LUT R6, R0, R9, RZ, 0xfc, !PT ;  /* 0x0000000900067212 */ /* 0x000fe200078efcff */
[----:B------:R-:W-:Y:S01]  /*0660*/  IMAD R3, R4, R251, RZ ;  /* 0x000000fb04037224 */ /* 0x000fe200078e02ff */
[----:B------:R2:W-:Y:S01]  /*0670*/  STL [R1+0xb14], R0 ;  /* 0x000b140001007387 */ /* 0x0005e20000100800 */
[----:B------:R-:W-:Y:S01]  /*0680*/  IMAD.MOV.U32 R4, RZ, RZ, RZ ;  /* 0x000000ffff047224 */ /* 0x000fe200078e00ff */
[C---:B------:R-:W-:Y:S02]  /*0690*/  LOP3.LUT R17, R6.reuse, 0x1fe, RZ, 0xfc, !PT ;  /* 0x000001fe06117812 */ /* 0x040fe400078efcff */
[----:B------:R-:W-:Y:S01]  /*06a0*/  LOP3.LUT R15, R6, 0x4, RZ, 0xfc, !PT ;  /* 0x00000004060f7812 */ /* 0x000fe200078efcff */
[----:B------:R-:W-:Y:S01]  /*06b0*/  IMAD.HI.U32 R9, R5, R3, R4 ;  /* 0x0000000305097227 */ /* 0x000fe200078e0004 */
[----:B-1----:R-:W-:-:S02]  /*06c0*/  IABS R13, R13 ;  /* 0x0000000d000d7213 */ /* 0x002fc40000000000 */
[C---:B------:R-:W-:Y:S01]  /*06d0*/  LOP3.LUT R3, R243.reuse, 0xc0, RZ, 0xc0, !PT ;  /* 0x000000c0f3037812 */ /* 0x040fe200078ec0ff */
[----:B------:R-:W-:Y:S01]  /*06e0*/  IMAD.SHL.U32 R5, R243, 0x4, RZ ;  /* 0x00000004f3057824 */ /* 0x000fe200078e00ff */
[----:B------:R-:W-:Y:S01]  /*06f0*/  IABS R10, R17 ;  /* 0x00000011000a7213 */ /* 0x000fe20000000000 */
[----:B------:R-:W-:Y:S01]  /*0700*/  IMAD.HI.U32 R2, R2, R13, RZ ;  /* 0x0000000d02027227 */ /* 0x000fe200078e00ff */
[----:B------:R-:W-:Y:S02]  /*0710*/  SHF.R.U32.HI R4, RZ, 0x4, R3 ;  /* 0x00000004ff047819 */ /* 0x000fe40000011603 */
[----:B------:R-:W-:Y:S01]  /*0720*/  LOP3.LUT R3, R5, 0x7c, RZ, 0xc0, !PT ;  /* 0x0000007c05037812 */ /* 0x000fe200078ec0ff */
[----:B------:R-:W-:Y:S01]  /*0730*/  IMAD.MOV R2, RZ, RZ, -R2 ;  /* 0x000000ffff027224 */ /* 0x000fe200078e0a02 */
[----:B------:R-:W-:Y:S01]  /*0740*/  IABS R16, R15 ;  /* 0x0000000f00107213 */ /* 0x000fe20000000000 */
[----:B------:R-:W-:Y:S01]  /*0750*/  IMAD R11, R7, 0x80, R4 ;  /* 0x00000080070b7824 */ /* 0x000fe200078e0204 */
[----:B------:R-:W-:Y:S01]  /*0760*/  SHF.R.S32.HI R4, RZ, 0x7, R243 ;  /* 0x00000007ff047819 */ /* 0x000fe200000114f3 */
[----:B------:R-:W-:Y:S01]  /*0770*/  IMAD R7, R8, 0x400, R3 ;  /* 0x0000040008077824 */ /* 0x000fe200078e0203 */
[----:B------:R-:W-:Y:S01]  /*0780*/  ISETP.GE.AND P2, PT, R17, RZ, PT ;  /* 0x000000ff1100720c */ /* 0x000fe20003f46270 */
[----:B------:R-:W-:Y:S01]  /*0790*/  IMAD.HI.U32 R3, R9, R10, RZ ;  /* 0x0000000a09037227 */ /* 0x000fe200078e00ff */
[----:B------:R-:W-:-:S02]  /*07a0*/  LOP3.LUT R17, R6, 0xe, RZ, 0xfc, !PT ;  /* 0x0000000e06117812 */ /* 0x000fc400078efcff */
[----:B------:R-:W-:Y:S01]  /*07b0*/  LOP3.LUT R19, R6, 0x1c, RZ, 0xfc, !PT ;  /* 0x0000001c06137812 */ /* 0x000fe200078efcff */
[----:B------:R-:W-:Y:S01]  /*07c0*/  IMAD R5, R14, R2, R13 ;  /* 0x000000020e057224 */ /* 0x000fe200078e020d */
[----:B------:R-:W-:Y:S01]  /*07d0*/  SGXT R2, R4, 0x1 ;  /* 0x000000010402781a */ /* 0x000fe20000000200 */
[----:B------:R-:W-:Y:S01]  /*07e0*/  IMAD.MOV R3, RZ, RZ, -R3 ;  /* 0x000000ffff037224 */ /* 0x000fe200078e0a03 */
[----:B------:R-:W-:Y:S02]  /*07f0*/  LOP3.LUT R13, R6, 0x2, RZ, 0xfc, !PT ;  /* 0x00000002060d7812 */ /* 0x000fe400078efcff */
[----:B------:R-:W-:Y:S01]  /*0800*/  ISETP.GT.U32.AND P0, PT, R14, R5, PT ;  /* 0x000000050e00720c */ /* 0x000fe20003f04070 */
[----:B------:R-:W-:Y:S01]  /*0810*/  IMAD R10, R251, R3, R10 ;  /* 0x00000003fb0a7224 */ /* 0x000fe200078e020a */
[----:B------:R-:W-:Y:S01]  /*0820*/  IABS R4, R6 ;  /* 0x0000000600047213 */ /* 0x000fe20000000000 */
[----:B------:R-:W-:Y:S01]  /*0830*/  IMAD.SHL.U32 R3, R243, 0x10, RZ ;  /* 0x00000010f3037824 */ /* 0x000fe200078e00ff */
[----:B------:R-:W-:-:S02]  /*0840*/  IABS R12, R13 ;  /* 0x0000000d000c7213 */ /* 0x000fc40000000000 */
[----:B--2---:R-:W-:Y:S01]  /*0850*/  LOP3.LUT R0, R7, 0x90, R2, 0x78, !PT ;  /* 0x0000009007007812 */ /* 0x004fe200078e7802 */
[----:B------:R-:W-:Y:S01]  /*0860*/  IMAD.HI.U32 R2, R9, R4, RZ ;  /* 0x0000000409027227 */ /* 0x000fe200078e00ff */
[----:B------:R-:W-:Y:S02]  /*0870*/  LOP3.LUT R8, R3, 0x70, RZ, 0xc0, !PT ;  /* 0x0000007003087812 */ /* 0x000fe400078ec0ff */
[----:B------:R-:W-:Y:S01]  /*0880*/  ISETP.GT.U32.AND P3, PT, R251, R10, PT ;  /* 0x0000000afb00720c */ /* 0x000fe20003f64070 */
[----:B------:R-:W-:Y:S01]  /*0890*/  IMAD.HI.U32 R3, R9, R12, RZ ;  /* 0x0000000c09037227 */ /* 0x000fe200078e00ff */
[----:B------:R-:W-:Y:S01]  /*08a0*/  ISETP.GE.AND P1, PT, R13, RZ, PT ;  /* 0x000000ff0d00720c */ /* 0x000fe20003f26270 */
[----:B------:R1:W-:Y:S01]  /*08b0*/  STL [R1+0x728], R0 ;  /* 0x0007280001007387 */ /* 0x0003e20000100800 */
[----:B------:R-:W-:Y:S01]  /*08c0*/  LOP3.LUT R13, R6, 0xa, RZ, 0xfc, !PT ;  /* 0x0000000a060d7812 */ /* 0x000fe200078efcff */
[----:B------:R-:W-:Y:S01]  /*08d0*/  IMAD.MOV R2, RZ, RZ, -R2 ;  /* 0x000000ffff027224 */ /* 0x000fe200078e0a02 */
[----:B------:R-:W-:Y:S01]  /*08e0*/  IABS R22, R17 ;  /* 0x0000001100167213 */ /* 0x000fe20000000000 */
[----:B------:R-:W-:Y:S01]  /*08f0*/  IMAD.HI.U32 R7, R9, R16, RZ ;  /* 0x0000001009077227 */ /* 0x000fe200078e00ff */
[----:B------:R-:W-:-:S02]  /*0900*/  IABS R18, R13 ;  /* 0x0000000d00127213 */ /* 0x000fc40000000000 */
[C---:B------:R-:W-:Y:S01]  /*0910*/  LOP3.LUT R21, R6.reuse, 0x1e, RZ, 0xfc, !PT ;  /* 0x0000001e06157812 */ /* 0x040fe200078efcff */
[----:B------:R-:W-:Y:S01]  /*0920*/  @!P0 IMAD.IADD R5, R5, 0x1, -R14 ;  /* 0x0000000105058824 */ /* 0x000fe200078e0a0e */
[C---:B------:R-:W-:Y:S01]  /*0930*/  LOP3.LUT R23, R6.reuse, 0x26, RZ, 0xfc, !PT ;  /* 0x0000002606177812 */ /* 0x040fe200078efcff */
[----:B------:R-:W-:Y:S01]  /*0940*/  IMAD.MOV R3, RZ, RZ, -R3 ;  /* 0x000000ffff037224 */ /* 0x000fe200078e0a03 */
[----:B------:R-:W-:Y:S01]  /*0950*/  LOP3.LUT R25, R6, 0x36, RZ, 0xfc, !PT ;  /* 0x0000003606197812 */ /* 0x000fe200078efcff */
[C---:B------:R-:W-:Y:S01]  /*0960*/  IMAD R4, R251.reuse, R2, R4 ;  /* 0x00000002fb047224 */ /* 0x040fe200078e0204 */
[----:B------:R-:W-:Y:S01]  /*0970*/  ISETP.GT.U32.AND P0, PT, R14, R5, PT ;  /* 0x000000050e00720c */ /* 0x000fe20003f04070 */
[----:B------:R-:W-:Y:S01]  /*0980*/  IMAD.MOV R7, RZ, RZ, -R7 ;  /* 0x000000ffff077224 */ /* 0x000fe200078e0a07 */
[----:B------:R-:W-:Y:S01]  /*0990*/  IABS R26, R25 ;  /* 0x00000019001a7213 */ /* 0x000fe20000000000 */
[----:B------:R-:W-:Y:S01]  /*09a0*/  IMAD.IADD R2, R8, 0x1, R11 ;  /* 0x0000000108027824 */ /* 0x000fe200078e020b */
[C---:B------:R-:W-:Y:S01]  /*09b0*/  ISETP.GT.U32.AND P5, PT, R251.reuse, R4, PT ;  /* 0x00000004fb00720c */ /* 0x040fe20003fa4070 */
[C---:B------:R-:W-:Y:S01]  /*09c0*/  IMAD R8, R251.reuse, R3, R12 ;  /* 0x00000003fb087224 */ /* 0x040fe200078e020c */
[C---:B------:R-:W-:Y:S01]  /*09d0*/  LOP3.LUT R3, R6.reuse, 0x6, RZ, 0xfc, !PT ;  /* 0x0000000606037812 */ /* 0x040fe200078efcff */
[C---:B------:R-:W-:Y:S01]  /*09e0*/  IMAD R12, R251.reuse, R7, R16 ;  /* 0x00000007fb0c7224 */ /* 0x040fe200078e0210 */
[----:B------:R-:W-:Y:S01]  /*09f0*/  LOP3.LUT R11, R6, 0x8, RZ, 0xfc, !PT ;  /* 0x00000008060b7812 */ /* 0x000fe200078efcff */
[----:B------:R-:W-:Y:S01]  /*0a00*/  @!P3 IMAD.IADD R10, R10, 0x1, -R251 ;  /* 0x000000010a0ab824 */ /* 0x000fe200078e0afb */
[----:B------:R-:W-:-:S02]  /*0a10*/  ISETP.GT.U32.AND P6, PT, R251, R8, PT ;  /* 0x00000008fb00720c */ /* 0x000fc40003fc4070 */
[----:B------:R-:W-:Y:S01]  /*0a20*/  ISETP.GT.U32.AND P3, PT, R251, R12, PT ;  /* 0x0000000cfb00720c */ /* 0x000fe20003f64070 */
[----:B------:R-:W-:Y:S01]  /*0a30*/  @!P0 IMAD.IADD R5, R5, 0x1, -R14 ;  /* 0x0000000105058824 */ /* 0x000fe200078e0a0e */
[----:B------:R-:W-:Y:S02]  /*0a40*/  ISETP.GT.U32.AND P4, PT, R251, R10, PT ;  /* 0x0000000afb00720c */ /* 0x000fe40003f84070 */
[----:B------:R-:W-:Y:S01]  /*0a50*/  IABS R14, R3 ;  /* 0x00000003000e7213 */ /* 0x000fe20000000000 */
[----:B------:R-:W-:Y:S01]  /*0a60*/  @!P5 IMAD.IADD R4, R4, 0x1, -R251 ;  /* 0x000000010404d824 */ /* 0x000fe200078e0afb */
[----:B------:R-:W-:Y:S01]  /*0a70*/  ISETP.GE.AND P5, PT, R3, RZ, PT ;  /* 0x000000ff0300720c */ /* 0x000fe20003fa6270 */
[----:B------:R2:W-:Y:S01]  /*0a80*/  STL [R1+0xb48], R5 ;  /* 0x000b480501007387 */ /* 0x0005e20000100800 */
[----:B------:R-:W-:Y:S01]  /*0a90*/  IABS R16, R11 ;  /* 0x0000000b00107213 */ /* 0x000fe20000000000 */
[----:B------:R-:W-:Y:S01]  /*0aa0*/  IMAD.HI.U32 R3, R9, R14, RZ ;  /* 0x0000000e09037227 */ /* 0x000fe200078e00ff */
[----:B------:R-:W-:-:S02]  /*0ab0*/  ISETP.GE.AND P0, PT, R15, RZ, PT ;  /* 0x000000ff0f00720c */ /* 0x000fc40003f06270 */
[----:B------:R-:W-:Y:S01]  /*0ac0*/  LOP3.LUT R15, R6, 0xc, RZ, 0xfc, !PT ;  /* 0x0000000c060f7812 */ /* 0x000fe200078efcff */
[--C-:B------:R-:W-:Y:S01]  /*0ad0*/  @!P6 IMAD.IADD R8, R8, 0x1, -R251.reuse ;  /* 0x000000010808e824 */ /* 0x100fe200078e0afb */
[C---:B------:R-:W-:Y:S01]  /*0ae0*/  ISETP.GT.U32.AND P6, PT, R251.reuse, R4, PT ;  /* 0x00000004fb00720c */ /* 0x040fe20003fc4070 */
[--C-:B------:R-:W-:Y:S01]  /*0af0*/  @!P3 IMAD.IADD R12, R12, 0x1, -R251.reuse ;  /* 0x000000010c0cb824 */ /* 0x100fe200078e0afb */
[----:B------:R-:W-:Y:S01]  /*0b00*/  IABS R20, R15 ;  /* 0x0000000f00147213 */ /* 0x000fe20000000000 */
[----:B------:R-:W-:Y:S01]  /*0b10*/  @!P4 IMAD.IADD R10, R10, 0x1, -R251 ;  /* 0x000000010a0ac824 */ /* 0x000fe200078e0afb */
[C---:B------:R-:W-:Y:S01]  /*0b20*/  ISETP.GT.U32.AND P3, PT, R251.reuse, R8, PT ;  /* 0x00000008fb00720c */ /* 0x040fe20003f64070 */
[----:B------:R-:W-:Y:S01]  /*0b30*/  IMAD.MOV R7, RZ, RZ, -R3 ;  /* 0x000000ffff077224 */ /* 0x000fe200078e0a03 */
[----:B------:R-:W-:Y:S01]  /*0b40*/  ISETP.GT.U32.AND P4, PT, R251, R12, PT ;  /* 0x0000000cfb00720c */ /* 0x000fe20003f84070 */
[----:B------:R-:W-:Y:S01]  /*0b50*/  IMAD.HI.U32 R3, R9, R16, RZ ;  /* 0x0000001009037227 */ /* 0x000fe200078e00ff */
[----:B------:R-:W-:-:S02]  /*0b60*/  LOP3.LUT R27, R6, 0x3a, RZ, 0xfc, !PT ;  /* 0x0000003a061b7812 */ /* 0x000fc400078efcff */
[C---:B------:R-:W-:Y:S01]  /*0b70*/  LOP3.LUT R33, R6.reuse, 0x3c, RZ, 0xfc, !PT ;  /* 0x0000003c06217812 */ /* 0x040fe200078efcff */
[C---:B------:R-:W-:Y:S01]  /*0b80*/  IMAD R14, R251.reuse, R7, R14 ;  /* 0x00000007fb0e7224 */ /* 0x040fe200078e020e */
[----:B------:R-:W-:Y:S01]  /*0b90*/  IABS R28, R27 ;  /* 0x0000001b001c7213 */ /* 0x000fe20000000000 */
[----:B------:R-:W-:Y:S01]  /*0ba0*/  IMAD.MOV R3, RZ, RZ, -R3 ;  /* 0x000000ffff037224 */ /* 0x000fe200078e0a03 */
[----:B------:R-:W-:Y:S01]  /*0bb0*/  LOP3.LUT R35, R6, 0x3e, RZ, 0xfc, !PT ;  /* 0x0000003e06237812 */ /* 0x000fe200078efcff */
[--C-:B------:R-:W-:Y:S01]  /*0bc0*/  @!P6 IMAD.IADD R4, R4, 0x1, -R251.reuse ;  /* 0x000000010404e824 */ /* 0x100fe200078e0afb */
[C---:B------:R-:W-:Y:S01]  /*0bd0*/  ISETP.GT.U32.AND P6, PT, R251.reuse, R14, PT ;  /* 0x0000000efb00720c */ /* 0x040fe20003fc4070 */
[C---:B------:R-:W-:Y:S01]  /*0be0*/  IMAD R16, R251.reuse, R3, R16 ;  /* 0x00000003fb107224 */ /* 0x040fe200078e0210 */
[----:B------:R-:W-:Y:S01]  /*0bf0*/  IABS R30, R33 ;  /* 0x00000021001e7213 */ /* 0x000fe20000000000 */
[--C-:B------:R-:W-:Y:S01]  /*0c00*/  @!P3 IMAD.IADD R8, R8, 0x1, -R251.reuse ;  /* 0x000000010808b824 */ /* 0x100fe200078e0afb */
[----:B------:R-:W-:Y:S01]  /*0c10*/  ISETP.GE.AND P3, PT, R6, RZ, PT ;  /* 0x000000ff0600720c */ /* 0x000fe20003f66270 */
[----:B------:R-:W-:Y:S01]  /*0c20*/  @!P4 IMAD.IADD R12, R12, 0x1, -R251 ;  /* 0x000000010c0cc824 */ /* 0x000fe200078e0afb */
[----:B------:R-:W-:Y:S01]  /*0c30*/  ISETP.GT.U32.AND P4, PT, R251, R16, PT ;  /* 0x00000010fb00720c */ /* 0x000fe20003f84070 */
[----:B-1----:R-:W-:Y:S01]  /*0c40*/  IMAD.MOV.U32 R0, RZ, RZ, R4 ;  /* 0x000000ffff007224 */ /* 0x002fe200078e0004 */
[----:B------:R-:W-:Y:S01]  /*0c50*/  IABS R32, R35 ;  /* 0x0000002300207213 */ /* 0x000fe20000000000 */
[----:B------:R-:W-:Y:S01]  /*0c60*/  IMAD.HI.U32 R7, R9, R20, RZ ;  /* 0x0000001409077227 */ /* 0x000fe200078e00ff */
[----:B------:R-:W-:-:S02]  /*0c70*/  LOP3.LUT R36, R6, 0x42, RZ, 0xfc, !PT ;  /* 0x0000004206247812 */ /* 0x000fc400078efcff */
[----:B------:R-:W-:Y:S01]  /*0c80*/  LOP3.LUT R38, R6, 0x46, RZ, 0xfc, !PT ;  /* 0x0000004606267812 */ /* 0x000fe200078efcff */
[--C-:B------:R-:W-:Y:S01]  /*0c90*/  @!P6 IMAD.IADD R14, R14, 0x1, -R251.reuse ;  /* 0x000000010e0ee824 */ /* 0x100fe200078e0afb */
[----:B------:R-:W-:Y:S01]  /*0ca0*/  ISETP.GE.AND P6, PT, R11, RZ, PT ;  /* 0x000000ff0b00720c */ /* 0x000fe20003fc6270 */
[----:B------:R-:W-:Y:S01]  /*0cb0*/  IMAD.HI.U32 R3, R9, R18, RZ ;  /* 0x0000001209037227 */ /* 0x000fe200078e00ff */
[----:B------:R-:W-:Y:S02]  /*0cc0*/  LOP3.LUT R11, R6, 0x10, RZ, 0xfc, !PT ;  /* 0x00000010060b7812 */ /* 0x000fe400078efcff */
[----:B------:R-:W-:Y:S01]  /*0cd0*/  IABS R34, R38 ;  /* 0x0000002600227213 */ /* 0x000fe20000000000 */
[----:B------:R-:W-:Y:S01]  /*0ce0*/  @!P4 IMAD.IADD R16, R16, 0x1, -R251 ;  /* 0x000000011010c824 */ /* 0x000fe200078e0afb */
[----:B------:R-:W-:Y:S01]  /*0cf0*/  IABS R24, R11 ;  /* 0x0000000b00187213 */ /* 0x000fe20000000000 */
[----:B------:R-:W-:Y:S01]  /*0d00*/  @!P3 IMAD.MOV R0, RZ, RZ, -R0 ;  /* 0x000000ffff00b224 */ /* 0x000fe200078e0a00 */
[C---:B------:R-:W-:Y:S01]  /*0d10*/  ISETP.GT.U32.AND P3, PT, R251.reuse, R14, PT ;  /* 0x0000000efb00720c */ /* 0x040fe20003f64070 */
[----:B------:R-:W-:Y:S01]  /*0d20*/  IMAD.MOV R7, RZ, RZ, -R7 ;  /* 0x000000ffff077224 */ /* 0x000fe200078e0a07 */
[C---:B------:R-:W-:Y:S01]  /*0d30*/  ISETP.GT.U32.AND P4, PT, R251.reuse, R16, PT ;  /* 0x00000010fb00720c */ /* 0x040fe20003f84070 */
[----:B------:R-:W-:Y:S01]  /*0d40*/  IMAD.MOV R3, RZ, RZ, -R3 ;  /* 0x000000ffff037224 */ /* 0x000fe200078e0a03 */
[----:B------:R1:W-:Y:S01]  /*0d50*/  STL [R1+0x2c], R0 ;  /* 0x00002c0001007387 */ /* 0x0003e20000100800 */
[C---:B------:R-:W-:Y:S01]  /*0d60*/  IMAD R20, R251.reuse, R7, R20 ;  /* 0x00000007fb147224 */ /* 0x040fe200078e0214 */
[C---:B------:R-:W-:Y:S01]  /*0d70*/  LOP3.LUT R7, R6.reuse, 0x12, RZ, 0xfc, !PT ;  /* 0x0000001206077812 */ /* 0x040fe200078efcff */
[----:B--2---:R-:W-:Y:S01]  /*0d80*/  IMAD.MOV.U32 R5, RZ, RZ, R8 ;  /* 0x000000ffff057224 */ /* 0x004fe200078e0008 */
[C---:B------:R-:W-:Y:S01]  /*0d90*/  LOP3.LUT R37, R6.reuse, 0x44, RZ, 0xfc, !PT ;  /* 0x0000004406257812 */ /* 0x040fe200078efcff */
[----:B------:R-:W-:Y:S01]  /*0da0*/  IMAD R18, R251, R3, R18 ;  /* 0x00000003fb127224 */ /* 0x000fe200078e0212 */
[C---:B------:R-:W-:Y:S01]  /*0db0*/  LOP3.LUT R39, R6.reuse, 0x4a, RZ, 0xfc, !PT ;  /* 0x0000004a06277812 */ /* 0x040fe200078efcff */
[----:B------:R-:W-:Y:S01]  /*0dc0*/  IMAD.HI.U32 R3, R9, R22, RZ ;  /* 0x0000001609037227 */ /* 0x000fe200078e00ff */
[----:B------:R-:W-:-:S02]  /*0dd0*/  LOP3.LUT R43, R6, 0x56, RZ, 0xfc, !PT ;  /* 0x00000056062b7812 */ /* 0x000fc400078efcff */
[----:B------:R-:W-:Y:S01]  /*0de0*/  LOP3.LUT R45, R6, 0x5a, RZ, 0xfc, !PT ;  /* 0x0000005a062d7812 */ /* 0x000fe200078efcff */
[----:B------:R-:W-:Y:S01]  /*0df0*/  @!P2 IMAD.MOV R10, RZ, RZ, -R10 ;  /* 0x000000ffff0aa224 */ /* 0x000fe200078e0a0a */
[C---:B------:R-:W-:Y:S01]  /*0e00*/  ISETP.GT.U32.AND P2, PT, R251.reuse, R18, PT ;  /* 0x00000012fb00720c */ /* 0x040fe20003f44070 */
[----:B-1----:R-:W-:Y:S01]  /*0e10*/  IMAD.MOV.U32 R0, RZ, RZ, R12 ;  /* 0x000000ffff007224 */ /* 0x002fe200078e000c */
[----:B------:R-:W-:Y:S01]  /*0e20*/  IABS R12, R7 ;  /* 0x00000007000c7213 */ /* 0x000fe20000000000 */
[----:B------:R-:W-:Y:S01]  /*0e30*/  @!P1 IMAD.MOV R5, RZ, RZ, -R5 ;  /* 0x000000ffff059224 */ /* 0x000fe200078e0a05 */
[----:B------:R-:W-:Y:S01]  /*0e40*/  ISETP.GT.U32.AND P1, PT, R251, R20, PT ;  /* 0x00000014fb00720c */ /* 0x000fe20003f24070 */
[----:B------:R-:W-:Y:S01]  /*0e50*/  IMAD.HI.U32 R4, R9, R24, RZ ;  /* 0x0000001809047227 */ /* 0x000fe200078e00ff */
[----:B------:R-:W-:Y:S01]  /*0e60*/  STL [R1+0xb44], R10 ;  /* 0x000b440a01007387 */ /* 0x000fe20000100800 */
[----:B------:R-:W-:Y:S02]  /*0e70*/  IABS R42, R43 ;  /* 0x0000002b002a7213 */ /* 0x000fe40000000000 */
[----:B------:R-:W-:Y:S01]  /*0e80*/  @!P3 IMAD.IADD R14, R14, 0x1, -R251 ;  /* 0x000000010e0eb824 */ /* 0x000fe200078e0afb */
[----:B------:R1:W-:Y:S01]  /*0e90*/  STL [R1+0x28], R5 ;  /* 0x0000280501007387 */ /* 0x0003e20000100800 */
[----:B------:R-:W-:Y:S01]  /*0ea0*/  IMAD.MOV R3, RZ, RZ, -R3 ;  /* 0x000000ffff037224 */ /* 0x000fe200078e0a03 */
[----:B------:R-:W-:Y:S01]  /*0eb0*/  ISETP.GE.AND P3, PT, R15, RZ, PT ;  /* 0x000000ff0f00720c */ /* 0x000fe20003f66270 */
[----:B------:R-:W-:Y:S01]  /*0ec0*/  @!P0 IMAD.MOV R0, RZ, RZ, -R0 ;  /* 0x000000ffff008224 */ /* 0x000fe200078e0a00 */
[----:B------:R-:W-:Y:S01]  /*0ed0*/  ISETP.GE.AND P0, PT, R13, RZ, PT ;  /* 0x000000ff0d00720c */ /* 0x000fe20003f06270 */
[----:B------:R-:W-:Y:S01]  /*0ee0*/  IMAD.MOV R8, RZ, RZ, -R4 ;  /* 0x000000ffff087224 */ /* 0x000fe200078e0a04 */
[----:B------:R-:W-:Y:S01]  /*0ef0*/  LOP3.LUT R13, R6, 0x14, RZ, 0xfc, !PT ;  /* 0x00000014060d7812 */ /* 0x000fe200078efcff */
[----:B------:R-:W-:Y:S01]  /*0f00*/  @!P4 IMAD.IADD R16, R16, 0x1, -R251 ;  /* 0x000000011010c824 */ /* 0x000fe200078e0afb */
[----:B------:R2:W-:Y:S01]  /*0f10*/  STL [R1+0x24], R0 ;  /* 0x0000240001007387 */ /* 0x0005e20000100800 */
[C---:B------:R-:W-:Y:S01]  /*0f20*/  IMAD R4, R251.reuse, R3, R22 ;  /* 0x00000003fb047224 */ /* 0x040fe200078e0216 */
[----:B------:R-:W-:Y:S01]  /*0f30*/  LOP3.LUT R15, R6, 0x16, RZ, 0xfc, !PT ;  /* 0x00000016060f7812 */ /* 0x000fe200078efcff */
[----:B-1----:R-:W-:Y:S01]  /*0f40*/  IMAD.MOV.U32 R5, RZ, RZ, R14 ;  /* 0x000000ffff057224 */ /* 0x002fe200078e000e */
[----:B------:R-:W-:Y:S01]  /*0f50*/  IABS R14, R13 ;  /* 0x0000000d000e7213 */ /* 0x000fe20000000000 */
[----:B------:R-:W-:Y:S01]  /*0f60*/  IMAD R8, R251, R8, R24 ;  /* 0x00000008fb087224 */ /* 0x000fe200078e0218 */
[----:B------:R-:W-:Y:S01]  /*0f70*/  ISETP.GE.AND P4, PT, R17, RZ, PT ;  /* 0x000000ff1100720c */ /* 0x000fe20003f86270 */
[----:B------:R-:W-:Y:S01]  /*0f80*/  @!P5 IMAD.MOV R5, RZ, RZ, -R5 ;  /* 0x000000ffff05d224 */ /* 0x000fe200078e0a05 */
[C---:B------:R-:W-:Y:S01]  /*0f90*/  ISETP.GT.U32.AND P5, PT, R251.reuse, R4, PT ;  /* 0x00000004fb00720c */ /* 0x040fe20003fa4070 */
[--C-:B------:R-:W-:Y:S01]  /*0fa0*/  @!P1 IMAD.IADD R20, R20, 0x1, -R251.reuse ;  /* 0x0000000114149824 */ /* 0x100fe200078e0afb */
[----:B------:R-:W-:Y:S01]  /*0fb0*/  LOP3.LUT R17, R6, 0x1a, RZ, 0xfc, !PT ;  /* 0x0000001a06117812 */ /* 0x000fe200078efcff */
[----:B--2---:R-:W-:Y:S01]  /*0fc0*/  IMAD.MOV.U32 R0, RZ, RZ, R16 ;  /* 0x000000ffff007224 */ /* 0x004fe200078e0010 */
[----:B------:R-:W-:Y:S01]  /*0fd0*/  STL [R1+0x20], R5 ;  /* 0x0000200501007387 */ /* 0x000fe20000100800 */
[----:B------:R-:W-:Y:S01]  /*0fe0*/  @!P2 IMAD.IADD R18, R18, 0x1, -R251 ;  /* 0x000000011212a824 */ /* 0x000fe200078e0afb */
[C---:B------:R-:W-:Y:S01]  /*0ff0*/  ISETP.GT.U32.AND P1, PT, R251.reuse, R20, PT ;  /* 0x00000014fb00720c */ /* 0x040fe20003f24070 */
[----:B------:R-:W-:Y:S01]  /*1000*/  @!P6 IMAD.MOV R0, RZ, RZ, -R0 ;  /* 0x000000ffff00e224 */ /* 0x000fe200078e0a00 */
[----:B------:R-:W-:Y:S01]  /*1010*/  ISETP.GT.U32.AND P6, PT, R251, R8, PT ;  /* 0x00000008fb00720c */ /* 0x000fe20003fc4070 */
[----:B------:R-:W-:Y:S01]  /*1020*/  IMAD.HI.U32 R3, R9, R12, RZ ;  /* 0x0000000c09037227 */ /* 0x000fe200078e00ff */
[----:B------:R-:W-:-:S02]  /*1030*/  ISETP.GT.U32.AND P2, PT, R251, R18, PT ;  /* 0x00000012fb00720c */ /* 0x000fc40003f44070 */
[----:B------:R1:W-:Y:S01]  /*1040*/  STL [R1+0x1c], R0 ;  /* 0x00001c0001007387 */ /* 0x0003e20000100800 */
[----:B------:R-:W-:Y:S01]  /*1050*/  @!P5 IMAD.IADD R4, R4, 0x1, -R251 ;  /* 0x000000010404d824 */ /* 0x000fe200078e0afb */
[----:B------:R-:W-:Y:S01]  /*1060*/  IABS R16, R15 ;  /* 0x0000000f00107213 */ /* 0x000fe20000000000 */
[----:B------:R-:W-:Y:S01]  /*1070*/  IMAD.MOV R3, RZ, RZ, -R3 ;  /* 0x000000ffff037224 */ /* 0x000fe200078e0a03 */
[----:B------:R-:W-:Y:S02]  /*1080*/  LOP3.LUT R22, R6, 0x24, RZ, 0xfc, !PT ;  /* 0x0000002406167812 */ /* 0x000fe400078efcff */
[----:B------:R-:W-:Y:S01]  /*1090*/  ISETP.GT.U32.AND P5, PT, R251, R4, PT ;  /* 0x00000004fb00720c */ /* 0x000fe20003fa4070 */
[--C-:B------:R-:W-:Y:S01]  /*10a0*/  @!P1 IMAD.IADD R20, R20, 0x1, -R251.reuse ;  /* 0x0000000114149824 */ /* 0x100fe200078e0afb */
[----:B------:R-:W-:Y:S01]  /*10b0*/  ISETP.GE.AND P1, PT, R7, RZ, PT ;  /* 0x000000ff0700720c */ /* 0x000fe20003f26270 */
[----:B------:R-:W-:Y:S01]  /*10c0*/  @!P6 IMAD.IADD R8, R8, 0x1, -R251 ;  /* 0x000000010808e824 */ /* 0x000fe200078e0afb */
[C---:B------:R-:W-:Y:S01]  /*10d0*/  LOP3.LUT R24, R6.reuse, 0x2a, RZ, 0xfc, !PT ;  /* 0x0000002a06187812 */ /* 0x040fe200078efcff */
[----:B------:R-:W-:Y:S01]  /*10e0*/  IMAD.HI.U32 R7, R9, R14, RZ ;  /* 0x0000000e09077227 */ /* 0x000fe200078e00ff */
[----:B------:R-:W-:-:S02]  /*10f0*/  LOP3.LUT R47, R6, 0x5c, RZ, 0xfc, !PT ;  /* 0x0000005c062f7812 */ /* 0x000fc400078efcff */
[C---:B------:R-:W-:Y:S01]  /*1100*/  ISETP.GT.U32.AND P6, PT, R251.reuse, R8, PT ;  /* 0x00000008fb00720c */ /* 0x040fe20003fc4070 */
[----:B------:R-:W-:Y:S01]  /*1110*/  IMAD.MOV R7, RZ, RZ, -R7 ;  /* 0x000000ffff077224 */ /* 0x000fe200078e0a07 */
[----:B------:R-:W-:Y:S01]  /*1120*/  IABS R44, R47 ;  /* 0x0000002f002c7213 */ /* 0x000fe20000000000 */
[----:B------:R-:W-:Y:S01]  /*1130*/  IMAD R12, R251, R3, R12 ;  /* 0x00000003fb0c7224 */ /* 0x000fe200078e020c */
[----:B------:R-:W-:Y:S01]  /*1140*/  LOP3.LUT R49, R6, 0x60, RZ, 0xfc, !PT ;  /* 0x0000006006317812 */ /* 0x000fe200078efcff */
[--C-:B------:R-:W-:Y:S01]  /*1150*/  @!P2 IMAD.IADD R18, R18, 0x1, -R251.reuse ;  /* 0x000000011212a824 */ /* 0x100fe200078e0afb */
[----:B------:R-:W-:Y:S01]  /*1160*/  ISETP.GE.AND P2, PT, R11, RZ, PT ;  /* 0x000000ff0b00720c */ /* 0x000fe20003f46270 */
[C---:B------:R-:W-:Y:S01]  /*1170*/  IMAD R14, R251.reuse, R7, R14 ;  /* 0x00000007fb0e7224 */ /* 0x040fe200078e020e */
[----:B------:R-:W-:Y:S01]  /*1180*/  IABS R11, R19 ;  /* 0x00000013000b7213 */ /* 0x000fe20000000000 */
[--C-:B------:R-:W-:Y:S01]  /*1190*/  @!P5 IMAD.IADD R4, R4, 0x1, -R251.reuse ;  /* 0x000000010404d824 */ /* 0x100fe200078e0afb */
[C---:B------:R-:W-:Y:S01]  /*11a0*/  ISETP.GT.U32.AND P5, PT, R251.reuse, R12, PT ;  /* 0x0000000cfb00720c */ /* 0x040fe20003fa4070 */
[----:B-1----:R-:W-:Y:S01]  /*11b0*/  IMAD.MOV.U32 R0, RZ, RZ, R18 ;  /* 0x000000ffff007224 */ /* 0x002fe200078e0012 */
[----:B------:R-:W-:Y:S01]  /*11c0*/  IABS R18, R17 ;  /* 0x0000001100127213 */ /* 0x000fe20000000000 */
[----:B------:R-:W-:Y:S01]  /*11d0*/  @!P6 IMAD.IADD R8, R8, 0x1, -R251 ;  /* 0x000000010808e824 */ /* 0x000fe200078e0afb */
[----:B------:R-:W-:Y:S01]  /*11e0*/  ISETP.GT.U32.AND P6, PT, R251, R14, PT ;  /* 0x0000000efb00720c */ /* 0x000fe20003fc4070 */
[----:B------:R-:W-:Y:S01]  /*11f0*/  @!P0 IMAD.MOV R0, RZ, RZ, -R0 ;  /* 0x000000ffff008224 */ /* 0x000fe200078e0a00 */
[----:B------:R-:W-:Y:S01]  /*1200*/  ISETP.GE.AND P0, PT, R13, RZ, PT ;  /* 0x000000ff0d00720c */ /* 0x000fe20003f06270 */
[----:B------:R-:W-:Y:S01]  /*1210*/  IMAD.HI.U32 R3, R9, R16, RZ ;  /* 0x0000001009037227 */ /* 0x000fe200078e00ff */
[----:B------:R-:W-:-:S02]  /*1220*/  LOP3.LUT R13, R6, 0x18, RZ, 0xfc, !PT ;  /* 0x00000018060d7812 */ /* 0x000fc400078efcff */
[----:B------:R1:W-:Y:S01]  /*1230*/  STL [R1+0x18], R0 ;  /* 0x0000180001007387 */ /* 0x0003e20000100800 */
[----:B------:R-:W-:Y:S01]  /*1240*/  IMAD.MOV R3, RZ, RZ, -R3 ;  /* 0x000000ffff037224 */ /* 0x000fe200078e0a03 */
[----:B------:R-:W-:Y:S01]  /*1250*/  IABS R252, R13 ;  /* 0x0000000d00fc7213 */ /* 0x000fe20000000000 */
[--C-:B------:R-:W-:Y:S01]  /*1260*/  @!P5 IMAD.IADD R12, R12, 0x1, -R251.reuse ;  /* 0x000000010c0cd824 */ /* 0x100fe200078e0afb */
[----:B------:R-:W-:Y:S01]  /*1270*/  IABS R46, R49 ;  /* 0x00000031002e7213 */ /* 0x000fe20000000000 */
[C---:B------:R-:W-:Y:S01]  /*1280*/  IMAD R16, R251.reuse, R3, R16 ;  /* 0x00000003fb107224 */ /* 0x040fe200078e0210 */
[----:B------:R-:W-:Y:S01]  /*1290*/  LOP3.LUT R48, R6, 0x5e, RZ, 0xfc, !PT ;  /* 0x0000005e06307812 */ /* 0x000fe200078efcff */
[----:B------:R-:W-:Y:S01]  /*12a0*/  @!P6 IMAD.IADD R14, R14, 0x1, -R251 ;  /* 0x000000010e0ee824 */ /* 0x000fe200078e0afb */
[----:B------:R-:W-:Y:S01]  /*12b0*/  ISETP.GT.U32.AND P6, PT, R251, R12, PT ;  /* 0x0000000cfb00720c */ /* 0x000fe20003fc4070 */
[----:B------:R-:W-:Y:S01]  /*12c0*/  IMAD.HI.U32 R3, R9, R252, RZ ;  /* 0x000000fc09037227 */ /* 0x000fe200078e00ff */
[----:B------:R-:W-:-:S02]  /*12d0*/  ISETP.GT.U32.AND P5, PT, R251, R16, PT ;  /* 0x00000010fb00720c */ /* 0x000fc40003fa4070 */
[C---:B------:R-:W-:Y:S01]  /*12e0*/  LOP3.LUT R51, R6.reuse, 0x64, RZ, 0xfc, !PT ;  /* 0x0000006406337812 */ /* 0x040fe200078efcff */
[----:B-1----:R-:W-:Y:S01]  /*12f0*/  IMAD.MOV.U32 R0, RZ, RZ, R20 ;  /* 0x000000ffff007224 */ /* 0x002fe200078e0014 */
[C---:B------:R-:W-:Y:S01]  /*1300*/  LOP3.LUT R53, R6.reuse, 0x66, RZ, 0xfc, !PT ;  /* 0x0000006606357812 */ /* 0x040fe200078efcff */
[----:B------:R-:W-:Y:S01]  /*1310*/  IMAD.MOV R3, RZ, RZ, -R3 ;  /* 0x000000ffff037224 */ /* 0x000fe200078e0a03 */
[C---:B------:R-:W-:Y:S01]  /*1320*/  LOP3.LUT R54, R6.reuse, 0x68, RZ, 0xfc, !PT ;  /* 0x0000006806367812 */ /* 0x040fe200078efcff */
[----:B------:R-:W-:Y:S01]  /*1330*/  IMAD.HI.U32 R7, R9, R18, RZ ;  /* 0x0000001209077227 */ /* 0x000fe200078e00ff */
[C---:B------:R-:W-:Y:S02]  /*1340*/  LOP3.LUT R55, R6.reuse, 0x6c, RZ, 0xfc, !PT ;  /* 0x0000006c06377812 */ /* 0x040fe400078efcff */
[----:B------:R-:W-:Y:S01]  /*1350*/  IABS R50, R54 ;  /* 0x0000003600327213 */ /* 0x000fe20000000000 */
[----:B------:R-:W-:Y:S01]  /*1360*/  @!P3 IMAD.MOV R0, RZ, RZ, -R0 ;  /* 0x000000ffff00b224 */ /* 0x000fe200078e0a00 */
[----:B------:R-:W-:Y:S01]  /*1370*/  ISETP.GE.AND P3, PT, R15, RZ, PT ;  /* 0x000000ff0f00720c */ /* 0x000fe20003f66270 */
[C---:B------:R-:W-:Y:S01]  /*1380*/  IMAD R252, R251.reuse, R3, R252 ;  /* 0x00000003fbfc7224 */ /* 0x040fe200078e02fc */
[----:B------:R-:W-:Y:S01]  /*1390*/  IABS R3, R21 ;  /* 0x0000001500037213 */ /* 0x000fe20000000000 */
[----:B------:R-:W-:Y:S01]  /*13a0*/  IMAD.MOV R7, RZ, RZ, -R7 ;  /* 0x000000ffff077224 */ /* 0x000fe200078e0a07 */
[----:B------:R1:W-:Y:S01]  /*13b0*/  STL [R1+0x14], R0 ;  /* 0x0000140001007387 */ /* 0x0003e20000100800 */
[----:B------:R-:W-:Y:S01]  /*13c0*/  IMAD.MOV.U32 R20, RZ, RZ, R11 ;  /* 0x000000ffff147224 */ /* 0x000fe200078e000b */
[C---:B------:R-:W-:Y:S01]  /*13d0*/  LOP3.LUT R15, R6.reuse, 0x20, RZ, 0xfc, !PT ;  /* 0x00000020060f7812 */ /* 0x040fe200078efcff */
[C---:B------:R-:W-:Y:S01]  /*13e0*/  IMAD R11, R251.reuse, R7, R18 ;  /* 0x00000007fb0b7224 */ /* 0x040fe200078e0212 */
[----:B------:R-:W-:Y:S01]  /*13f0*/  LOP3.LUT R57, R6, 0x74, RZ, 0xfc, !PT ;  /* 0x0000007406397812 */ /* 0x000fe200078efcff */
[----:B------:R-:W-:Y:S01]  /*1400*/  @!P6 IMAD.IADD R12, R12, 0x1, -R251 ;  /* 0x000000010c0ce824 */ /* 0x000fe200078e0afb */
[----:B------:R-:W-:Y:S01]  /*1410*/  ISETP.GT.U32.AND P6, PT, R251, R252, PT ;  /* 0x000000fcfb00720c */ /* 0x000fe20003fc4070 */
[----:B------:R-:W-:Y:S01]  /*1420*/  IMAD.MOV.U32 R18, RZ, RZ, R3 ;  /* 0x000000ffff127224 */ /* 0x000fe200078e0003 */
[----:B------:R-:W-:Y:S01]  /*1430*/  IABS R56, R57 ;  /* 0x0000003900387213 */ /* 0x000fe20000000000 */
[----:B------:R-:W-:Y:S01]  /*1440*/  IMAD.HI.U32 R3, R9, R20, RZ ;  /* 0x0000001409037227 */ /* 0x000fe200078e00ff */
[----:B------:R-:W-:-:S02]  /*1450*/  LOP3.LUT R59, R6, 0x7a, RZ, 0xfc, !PT ;  /* 0x0000007a063b7812 */ /* 0x000fc400078efcff */
[C---:B------:R-:W-:Y:S01]  /*1460*/  LOP3.LUT R61, R6.reuse, 0x7e, RZ, 0xfc, !PT ;  /* 0x0000007e063d7812 */ /* 0x040fe200078efcff */
[----:B-1----:R-:W-:Y:S01]  /*1470*/  IMAD.MOV.U32 R0, RZ, RZ, R4 ;  /* 0x000000ffff007224 */ /* 0x002fe200078e0004 */
[----:B------:R-:W-:Y:S01]  /*1480*/  IABS R60, R59 ;  /* 0x0000003b003c7213 */ /* 0x000fe20000000000 */
[----:B------:R-:W-:Y:S01]  /*1490*/  IMAD.MOV R3, RZ, RZ, -R3 ;  /* 0x000000ffff037224 */ /* 0x000fe200078e0a03 */
[----:B------:R-:W-:Y:S01]  /*14a0*/  LOP3.LUT R65, R6, 0x82, RZ, 0xfc, !PT ;  /* 0x0000008206417812 */ /* 0x000fe200078efcff */
[----:B------:R-:W-:Y:S01]  /*14b0*/  @!P4 IMAD.MOV R0, RZ, RZ, -R0 ;  /* 0x000000ffff00c224 */ /* 0x000fe200078e0a00 */
[----:B------:R-:W-:Y:S01]  /*14c0*/  ISETP.GT.U32.AND P4, PT, R251, R14, PT ;  /* 0x0000000efb00720c */ /* 0x000fe20003f84070 */
[----:B------:R-:W-:Y:S01]  /*14d0*/  @!P6 IMAD.IADD R252, R252, 0x1, -R251 ;  /* 0x00000001fcfce824 */ /* 0x000fe200078e0afb */
[----:B------:R-:W-:Y:S01]  /*14e0*/  IABS R64, R65 ;  /* 0x0000004100407213 */ /* 0x000fe20000000000 */
[----:B------:R-:W-:Y:S01]  /*14f0*/  IMAD.MOV.U32 R5, RZ, RZ, R8 ;  /* 0x000000ffff057224 */ /* 0x000fe200078e0008 */
[----:B------:R1:W-:Y:S01]  /*1500*/  STL [R1+0x10], R0 ;  /* 0x0000100001007387 */ /* 0x0003e20000100800 */
[----:B------:R-:W-:Y:S01]  /*1510*/  IMAD.HI.U32 R4, R9, R18, RZ ;  /* 0x0000001209047227 */ /* 0x000fe200078e00ff */
[----:B------:R-:W-:-:S02]  /*1520*/  LOP3.LUT R63, R6, 0x80, RZ, 0xfc, !PT ;  /* 0x00000080063f7812 */ /* 0x000fc400078efcff */
[----:B------:R-:W-:Y:S01]  /*1530*/  LOP3.LUT R67, R6, 0x86, RZ, 0xfc, !PT ;  /* 0x0000008606437812 */ /* 0x000fe200078efcff */
[----:B------:R-:W-:Y:S01]  /*1540*/  @!P2 IMAD.MOV R5, RZ, RZ, -R5 ;  /* 0x000000ffff05a224 */ /* 0x000fe200078e0a05 */
[----:B------:R-:W-:Y:S01]  /*1550*/  ISETP.GE.AND P2, PT, R13, RZ, PT ;  /* 0x000000ff0d00720c */ /* 0x000fe20003f46270 */
[--C-:B------:R-:W-:Y:S01]  /*1560*/  @!P5 IMAD.IADD R16, R16, 0x1, -R251.reuse ;  /* 0x000000011010d824 */ /* 0x100fe200078e0afb */
[----:B------:R-:W-:Y:S01]  /*1570*/  IABS R62, R63 ;  /* 0x0000003f003e7213 */ /* 0x000fe20000000000 */
[----:B------:R-:W-:Y:S01]  /*1580*/  @!P4 IMAD.IADD R14, R14, 0x1, -R251 ;  /* 0x000000010e0ec824 */ /* 0x000fe200078e0afb */
[----:B------:R-:W-:Y:S01]  /*1590*/  STL [R1+0xc], R5 ;  /* 0x00000c0501007387 */ /* 0x000fe20000100800 */
[----:B-1----:R-:W-:Y:S01]  /*15a0*/  IMAD.MOV.U32 R0, RZ, RZ, R12 ;  /* 0x000000ffff007224 */ /* 0x002fe200078e000c */
[C---:B------:R-:W-:Y:S01]  /*15b0*/  ISETP.GT.U32.AND P5, PT, R251.reuse, R16, PT ;  /* 0x00000010fb00720c */ /* 0x040fe20003fa4070 */
[C---:B------:R-:W-:Y:S01]  /*15c0*/  IMAD R12, R251.reuse, R3, R20 ;  /* 0x00000003fb0c7224 */ /* 0x040fe200078e0214 */
[----:B------:R-:W-:Y:S01]  /*15d0*/  IABS R20, R23 ;  /* 0x0000001700147213 */ /* 0x000fe20000000000 */
[----:B------:R-:W-:Y:S01]  /*15e0*/  @!P1 IMAD.MOV R0, RZ, RZ, -R0 ;  /* 0x000000ffff009224 */ /* 0x000fe200078e0a00 */
[C---:B------:R-:W-:Y:S01]  /*15f0*/  ISETP.GT.U32.AND P1, PT, R251.reuse, R11, PT ;  /* 0x0000000bfb00720c */ /* 0x040fe20003f24070 */
[----:B------:R-:W-:Y:S01]  /*1600*/  IMAD.MOV R4, RZ, RZ, -R4 ;  /* 0x000000ffff047224 */ /* 0x000fe200078e0a04 */
[----:B------:R-:W-:Y:S01]  /*1610*/  ISETP.GT.U32.AND P6, PT, R251, R12, PT ;  /* 0x0000000cfb00720c */ /* 0x000fe20003fc4070 */
[----:B------:R-:W-:Y:S01]  /*1620*/  IMAD.HI.U32 R7, R9, R20, RZ ;  /* 0x0000001409077227 */ /* 0x000fe200078e00ff */
[----:B------:R1:W-:Y:S01]  /*1630*/  STL [R1+0x8], R0 ;  /* 0x0000080001007387 */ /* 0x0003e20000100800 */
[----:B------:R-:W-:-:S02]  /*1640*/  ISETP.GE.AND P4, PT, R17, RZ, PT ;  /* 0x000000ff1100720c */ /* 0x000fc40003f86270 */
[----:B------:R-:W-:Y:S01]  /*1650*/  IMAD R13, R251, R4, R18 ;  /* 0x00000004fb0d7224 */ /* 0x000fe200078e0212 */
[----:B------:R-:W-:Y:S01]  /*1660*/  IABS R18, R22 ;  /* 0x0000001600127213 */ /* 0x000fe20000000000 */
[----:B------:R-:W-:Y:S01]  /*1670*/  @!P5 IMAD.IADD R16, R16, 0x1, -R251 ;  /* 0x000000011010d824 */ /* 0x000fe200078e0afb */
[----:B------:R-:W-:Y:S01]  /*1680*/  ISETP.GE.AND P5, PT, R19, RZ, PT ;  /* 0x000000ff1300720c */ /* 0x000fe20003fa6270 */
[----:B------:R-:W-:Y:S01]  /*1690*/  IMAD.MOV R7, RZ, RZ, -R7 ;  /* 0x000000ffff077224 */ /* 0x000fe200078e0a07 */
[----:B------:R-:W-:Y:S01]  /*16a0*/  LOP3.LUT R19, R6, 0x22, RZ, 0xfc, !PT ;  /* 0x0000002206137812 */ /* 0x000fe200078efcff */
[--C-:B------:R-:W-:Y:S01]  /*16b0*/  @!P1 IMAD.IADD R11, R11, 0x1, -R251.reuse ;  /* 0x000000010b0b9824 */ /* 0x100fe200078e0afb */
[C---:B------:R-:W-:Y:S01]  /*16c0*/  ISETP.GT.U32.AND P1, PT, R251.reuse, R252, PT ;  /* 0x000000fcfb00720c */ /* 0x040fe20003f24070 */
[----:B-1----:R-:W-:Y:S01]  /*16d0*/  IMAD.MOV.U32 R0, RZ, RZ, R14 ;  /* 0x000000ffff007224 */ /* 0x002fe200078e000e */
[----:B------:R-:W-:Y:S01]  /*16e0*/  IABS R14, R15 ;  /* 0x0000000f000e7213 */ /* 0x000fe20000000000 */
[----:B------:R-:W-:Y:S01]  /*16f0*/  @!P6 IMAD.IADD R12, R12, 0x1, -R251 ;  /* 0x000000010c0ce824 */ /* 0x000fe200078e0afb */
[----:B------:R-:W-:Y:S01]  /*1700*/  IABS R8, R19 ;  /* 0x0000001300087213 */ /* 0x000fe20000000000 */
[----:B------:R-:W-:Y:S01]  /*1710*/  @!P0 IMAD.MOV R0, RZ, RZ, -R0 ;  /* 0x000000ffff008224 */ /* 0x000fe200078e0a00 */
[----:B------:R-:W-:Y:S01]  /*1720*/  ISETP.GT.U32.AND P0, PT, R251, R11, PT ;  /* 0x0000000bfb00720c */ /* 0x000fe20003f04070 */
[----:B------:R-:W-:Y:S01]  /*1730*/  IMAD.HI.U32 R3, R9, R14, RZ ;  /* 0x0000000e09037227 */ /* 0x000fe200078e00ff */
[----:B------:R-:W-:-:S02]  /*1740*/  ISETP.GT.U32.AND P6, PT, R251, R12, PT ;  /* 0x0000000cfb00720c */ /* 0x000fc40003fc4070 */
[----:B------:R1:W-:Y:S01]  /*1750*/  STL [R1+0x4], R0 ;  /* 0x0000040001007387 */ /* 0x0003e20000100800 */
[----:B------:R-:W-:Y:S01]  /*1760*/  IMAD.MOV R3, RZ, RZ, -R3 ;  /* 0x000000ffff037224 */ /* 0x000fe200078e0a03 */
[----:B------:R-:W-:Y:S01]  /*1770*/  LOP3.LUT R68, R6, 0x88, RZ, 0xfc, !PT ;  /* 0x0000008806447812 */ /* 0x000fe200078efcff */
[--C-:B------:R-:W-:Y:S01]  /*1780*/  @!P1 IMAD.IADD R252, R252, 0x1, -R251.reuse ;  /* 0x00000001fcfc9824 */ /* 0x100fe200078e0afb */
[C---:B------:R-:W-:Y:S01]  /*1790*/  ISETP.GT.U32.AND P1, PT, R251.reuse, R13, PT ;  /* 0x0000000dfb00720c */ /* 0x040fe20003f24070 */
[----:B------:R-:W-:Y:S01]  /*17a0*/  IMAD R14, R251, R3, R14 ;  /* 0x00000003fb0e7224 */ /* 0x000fe200078e020e */
[----:B------:R-:W-:Y:S01]  /*17b0*/  IABS R66, R68 ;  /* 0x0000004400427213 */ /* 0x000fe20000000000 */
[----:B------:R-:W-:Y:S01]  /*17c0*/  IMAD.HI.U32 R3, R9, R8, RZ ;  /* 0x0000000809037227 */ /* 0x000fe200078e00ff */
[C---:B------:R-:W-:Y:S02]  /*17d0*/  LOP3.LUT R69, R6.reuse, 0x90, RZ, 0xfc, !PT ;  /* 0x0000009006457812 */ /* 0x040fe400078efcff */
[----:B------:R-:W-:Y:S01]  /*17e0*/  LOP3.LUT R77, R6, 0x92, RZ, 0xfc, !PT ;  /* 0x00000092064d7812 */ /* 0x000fe200078efcff */
[----:B------:R-:W-:Y:S01]  /*17f0*/  @!P6 IMAD.IADD R12, R12, 0x1, -R251 ;  /* 0x000000010c0ce824 */ /* 0x000fe200078e0afb */
[----:B------:R-:W-:Y:S01]  /*1800*/  ISETP.GT.U32.AND P6, PT, R251, R14, PT ;  /* 0x0000000efb00720c */ /* 0x000fe20003fc4070 */
[----:B------:R-:W-:Y:S01]  /*1810*/  IMAD.HI.U32 R4, R9, R18, RZ ;  /* 0x0000001209047227 */ /* 0x000fe200078e00ff */
[----:B------:R-:W-:-:S02]  /*1820*/  IABS R72, R69 ;  /* 0x0000004500487213 */ /* 0x000fc40000000000 */
[C---:B------:R-:W-:Y:S01]  /*1830*/  LOP3.LUT R79, R6.reuse, 0x94, RZ, 0xfc, !PT ;  /* 0x00000094064f7812 */ /* 0x040fe200078efcff */
[----:B------:R-:W-:Y:S01]  /*1840*/  @!P1 IMAD.IADD R13, R13, 0x1, -R251 ;  /* 0x000000010d0d9824 */ /* 0x000fe200078e0afb */
[----:B------:R-:W-:Y:S01]  /*1850*/  ISETP.GE.AND P1, PT, R15, RZ, PT ;  /* 0x000000ff0f00720c */ /* 0x000fe20003f26270 */
[----:B------:R-:W-:Y:S01]  /*1860*/  IMAD.MOV R3, RZ, RZ, -R3 ;  /* 0x000000ffff037224 */ /* 0x000fe200078e0a03 */
[C---:B------:R-:W-:Y:S01]  /*1870*/  LOP3.LUT R80, R6.reuse, 0x96, RZ, 0xfc, !PT ;  /* 0x0000009606507812 */ /* 0x040fe200078efcff */
[----:B------:R-:W-:Y:S01]  /*1880*/  IMAD.MOV R4, RZ, RZ, -R4 ;  /* 0x000000ffff047224 */ /* 0x000fe200078e0a04 */
[----:B------:R-:W-:Y:S01]  /*1890*/  LOP3.LUT R82, R6, 0x9a, RZ, 0xfc, !PT ;  /* 0x0000009a06527812 */ /* 0x000fe200078efcff */
[--C-:B------:R-:W-:Y:S01]  /*18a0*/  @!P0 IMAD.IADD R11, R11, 0x1, -R251.reuse ;  /* 0x000000010b0b8824 */ /* 0x100fe200078e0afb */
[----:B------:R-:W-:Y:S01]  /*18b0*/  ISETP.GE.AND P0, PT, R21, RZ, PT ;  /* 0x000000ff1500720c */ /* 0x000fe20003f06270 */
[--C-:B------:R-:W-:Y:S01]  /*18c0*/  @!P6 IMAD.IADD R14, R14, 0x1, -R251.reuse ;  /* 0x000000010e0ee824 */ /* 0x100fe200078e0afb */
[C---:B------:R-:W-:Y:S01]  /*18d0*/  ISETP.GT.U32.AND P6, PT, R251.reuse, R13, PT ;  /* 0x0000000dfb00720c */ /* 0x040fe20003fc4070 */
[C---:B------:R-:W-:Y:S01]  /*18e0*/  IMAD R17, R251.reuse, R7, R20 ;  /* 0x00000007fb117224 */ /* 0x040fe200078e0214 */
[C---:B------:R-:W-:Y:S01]  /*18f0*/  LOP3.LUT R21, R6.reuse, 0x28, RZ, 0xfc, !PT ;  /* 0x0000002806157812 */ /* 0x040fe200078efcff */
[C---:B------:R-:W-:Y:S01]  /*1900*/  IMAD R15, R251.reuse, R3, R8 ;  /* 0x00000003fb0f7224 */ /* 0x040fe200078e0208 */
[----:B------:R-:W-:Y:S01]  /*1910*/  IABS R8, R24 ;  /* 0x0000001800087213 */ /* 0x000fe20000000000 */
[----:B-1----:R-:W-:Y:S01]  /*1920*/  IMAD.MOV.U32 R0, RZ, RZ, R16 ;  /* 0x000000ffff007224 */ /* 0x002fe200078e0010 */
[C---:B------:R-:W-:Y:S01]  /*1930*/  LOP3.LUT R16, R6.reuse, 0x2c, RZ, 0xfc, !PT ;  /* 0x0000002c06107812 */ /* 0x040fe200078efcff */
[C---:B------:R-:W-:Y:S01]  /*1940*/  IMAD R4, R251.reuse, R4, R18 ;  /* 0x00000004fb047224 */ /* 0x040fe200078e0212 */
[----:B------:R-:W-:Y:S01]  /*1950*/  IABS R18, R21 ;  /* 0x0000001500127213 */ /* 0x000fe20000000000 */
[----:B------:R-:W-:Y:S01]  /*1960*/  @!P3 IMAD.MOV R0, RZ, RZ, -R0 ;  /* 0x000000ffff00b224 */ /* 0x000fe200078e0a00 */
[C---:B------:R-:W-:Y:S01]  /*1970*/  ISETP.GT.U32.AND P3, PT, R251.reuse, R15, PT ;  /* 0x0000000ffb00720c */ /* 0x040fe20003f64070 */
[----:B------:R-:W-:Y:S01]  /*1980*/  @!P2 IMAD.MOV R252, RZ, RZ, -R252 ;  /* 0x000000fffffca224 */ /* 0x000fe200078e0afc */
[----:B------:R-:W-:Y:S01]  /*1990*/  ISETP.GT.U32.AND P2, PT, R251, R14, PT ;  /* 0x0000000efb00720c */ /* 0x000fe20003f44070 */
[----:B------:R-:W-:Y:S01]  /*19a0*/  @!P6 IMAD.IADD R13, R13, 0x1, -R251 ;  /* 0x000000010d0de824 */ /* 0x000fe200078e0afb */
[C---:B------:R-:W-:Y:S01]  /*19b0*/  ISETP.GT.U32.AND P6, PT, R251.reuse, R17, PT ;  /* 0x00000011fb00720c */ /* 0x040fe20003fc4070 */
[----:B------:R-:W-:Y:S01]  /*19c0*/  @!P4 IMAD.MOV R11, RZ, RZ, -R11 ;  /* 0x000000ffff0bc224 */ /* 0x000fe200078e0a0b */
[----:B------:R-:W-:Y:S01]  /*19d0*/  ISETP.GT.U32.AND P4, PT, R251, R4, PT ;  /* 0x00000004fb00720c */ /* 0x000fe20003f84070 */
[----:B------:R-:W-:Y:S01]  /*19e0*/  IMAD.HI.U32 R3, R9, R18, RZ ;  /* 0x0000001209037227 */ /* 0x000fe200078e00ff */
[----:B------:R-:W-:Y:S01]  /*19f0*/  IABS R20, R16 ;  /* 0x0000001000147213 */ /* 0x000fe20000000000 */
[----:B------:R-:W-:Y:S01]  /*1a00*/  STL [R1+0xb28], R0 ;  /* 0x000b280001007387 */ /* 0x000fe20000100800 */
[----:B------:R-:W-:Y:S01]  /*1a10*/  IABS R74, R80 ;  /* 0x00000050004a7213 */ /* 0x000fe20000000000 */
[----:B------:R-:W-:Y:S01]  /*1a20*/  IMAD.MOV R7, RZ, RZ, -R3 ;  /* 0x000000ffff077224 */ /* 0x000fe200078e0a03 */
[----:B------:R-:W-:Y:S01]  /*1a30*/  LOP3.LUT R81, R6, 0x98, RZ, 0xfc, !PT ;  /* 0x0000009806517812 */ /* 0x000fe200078efcff */
[--C-:B------:R-:W-:Y:S01]  /*1a40*/  @!P3 IMAD.IADD R15, R15, 0x1, -R251.reuse ;  /* 0x000000010f0fb824 */ /* 0x100fe200078e0afb */
[----:B------:R-:W-:Y:S01]  /*1a50*/  ISETP.GE.AND P3, PT, R23, RZ, PT ;  /* 0x000000ff1700720c */ /* 0x000fe20003f66270 */
[--C-:B------:R-:W-:Y:S01]  /*1a60*/  @!P2 IMAD.IADD R14, R14, 0x1, -R251.reuse ;  /* 0x000000010e0ea824 */ /* 0x100fe200078e0afb */
[----:B------:R-:W-:Y:S01]  /*1a70*/  ISETP.GE.AND P2, PT, R22, RZ, PT ;  /* 0x000000ff1600720c */ /* 0x000fe20003f46270 */
[--C-:B------:R-:W-:Y:S01]  /*1a80*/  @!P6 IMAD.IADD R17, R17, 0x1, -R251.reuse ;  /* 0x000000011111e824 */ /* 0x100fe200078e0afb */
[----:B------:R-:W-:Y:S01]  /*1a90*/  LOP3.LUT R23, R6, 0x2e, RZ, 0xfc, !PT ;  /* 0x0000002e06177812 */ /* 0x000fe200078efcff */
[C---:B------:R-:W-:Y:S01]  /*1aa0*/  IMAD R18, R251.reuse, R7, R18 ;  /* 0x00000007fb127224 */ /* 0x040fe200078e0212 */
[----:B------:R-:W-:Y:S01]  /*1ab0*/  IABS R78, R82 ;  /* 0x00000052004e7213 */ /* 0x000fe20000000000 */
[----:B------:R-:W-:Y:S01]  /*1ac0*/  @!P4 IMAD.IADD R4, R4, 0x1, -R251 ;  /* 0x000000010404c824 */ /* 0x000fe200078e0afb */
[C---:B------:R-:W-:Y:S01]  /*1ad0*/  ISETP.GT.U32.AND P4, PT, R251.reuse, R15, PT ;  /* 0x0000000ffb00720c */ /* 0x040fe20003f84070 */
[----:B------:R-:W-:Y:S01]  /*1ae0*/  @!P0 IMAD.MOV R13, RZ, RZ, -R13 ;  /* 0x000000ffff0d8224 */ /* 0x000fe200078e0a0d */
[C---:B------:R-:W-:Y:S01]  /*1af0*/  ISETP.GT.U32.AND P0, PT, R251.reuse, R17, PT ;  /* 0x00000011fb00720c */ /* 0x040fe20003f04070 */
[----:B------:R-:W-:Y:S01]  /*1b00*/  @!P1 IMAD.MOV R14, RZ, RZ, -R14 ;  /* 0x000000ffff0e9224 */ /* 0x000fe200078e0a0e */
[----:B------:R-:W-:Y:S01]  /*1b10*/  ISETP.GT.U32.AND P1, PT, R251, R18, PT ;  /* 0x00000012fb00720c */ /* 0x000fe20003f24070 */
[----:B------:R-:W-:Y:S01]  /*1b20*/  IMAD.HI.U32 R3, R9, R8, RZ ;  /* 0x0000000809037227 */ /* 0x000fe200078e00ff */
[----:B------:R-:W-:Y:S01]  /*1b30*/  ISETP.GT.U32.AND P6, PT, R251, R4, PT ;  /* 0x00000004fb00720c */ /* 0x000fe20003fc4070 */
[----:B------:R-:W-:Y:S01]  /*1b40*/  STL [R1+0xb2c], R252 ;  /* 0x000b2cfc01007387 */ /* 0x000fe20000100800 */
[----:B------:R-:W-:Y:S01]  /*1b50*/  IABS R76, R81 ;  /* 0x00000051004c7213 */ /* 0x000fe20000000000 */
[----:B------:R-:W-:Y:S01]  /*1b60*/  @!P5 IMAD.MOV R12, RZ, RZ, -R12 ;  /* 0x000000ffff0cd224 */ /* 0x000fe200078e0a0c */
[----:B------:R-:W-:Y:S01]  /*1b70*/  ISETP.GE.AND P5, PT, R19, RZ, PT ;  /* 0x000000ff1300720c */ /* 0x000fe20003fa6270 */
[----:B------:R-:W-:Y:S01]  /*1b80*/  IMAD.MOV R3, RZ, RZ, -R3 ;  /* 0x000000ffff037224 */ /* 0x000fe200078e0a03 */
[C---:B------:R-:W-:Y:S01]  /*1b90*/  LOP3.LUT R83, R6.reuse, 0x9e, RZ, 0xfc, !PT ;  /* 0x0000009e06537812 */ /* 0x040fe200078efcff */
[--C-:B------:R-:W-:Y:S01]  /*1ba0*/  @!P4 IMAD.IADD R15, R15, 0x1, -R251.reuse ;  /* 0x000000010f0fc824 */ /* 0x100fe200078e0afb */
[----:B------:R-:W-:Y:S01]  /*1bb0*/  ISETP.GE.AND P4, PT, R21, RZ, PT ;  /* 0x000000ff1500720c */ /* 0x000fe20003f86270 */
[----:B------:R-:W-:Y:S01]  /*1bc0*/  IMAD R19, R251, R3, R8 ;  /* 0x00000003fb137224 */ /* 0x000fe200078e0208 */
[----:B------:R-:W-:Y:S01]  /*1bd0*/  IABS R8, R23 ;  /* 0x0000001700087213 */ /* 0x000fe20000000000 */
[----:B------:R-:W-:Y:S01]  /*1be0*/  IMAD.HI.U32 R3, R9, R20, RZ ;  /* 0x0000001409037227 */ /* 0x000fe200078e00ff */
[C---:B------:R-:W-:Y:S01]  /*1bf0*/  LOP3.LUT R87, R6.reuse, 0xae, RZ, 0xfc, !PT ;  /* 0x000000ae06577812 */ /* 0x040fe200078efcff */
[----:B------:R-:W-:Y:S01]  /*1c00*/  STL [R1+0xb30], R11 ;  /* 0x000b300b01007387 */ /* 0x000fe20000100800 */
[----:B------:R-:W-:Y:S01]  /*1c10*/  LOP3.LUT R85, R6, 0xac, RZ, 0xfc, !PT ;  /* 0x000000ac06557812 */ /* 0x000fe200078efcff */
[--C-:B------:R-:W-:Y:S01]  /*1c20*/  @!P0 IMAD.IADD R17, R17, 0x1, -R251.reuse ;  /* 0x0000000111118824 */ /* 0x100fe200078e0afb */
[----:B------:R-:W-:Y:S01]  /*1c30*/  ISETP.GE.AND P0, PT, R24, RZ, PT ;  /* 0x000000ff1800720c */ /* 0x000fe20003f06270 */
[--C-:B------:R-:W-:Y:S01]  /*1c40*/  @!P1 IMAD.IADD R18, R18, 0x1, -R251.reuse ;  /* 0x0000000112129824 */ /* 0x100fe200078e0afb */
[----:B------:R-:W-:Y:S01]  /*1c50*/  LOP3.LUT R24, R6, 0x30, RZ, 0xfc, !PT ;  /* 0x0000003006187812 */ /* 0x000fe200078efcff */
[----:B------:R-:W-:Y:S01]  /*1c60*/  @!P6 IMAD.IADD R4, R4, 0x1, -R251 ;  /* 0x000000010404e824 */ /* 0x000fe200078e0afb */
[C---:B------:R-:W-:Y:S01]  /*1c70*/  ISETP.GT.U32.AND P6, PT, R251.reuse, R19, PT ;  /* 0x00000013fb00720c */ /* 0x040fe20003fc4070 */
[----:B------:R-:W-:Y:S01]  /*1c80*/  IMAD.MOV R3, RZ, RZ, -R3 ;  /* 0x000000ffff037224 */ /* 0x000fe200078e0a03 */
[----:B------:R-:W-:Y:S01]  /*1c90*/  ISETP.GE.AND P1, PT, R16, RZ, PT ;  /* 0x000000ff1000720c */ /* 0x000fe20003f26270 */
[----:B------:R-:W-:Y:S01]  /*1ca0*/  @!P5 IMAD.MOV R15, RZ, RZ, -R15 ;  /* 0x000000ffff0fd224 */ /* 0x000fe200078e0a0f */
[----:B------:R-:W-:Y:S01]  /*1cb0*/  IABS R22, R24 ;  /* 0x0000001800167213 */ /* 0x000fe20000000000 */
[C---:B------:R-:W-:Y:S01]  /*1cc0*/  IMAD R20, R251.reuse, R3, R20 ;  /* 0x00000003fb147224 */ /* 0x040fe200078e0214 */
[----:B------:R-:W-:Y:S01]  /*1cd0*/  ISETP.GT.U32.AND P5, PT, R251, R18, PT ;  /* 0x00000012fb00720c */ /* 0x000fe20003fa4070 */
[----:B------:R-:W-:Y:S01]  /*1ce0*/  IMAD.MOV.U32 R16, RZ, RZ, R4 ;  /* 0x000000ffff107224 */ /* 0x000fe200078e0004 */
[C---:B------:R-:W-:Y:S01]  /*1cf0*/  LOP3.LUT R4, R6.reuse, 0x32, RZ, 0xfc, !PT ;  /* 0x0000003206047812 */ /* 0x040fe200078efcff */
[----:B------:R-:W-:Y:S01]  /*1d00*/  IMAD.HI.U32 R3, R9, R22, RZ ;  /* 0x0000001609037227 */ /* 0x000fe200078e00ff */
[C---:B------:R-:W-:Y:S01]  /*1d10*/  LOP3.LUT R88, R6.reuse, 0xb0, RZ, 0xfc, !PT ;  /* 0x000000b006587812 */ /* 0x040fe200078efcff */
[----:B------:R-:W-:Y:S01]  /*1d20*/  STL [R1+0xb34], R12 ;  /* 0x000b340c01007387 */ /* 0x000fe20000100800 */
[----:B------:R-:W-:Y:S01]  /*1d30*/  IABS R84, R85 ;  /* 0x0000005500547213 */ /* 0x000fe20000000000 */
[----:B------:R-:W-:Y:S01]  /*1d40*/  @!P2 IMAD.MOV R16, RZ, RZ, -R16 ;  /* 0x000000ffff10a224 */ /* 0x000fe200078e0a10 */
[----:B------:R-:W-:Y:S01]  /*1d50*/  ISETP.GT.U32.AND P2, PT, R251, R20, PT ;  /* 0x00000014fb00720c */ /* 0x000fe20003f44070 */
[----:B------:R-:W-:Y:S01]  /*1d60*/  IMAD.MOV R3, RZ, RZ, -R3 ;  /* 0x000000ffff037224 */ /* 0x000fe200078e0a03 */
[----:B------:R-:W-:Y:S01]  /*1d70*/  IABS R86, R88 ;  /* 0x0000005800567213 */ /* 0x000fe20000000000 */
[--C-:B------:R-:W-:Y:S01]  /*1d80*/  @!P6 IMAD.IADD R19, R19, 0x1, -R251.reuse ;  /* 0x000000011313e824 */ /* 0x100fe200078e0afb */
[----:B------:R-:W-:Y:S01]  /*1d90*/  LOP3.LUT R89, R6, 0xb6, RZ, 0xfc, !PT ;  /* 0x000000b606597812 */ /* 0x000fe200078efcff */
[--C-:B------:R-:W-:Y:S01]  /*1da0*/  @!P5 IMAD.IADD R18, R18, 0x1, -R251.reuse ;  /* 0x000000011212d824 */ /* 0x100fe200078e0afb */
[C---:B------:R-:W-:Y:S01]  /*1db0*/  LOP3.LUT R93, R6.reuse, 0xb8, RZ, 0xfc, !PT ;  /* 0x000000b8065d7812 */ /* 0x040fe200078efcff */
[C---:B------:R-:W-:Y:S01]  /*1dc0*/  IMAD R22, R251.reuse, R3, R22 ;  /* 0x00000003fb167224 */ /* 0x040fe200078e0216 */
[----:B------:R-:W-:Y:S01]  /*1dd0*/  ISETP.GT.U32.AND P6, PT, R251, R19, PT ;  /* 0x00000013fb00720c */ /* 0x000fe20003fc4070 */
[----:B------:R-:W-:Y:S01]  /*1de0*/  IMAD.HI.U32 R7, R9, R8, RZ ;  /* 0x0000000809077227 */ /* 0x000fe200078e00ff */
[----:B------:R-:W-:Y:S01]  /*1df0*/  LOP3.LUT R94, R6, 0xba, RZ, 0xfc, !PT ;  /* 0x000000ba065e7812 */ /* 0x000fe200078efcff */
[----:B------:R-:W-:Y:S01]  /*1e00*/  STL [R1+0xb38], R13 ;  /* 0x000b380d01007387 */ /* 0x000fe20000100800 */
[----:B------:R-:W-:Y:S01]  /*1e10*/  IABS R90, R93 ;  /* 0x0000005d005a7213 */ /* 0x000fe20000000000 */
[----:B------:R-:W-:Y:S01]  /*1e20*/  @!P4 IMAD.MOV R18, RZ, RZ, -R18 ;  /* 0x000000ffff12c224 */ /* 0x000fe200078e0a12 */
[C---:B------:R-:W-:Y:S01]  /*1e30*/  ISETP.GT.U32.AND P4, PT, R251.reuse, R22, PT ;  /* 0x00000016fb00720c */ /* 0x040fe20003f84070 */
[----:B------:R-:W-:Y:S01]  /*1e40*/  @!P2 IMAD.IADD R20, R20, 0x1, -R251 ;  /* 0x000000011414a824 */ /* 0x000fe200078e0afb */
[----:B------:R-:W-:Y:S01]  /*1e50*/  IABS R92, R94 ;  /* 0x0000005e005c7213 */ /* 0x000fe20000000000 */
[----:B------:R-:W-:Y:S01]  /*1e60*/  IMAD.MOV R7, RZ, RZ, -R7 ;  /* 0x000000ffff077224 */ /* 0x000fe200078e0a07 */
[C---:B------:R-:W-:Y:S01]  /*1e70*/  LOP3.LUT R95, R6.reuse, 0xbe, RZ, 0xfc, !PT ;  /* 0x000000be065f7812 */ /* 0x040fe200078efcff */
[----:B------:R-:W-:Y:S01]  /*1e80*/  @!P3 IMAD.MOV R17, RZ, RZ, -R17 ;  /* 0x000000ffff11b224 */ /* 0x000fe200078e0a11 */
[C---:B------:R-:W-:Y:S01]  /*1e90*/  ISETP.GT.U32.AND P2, PT, R251.reuse, R20, PT ;  /* 0x00000014fb00720c */ /* 0x040fe20003f44070 */
[----:B------:R-:W-:Y:S01]  /*1ea0*/  IMAD R21, R251, R7, R8 ;  /* 0x00000007fb157224 */ /* 0x000fe200078e0208 */
[----:B------:R-:W-:Y:S01]  /*1eb0*/  IABS R8, R4 ;  /* 0x0000000400087213 */ /* 0x000fe20000000000 */
[--C-:B------:R-:W-:Y:S01]  /*1ec0*/  @!P6 IMAD.IADD R19, R19, 0x1, -R251.reuse ;  /* 0x000000011313e824 */ /* 0x100fe200078e0afb */
[----:B------:R-:W-:Y:S01]  /*1ed0*/  ISETP.GE.AND P3, PT, R23, RZ, PT ;  /* 0x000000ff1700720c */ /* 0x000fe20003f66270 */
[----:B------:R-:W-:Y:S01]  /*1ee0*/  IMAD.HI.U32 R7, R9, R26, RZ ;  /* 0x0000001a09077227 */ /* 0x000fe200078e00ff */
[----:B------:R-:W-:Y:S01]  /*1ef0*/  LOP3.LUT R23, R6, 0x34, RZ, 0xfc, !PT ;  /* 0x0000003406177812 */ /* 0x000fe200078efcff */
[----:B------:R1:W-:Y:S01]  /*1f00*/  STL [R1+0xb3c], R14 ;  /* 0x000b3c0e01007387 */ /* 0x0003e20000100800 */
[----:B------:R-:W-:Y:S01]  /*1f10*/  ISETP.GT.U32.AND P5, PT, R251, R21, PT ;  /* 0x00000015fb00720c */ /* 0x000fe20003fa4070 */
[----:B------:R-:W-:Y:S01]  /*1f20*/  IMAD.HI.U32 R3, R9, R8, RZ ;  /* 0x0000000809037227 */ /* 0x000fe200078e00ff */
[----:B------:R-:W-:Y:S01]  /*1f30*/  ISETP.GE.AND P6, PT, R24, RZ, PT ;  /* 0x000000ff1800720c */ /* 0x000fe20003fc6270 */
[----:B------:R-:W-:Y:S01]  /*1f40*/  STL [R1+0xb40], R15 ;  /* 0x000b400f01007387 */ /* 0x000fe20000100800 */
[----:B------:R-:W-:Y:S01]  /*1f50*/  IABS R24, R23 ;  /* 0x0000001700187213 */ /* 0x000fe20000000000 */
[----:B------:R-:W-:Y:S01]  /*1f60*/  @!P4 IMAD.IADD R22, R22, 0x1, -R251 ;  /* 0x000000011616c824 */ /* 0x000fe200078e0afb */
[----:B------:R-:W-:Y:S01]  /*1f70*/  LOP3.LUT R97, R6, 0xc0, RZ, 0xfc, !PT ;  /* 0x000000c006617812 */ /* 0x000fe200078efcff */
[----:B------:R-:W-:Y:S01]  /*1f80*/  @!P0 IMAD.MOV R19, RZ, RZ, -R19 ;  /* 0x000000ffff138224 */ /* 0x000fe200078e0a13 */
[----:B------:R-:W-:Y:S01]  /*1f90*/  ISETP.GE.AND P0, PT, R4, RZ, PT ;  /* 0x000000ff0400720c */ /* 0x000fe20003f06270 */
[----:B------:R-:W-:Y:S01]  /*1fa0*/  IMAD.MOV R3, RZ, RZ, -R3 ;  /* 0x000000ffff037224 */ /* 0x000fe200078e0a03 */
[----:B------:R-:W-:Y:S01]  /*1fb0*/  ISETP.GT.U32.AND P4, PT, R251, R22, PT ;  /* 0x00000016fb00720c */ /* 0x000fe20003f84070 */
[----:B------:R-:W-:Y:S01]  /*1fc0*/  IMAD.HI.U32 R4, R9, R24, RZ ;  /* 0x0000001809047227 */ /* 0x000fe200078e00ff */
[C---:B------:R-:W-:Y:S01]  /*1fd0*/  LOP3.LUT R98, R6.reuse, 0xc2, RZ, 0xfc, !PT ;  /* 0x000000c206627812 */ /* 0x040fe200078efcff */
[----:B------:R-:W-:Y:S01]  /*1fe0*/  STL [R1+0xb4c], R16 ;  /* 0x000b4c1001007387 */ /* 0x000fe20000100800 */
[----:B------:R-:W-:Y:S01]  /*1ff0*/  LOP3.LUT R99, R6, 0xc4, RZ, 0xfc, !PT ;  /* 0x000000c406637812 */ /* 0x000fe200078efcff */
[--C-:B------:R-:W-:Y:S01]  /*2000*/  @!P2 IMAD.IADD R20, R20, 0x1, -R251.reuse ;  /* 0x000000011414a824 */ /* 0x100fe200078e0afb */
[----:B------:R-:W-:Y:S01]  /*2010*/  ISETP.GE.AND P2, PT, R23, RZ, PT ;  /* 0x000000ff1700720c */ /* 0x000fe20003f46270 */
[----:B------:R-:W-:Y:S01]  /*2020*/  IMAD R23, R251, R3, R8 ;  /* 0x00000003fb177224 */ /* 0x000fe200078e0208 */
[C---:B------:R-:W-:Y:S01]  /*2030*/  LOP3.LUT R3, R6.reuse, 0x38, RZ, 0xfc, !PT ;  /* 0x0000003806037812 */ /* 0x040fe200078efcff */
[----:B------:R-:W-:Y:S01]  /*2040*/  IMAD.MOV R4, RZ, RZ, -R4 ;  /* 0x000000ffff047224 */ /* 0x000fe200078e0a04 */
[----:B------:R-:W-:Y:S01]  /*2050*/  IABS R96, R99 ;  /* 0x0000006300607213 */ /* 0x000fe20000000000 */
[--C-:B------:R-:W-:Y:S01]  /*2060*/  @!P5 IMAD.IADD R21, R21, 0x1, -R251.reuse ;  /* 0x000000011515d824 */ /* 0x100fe200078e0afb */
[----:B------:R-:W-:Y:S01]  /*2070*/  LOP3.LUT R101, R6, 0xcc, RZ, 0xfc, !PT ;  /* 0x000000cc06657812 */ /* 0x000fe200078efcff */
[----:B------:R-:W-:Y:S01]  /*2080*/  @!P1 IMAD.MOV R20, RZ, RZ, -R20 ;  /* 0x000000ffff149224 */ /* 0x000fe200078e0a14 */
[C---:B------:R-:W-:Y:S01]  /*2090*/  ISETP.GT.U32.AND P1, PT, R251.reuse, R23, PT ;  /* 0x00000017fb00720c */ /* 0x040fe20003f24070 */
[C---:B------:R-:W-:Y:S01]  /*20a0*/  IMAD R24, R251.reuse, R4, R24 ;  /* 0x00000004fb187224 */ /* 0x040fe200078e0218 */
[C---:B------:R-:W-:Y:S01]  /*20b0*/  ISETP.GT.U32.AND P5, PT, R251.reuse, R21, PT ;  /* 0x00000015fb00720c */ /* 0x040fe20003fa4070 */
[----:B------:R-:W-:Y:S01]  /*20c0*/  @!P4 IMAD.IADD R22, R22, 0x1, -R251 ;  /* 0x000000011616c824 */ /* 0x000fe200078e0afb */
[----:B------:R-:W-:Y:S01]  /*20d0*/  IABS R100, R101 ;  /* 0x0000006500647213 */ /* 0x000fe20000000000 */
[----:B------:R-:W-:Y:S01]  /*20e0*/  IMAD.MOV R7, RZ, RZ, -R7 ;  /* 0x000000ffff077224 */ /* 0x000fe200078e0a07 */
[----:B------:R-:W-:Y:S01]  /*20f0*/  ISETP.GT.U32.AND P4, PT, R251, R24, PT ;  /* 0x00000018fb00720c */ /* 0x000fe20003f84070 */
[----:B------:R-:W-:Y:S01]  /*2100*/  @!P6 IMAD.MOV R22, RZ, RZ, -R22 ;  /* 0x000000ffff16e224 */ /* 0x000fe200078e0a16 */
[C---:B------:R-:W-:Y:S01]  /*2110*/  LOP3.LUT R103, R6.reuse, 0xd0, RZ, 0xfc, !PT ;  /* 0x000000d006677812 */ /* 0x040fe200078efcff */
[----:B------:R-:W-:Y:S01]  /*2120*/  IMAD.HI.U32 R4, R9, R28, RZ ;  /* 0x0000001c09047227 */ /* 0x000fe200078e00ff */
[----:B------:R-:W-:-:S02]  /*2130*/  LOP3.LUT R105, R6, 0xd2, RZ, 0xfc, !PT ;  /* 0x000000d206697812 */ /* 0x000fc400078efcff */
[----:B------:R-:W-:Y:S01]  /*2140*/  IABS R102, R103 ;  /* 0x0000006700667213 */ /* 0x000fe20000000000 */
[--C-:B------:R-:W-:Y:S01]  /*2150*/  @!P1 IMAD.IADD R23, R23, 0x1, -R251.reuse ;  /* 0x0000000117179824 */ /* 0x100fe200078e0afb */
[----:B------:R-:W-:Y:S01]  /*2160*/  LOP3.LUT R107, R6, 0xd4, RZ, 0xfc, !PT ;  /* 0x000000d4066b7812 */ /* 0x000fe200078efcff */
[--C-:B------:R-:W-:Y:S01]  /*2170*/  @!P5 IMAD.IADD R21, R21, 0x1, -R251.reuse ;  /* 0x000000011515d824 */ /* 0x100fe200078e0afb */
[----:B------:R-:W-:Y:S01]  /*2180*/  ISETP.GE.AND P5, PT, R25, RZ, PT ;  /* 0x000000ff1900720c */ /* 0x000fe20003fa6270 */
[C---:B------:R-:W-:Y:S01]  /*2190*/  IMAD R25, R251.reuse, R7, R26 ;  /* 0x00000007fb197224 */ /* 0x040fe200078e021a */
[----:B------:R-:W-:Y:S01]  /*21a0*/  ISETP.GT.U32.AND P1, PT, R251, R23, PT ;  /* 0x00000017fb00720c */ /* 0x000fe20003f24070 */
[----:B------:R-:W-:Y:S01]  /*21b0*/  @!P4 IMAD.IADD R24, R24, 0x1, -R251 ;  /* 0x000000011818c824 */ /* 0x000fe200078e0afb */
[----:B------:R-:W-:Y:S01]  /*21c0*/  IABS R26, R3 ;  /* 0x00000003001a7213 */ /* 0x000fe20000000000 */
[----:B------:R-:W-:Y:S01]  /*21d0*/  @!P3 IMAD.MOV R21, RZ, RZ, -R21 ;  /* 0x000000ffff15b224 */ /* 0x000fe200078e0a15 */
[----:B------:R-:W-:Y:S01]  /*21e0*/  ISETP.GE.AND P3, PT, R3, RZ, PT ;  /* 0x000000ff0300720c */ /* 0x000fe20003f66270 */
[----:B------:R-:W-:Y:S01]  /*21f0*/  IMAD.MOV R4, RZ, RZ, -R4 ;  /* 0x000000ffff047224 */ /* 0x000fe200078e0a04 */
[----:B------:R-:W-:Y:S01]  /*2200*/  ISETP.GT.U32.AND P4, PT, R251, R24, PT ;  /* 0x00000018fb00720c */ /* 0x000fe20003f84070 */
[----:B------:R-:W-:Y:S01]  /*2210*/  IMAD.HI.U32 R3, R9, R26, RZ ;  /* 0x0000001a09037227 */ /* 0x000fe200078e00ff */
[----:B------:R-:W-:-:S02]  /*2220*/  ISETP.GT.U32.AND P6, PT, R251, R25, PT ;  /* 0x00000019fb00720c */ /* 0x000fc40003fc4070 */
[----:B------:R-:W-:Y:S01]  /*2230*/  IABS R104, R105 ;  /* 0x0000006900687213 */ /* 0x000fe20000000000 */
[----:B------:R-:W-:Y:S01]  /*2240*/  IMAD.MOV R3, RZ, RZ, -R3 ;  /* 0x000000ffff037224 */ /* 0x000fe200078e0a03 */
[----:B------:R-:W-:Y:S01]  /*2250*/  IABS R106, R107 ;  /* 0x0000006b006a7213 */ /* 0x000fe20000000000 */
[--C-:B------:R-:W-:Y:S01]  /*2260*/  @!P1 IMAD.IADD R23, R23, 0x1, -R251.reuse ;  /* 0x0000000117179824 */ /* 0x100fe200078e0afb */
[----:B------:R-:W-:Y:S01]  /*2270*/  ISETP.GE.AND P1, PT, R27, RZ, PT ;  /* 0x000000ff1b00720c */ /* 0x000fe20003f26270 */
[C---:B------:R-:W-:Y:S01]  /*2280*/  IMAD R26, R251.reuse, R3, R26 ;  /* 0x00000003fb1a7224 */ /* 0x040fe200078e021a */
[C---:B------:R-:W-:Y:S01]  /*2290*/  LOP3.LUT R108, R6.reuse, 0xd8, RZ, 0xfc, !PT ;  /* 0x000000d8066c7812 */ /* 0x040fe200078efcff */
[C---:B------:R-:W-:Y:S01]  /*22a0*/  IMAD R27, R251.reuse, R4, R28 ;  /* 0x00000004fb1b7224 */ /* 0x040fe200078e021c */
[----:B------:R-:W-:Y:S01]  /*22b0*/  LOP3.LUT R115, R6, 0xe4, RZ, 0xfc, !PT ;  /* 0x000000e406737812 */ /* 0x000fe200078efcff */
[--C-:B------:R-:W-:Y:S01]  /*22c0*/  @!P4 IMAD.IADD R24, R24, 0x1, -R251.reuse ;  /* 0x000000011818c824 */ /* 0x100fe200078e0afb */
[----:B------:R-:W-:Y:S01]  /*22d0*/  ISETP.GT.U32.AND P4, PT, R251, R26, PT ;  /* 0x0000001afb00720c */ /* 0x000fe20003f84070 */
[----:B------:R-:W-:Y:S01]  /*22e0*/  @!P6 IMAD.IADD R25, R25, 0x1, -R251 ;  /* 0x000000011919e824 */ /* 0x000fe200078e0afb */
[----:B------:R-:W-:Y:S01]  /*22f0*/  ISETP.GT.U32.AND P6, PT, R251, R27, PT ;  /* 0x0000001bfb00720c */ /* 0x000fe20003fc4070 */
[----:B------:R-:W-:Y:S01]  /*2300*/  IMAD.HI.U32 R7, R9, R30, RZ ;  /* 0x0000001e09077227 */ /* 0x000fe200078e00ff */
[----:B------:R-:W-:-:S02]  /*2310*/  LOP3.LUT R113, R6, 0xe2, RZ, 0xfc, !PT ;  /* 0x000000e206717812 */ /* 0x000fc400078efcff */
[C---:B------:R-:W-:Y:S01]  /*2320*/  LOP3.LUT R117, R6.reuse, 0xe6, RZ, 0xfc, !PT ;  /* 0x000000e606757812 */ /* 0x040fe200078efcff */
[----:B------:R-:W-:Y:S01]  /*2330*/  IMAD.HI.U32 R8, R9, R32, RZ ;  /* 0x0000002009087227 */ /* 0x000fe200078e00ff */
[C---:B------:R-:W-:Y:S02]  /*2340*/  LOP3.LUT R118, R6.reuse, 0xe8, RZ, 0xfc, !PT ;  /* 0x000000e806767812 */ /* 0x040fe400078efcff */
[C---:B------:R-:W-:Y:S01]  /*2350*/  LOP3.LUT R119, R6.reuse, 0xec, RZ, 0xfc, !PT ;  /* 0x000000ec06777812 */ /* 0x040fe200078efcff */
[----:B------:R-:W-:Y:S01]  /*2360*/  IMAD.MOV R7, RZ, RZ, -R7 ;  /* 0x000000ffff077224 */ /* 0x000fe200078e0a07 */
[----:B------:R-:W-:Y:S01]  /*2370*/  IABS R114, R118 ;  /* 0x0000007600727213 */ /* 0x000fe20000000000 */
[----:B------:R-:W-:Y:S01]  /*2380*/  IMAD.MOV R8, RZ, RZ, -R8 ;  /* 0x000000ffff087224 */ /* 0x000fe200078e0a08 */
[C---:B------:R-:W-:Y:S01]  /*2390*/  LOP3.LUT R121, R6.reuse, 0xee, RZ, 0xfc, !PT ;  /* 0x000000ee06797812 */ /* 0x040fe200078efcff */
[C---:B------:R-:W-:Y:S01]  /*23a0*/  IMAD R28, R251.reuse, R7, R30 ;  /* 0x00000007fb1c7224 */ /* 0x040fe200078e021e */
[----:B------:R-:W-:Y:S01]  /*23b0*/  LOP3.LUT R7, R6, 0x40, RZ, 0xfc, !PT ;  /* 0x0000004006077812 */ /* 0x000fe200078efcff */
[C---:B------:R-:W-:Y:S01]  /*23c0*/  IMAD R29, R251.reuse, R8, R32 ;  /* 0x00000008fb1d7224 */ /* 0x040fe200078e0220 */
[----:B------:R-:W-:Y:S01]  /*23d0*/  IABS R8, R36 ;  /* 0x0000002400087213 */ /* 0x000fe20000000000 */
[--C-:B------:R-:W-:Y:S01]  /*23e0*/  @!P4 IMAD.IADD R26, R26, 0x1, -R251.reuse ;  /* 0x000000011a1ac824 */ /* 0x100fe200078e0afb */
[----:B------:R-:W-:Y:S01]  /*23f0*/  ISETP.GT.U32.AND P4, PT, R251, R25, PT ;  /* 0x00000019fb00720c */ /* 0x000fe20003f84070 */
[----:B------:R-:W-:Y:S01]  /*2400*/  @!P6 IMAD.IADD R27, R27, 0x1, -R251 ;  /* 0x000000011b1be824 */ /* 0x000fe200078e0afb */
[----:B------:R-:W-:Y:S01]  /*2410*/  IABS R30, R7 ;  /* 0x00000007001e7213 */ /* 0x000fe20000000000 */
[----:B------:R-:W-:Y:S01]  /*2420*/  IMAD.HI.U32 R4, R9, R8, RZ ;  /* 0x0000000809047227 */ /* 0x000fe200078e00ff */
[----:B------:R-:W-:-:S02]  /*2430*/  IABS R32, R37 ;  /* 0x0000002500207213 */ /* 0x000fc40000000000 */
[C---:B------:R-:W-:Y:S01]  /*2440*/  ISETP.GT.U32.AND P6, PT, R251.reuse, R27, PT ;  /* 0x0000001bfb00720c */ /* 0x040fe20003fc4070 */
[----:B------:R-:W-:Y:S01]  /*2450*/  @!P0 IMAD.MOV R23, RZ, RZ, -R23 ;  /* 0x000000ffff178224 */ /* 0x000fe200078e0a17 */
[----:B------:R-:W-:Y:S01]  /*2460*/  ISETP.GT.U32.AND P0, PT, R251, R26, PT ;  /* 0x0000001afb00720c */ /* 0x000fe20003f04070 */
[----:B------:R-:W-:Y:S01]  /*2470*/  IMAD.HI.U32 R3, R9, R30, RZ ;  /* 0x0000001e09037227 */ /* 0x000fe200078e00ff */
[C---:B------:R-:W-:Y:S02]  /*2480*/  LOP3.LUT R122, R6.reuse, 0xf2, RZ, 0xfc, !PT ;  /* 0x000000f2067a7812 */ /* 0x040fe400078efcff */
[C---:B------:R-:W-:Y:S01]  /*2490*/  LOP3.LUT R123, R6.reuse, 0xf4, RZ, 0xfc, !PT ;  /* 0x000000f4067b7812 */ /* 0x040fe200078efcff */
[----:B------:R-:W-:Y:S01]  /*24a0*/  IMAD.MOV R31, RZ, RZ, -R4 ;  /* 0x000000ffff1f7224 */ /* 0x000fe200078e0a04 */
[----:B------:R-:W-:Y:S01]  /*24b0*/  IABS R120, R122 ;  /* 0x0000007a00787213 */ /* 0x000fe20000000000 */
[----:B------:R-:W-:Y:S01]  /*24c0*/  IMAD.MOV R3, RZ, RZ, -R3 ;  /* 0x000000ffff037224 */ /* 0x000fe200078e0a03 */
[C---:B------:R-:W-:Y:S01]  /*24d0*/  LOP3.LUT R124, R6.reuse, 0xf6, RZ, 0xfc, !PT ;  /* 0x000000f6067c7812 */ /* 0x040fe200078efcff */
[--C-:B------:R-:W-:Y:S01]  /*24e0*/  @!P4 IMAD.IADD R25, R25, 0x1, -R251.reuse ;  /* 0x000000011919c824 */ /* 0x100fe200078e0afb */
[C---:B------:R-:W-:Y:S01]  /*24f0*/  ISETP.GT.U32.AND P4, PT, R251.reuse, R29, PT ;  /* 0x0000001dfb00720c */ /* 0x040fe20003f84070 */
[C---:B------:R-:W-:Y:S01]  /*2500*/  IMAD R31, R251.reuse, R31, R8 ;  /* 0x0000001ffb1f7224 */ /* 0x040fe200078e0208 */
[----:B------:R-:W-:Y:S01]  /*2510*/  IABS R8, R39 ;  /* 0x0000002700087213 */ /* 0x000fe20000000000 */
[----:B------:R-:W-:Y:S01]  /*2520*/  @!P2 IMAD.MOV R24, RZ, RZ, -R24 ;  /* 0x000000ffff18a224 */ /* 0x000fe200078e0a18 */
[C---:B------:R-:W-:Y:S01]  /*2530*/  ISETP.GT.U32.AND P2, PT, R251.reuse, R28, PT ;  /* 0x0000001cfb00720c */ /* 0x040fe20003f44070 */
[----:B------:R-:W-:Y:S01]  /*2540*/  IMAD R30, R251, R3, R30 ;  /* 0x00000003fb1e7224 */ /* 0x000fe200078e021e */
[----:B------:R-:W-:Y:S01]  /*2550*/  LOP3.LUT R125, R6, 0xfe, RZ, 0xfc, !PT ;  /* 0x000000fe067d7812 */ /* 0x000fe200078efcff */
[--C-:B------:R-:W-:Y:S01]  /*2560*/  @!P6 IMAD.IADD R27, R27, 0x1, -R251.reuse ;  /* 0x000000011b1be824 */ /* 0x100fe200078e0afb */
[C---:B------:R-:W-:Y:S01]  /*2570*/  ISETP.GT.U32.AND P6, PT, R251.reuse, R31, PT ;  /* 0x0000001ffb00720c */ /* 0x040fe20003fc4070 */
[----:B------:R-:W-:Y:S01]  /*2580*/  @!P0 IMAD.IADD R26, R26, 0x1, -R251 ;  /* 0x000000011a1a8824 */ /* 0x000fe200078e0afb */
[----:B------:R-:W-:Y:S01]  /*2590*/  ISETP.GT.U32.AND P0, PT, R251, R30, PT ;  /* 0x0000001efb00720c */ /* 0x000fe20003f04070 */
[----:B------:R-:W-:Y:S01]  /*25a0*/  IMAD.HI.U32 R4, R9, R34, RZ ;  /* 0x0000002209047227 */ /* 0x000fe200078e00ff */
[----:B------:R-:W-:-:S02]  /*25b0*/  LOP3.LUT R131, R6, 0x102, RZ, 0xfc, !PT ;  /* 0x0000010206837812 */ /* 0x000fc400078efcff */
[----:B------:R-:W-:Y:S01]  /*25c0*/  LOP3.LUT R129, R6, 0x100, RZ, 0xfc, !PT ;  /* 0x0000010006817812 */ /* 0x000fe200078efcff */
[--C-:B------:R-:W-:Y:S01]  /*25d0*/  @!P4 IMAD.IADD R29, R29, 0x1, -R251.reuse ;  /* 0x000000011d1dc824 */ /* 0x100fe200078e0afb */
[----:B------:R-:W-:Y:S01]  /*25e0*/  ISETP.GE.AND P4, PT, R35, RZ, PT ;  /* 0x000000ff2300720c */ /* 0x000fe20003f86270 */
[--C-:B------:R-:W-:Y:S01]  /*25f0*/  @!P2 IMAD.IADD R28, R28, 0x1, -R251.reuse ;  /* 0x000000011c1ca824 */ /* 0x100fe200078e0afb */
[----:B------:R-:W-:Y:S01]  /*2600*/  ISETP.GE.AND P2, PT, R33, RZ, PT ;  /* 0x000000ff2100720c */ /* 0x000fe20003f46270 */
[----:B------:R-:W-:Y:S01]  /*2610*/  IMAD.MOV R4, RZ, RZ, -R4 ;  /* 0x000000ffff047224 */ /* 0x000fe200078e0a04 */
[----:B------:R-:W-:Y:S01]  /*2620*/  LOP3.LUT R35, R6, 0x48, RZ, 0xfc, !PT ;  /* 0x0000004806237812 */ /* 0x000fe200078efcff */
[--C-:B------:R-:W-:Y:S01]  /*2630*/  @!P6 IMAD.IADD R31, R31, 0x1, -R251.reuse ;  /* 0x000000011f1fe824 */ /* 0x100fe200078e0afb */
[C---:B------:R-:W-:Y:S01]  /*2640*/  ISETP.GT.U32.AND P6, PT, R251.reuse, R29, PT ;  /* 0x0000001dfb00720c */ /* 0x040fe20003fc4070 */
[----:B------:R-:W-:Y:S01]  /*2650*/  @!P0 IMAD.IADD R30, R30, 0x1, -R251 ;  /* 0x000000011e1e8824 */ /* 0x000fe200078e0afb */
[----:B------:R-:W-:Y:S01]  /*2660*/  ISETP.GT.U32.AND P0, PT, R251, R28, PT ;  /* 0x0000001cfb00720c */ /* 0x000fe20003f04070 */
[----:B------:R-:W-:Y:S01]  /*2670*/  @!P5 IMAD.MOV R25, RZ, RZ, -R25 ;  /* 0x000000ffff19d224 */ /* 0x000fe200078e0a19 */
[----:B------:R-:W-:Y:S01]  /*2680*/  IABS R128, R129 ;  /* 0x0000008100807213 */ /* 0x000fe20000000000 */
[----:B------:R-:W-:Y:S01]  /*2690*/  IMAD.HI.U32 R3, R9, R32, RZ ;  /* 0x0000002009037227 */ /* 0x000fe200078e00ff */
[----:B------:R-:W-:-:S02]  /*26a0*/  ISETP.GT.U32.AND P5, PT, R251, R30, PT ;  /* 0x0000001efb00720c */ /* 0x000fc40003fa4070 */
[----:B------:R-:W-:Y:S01]  /*26b0*/  LOP3.LUT R133, R6, 0x104, RZ, 0xfc, !PT ;  /* 0x0000010406857812 */ /* 0x000fe200078efcff */
[----:B------:R-:W-:Y:S01]  /*26c0*/  IMAD R33, R251, R4, R34 ;  /* 0x00000004fb217224 */ /* 0x000fe200078e0222 */
[----:B------:R-:W-:Y:S01]  /*26d0*/  IABS R34, R35 ;  /* 0x0000002300227213 */ /* 0x000fe20000000000 */
[----:B------:R-:W-:Y:S01]  /*26e0*/  IMAD.MOV R3, RZ, RZ, -R3 ;  /* 0x000000ffff037224 */ /* 0x000fe200078e0a03 */
[----:B------:R-:W-:Y:S01]  /*26f0*/  IABS R130, R133 ;  /* 0x0000008500827213 */ /* 0x000fe20000000000 */
[--C-:B------:R-:W-:Y:S01]  /*2700*/  @!P6 IMAD.IADD R29, R29, 0x1, -R251.reuse ;  /* 0x000000011d1de824 */ /* 0x100fe200078e0afb */
[C---:B------:R-:W-:Y:S01]  /*2710*/  ISETP.GT.U32.AND P6, PT, R251.reuse, R33, PT ;  /* 0x00000021fb00720c */ /* 0x040fe20003fc4070 */
[----:B------:R-:W-:Y:S01]  /*2720*/  @!P3 IMAD.MOV R26, RZ, RZ, -R26 ;  /* 0x000000ffff1ab224 */ /* 0x000fe200078e0a1a */
[----:B------:R-:W-:Y:S01]  /*2730*/  ISETP.GT.U32.AND P3, PT, R251, R31, PT ;  /* 0x0000001ffb00720c */ /* 0x000fe20003f64070 */
[----:B------:R-:W-:Y:S01]  /*2740*/  @!P0 IMAD.IADD R28, R28, 0x1, -R251 ;  /* 0x000000011c1c8824 */ /* 0x000fe200078e0afb */
[----:B------:R-:W-:Y:S01]  /*2750*/  ISETP.GE.AND P0, PT, R7, RZ, PT ;  /* 0x000000ff0700720c */ /* 0x000fe20003f06270 */
[----:B------:R-:W-:Y:S01]  /*2760*/  IMAD R32, R251, R3, R32 ;  /* 0x00000003fb207224 */ /* 0x000fe200078e0220 */
[C---:B------:R-:W-:Y:S01]  /*2770*/  LOP3.LUT R7, R6.reuse, 0x50, RZ, 0xfc, !PT ;  /* 0x0000005006077812 */ /* 0x040fe200078efcff */
[----:B------:R-:W-:Y:S01]  /*2780*/  IMAD.HI.U32 R3, R9, R34, RZ ;  /* 0x0000002209037227 */ /* 0x000fe200078e00ff */
[----:B------:R-:W-:-:S02]  /*2790*/  LOP3.LUT R137, R6, 0x10a, RZ, 0xfc, !PT ;  /* 0x0000010a06897812 */ /* 0x000fc400078efcff */
[----:B------:R-:W-:Y:S01]  /*27a0*/  LOP3.LUT R138, R6, 0x10c, RZ, 0xfc, !PT ;  /* 0x0000010c068a7812 */ /* 0x000fe200078efcff */
[----:B------:R-:W-:Y:S01]  /*27b0*/  @!P5 IMAD.IADD R30, R30, 0x1, -R251 ;  /* 0x000000011e1ed824 */ /* 0x000fe200078e0afb */
[----:B------:R-:W-:Y:S01]  /*27c0*/  ISETP.GE.AND P5, PT, R36, RZ, PT ;  /* 0x000000ff2400720c */ /* 0x000fe20003fa6270 */
[----:B------:R-:W-:Y:S01]  /*27d0*/  IMAD.HI.U32 R4, R9, R8, RZ ;  /* 0x0000000809047227 */ /* 0x000fe200078e00ff */
[----:B------:R-:W-:Y:S02]  /*27e0*/  IABS R134, R138 ;  /* 0x0000008a00867213 */ /* 0x000fe40000000000 */
[C---:B------:R-:W-:Y:S01]  /*27f0*/  LOP3.LUT R139, R6.reuse, 0x114, RZ, 0xfc, !PT ;  /* 0x00000114068b7812 */ /* 0x040fe200078efcff */
[----:B------:R-:W-:Y:S01]  /*2800*/  IMAD.MOV R3, RZ, RZ, -R3 ;  /* 0x000000ffff037224 */ /* 0x000fe200078e0a03 */
[C---:B------:R-:W-:Y:S01]  /*2810*/  LOP3.LUT R149, R6.reuse, 0x122, RZ, 0xfc, !PT ;  /* 0x0000012206957812 */ /* 0x040fe200078efcff */
[----:B------:R-:W-:Y:S01]  /*2820*/  @!P1 IMAD.MOV R27, RZ, RZ, -R27 ;  /* 0x000000ffff1b9224 */ /* 0x000fe200078e0a1b */
[C---:B------:R-:W-:Y:S01]  /*2830*/  ISETP.GT.U32.AND P1, PT, R251.reuse, R32, PT ;  /* 0x00000020fb00720c */ /* 0x040fe20003f24070 */
[----:B------:R-:W-:Y:S01]  /*2840*/  IMAD.MOV R4, RZ, RZ, -R4 ;  /* 0x000000ffff047224 */ /* 0x000fe200078e0a04 */
[C---:B------:R-:W-:Y:S01]  /*2850*/  LOP3.LUT R151, R6.reuse, 0x124, RZ, 0xfc, !PT ;  /* 0x0000012406977812 */ /* 0x040fe200078efcff */
[----:B------:R-:W-:Y:S01]  /*2860*/  IMAD R34, R251, R3, R34 ;  /* 0x00000003fb227224 */ /* 0x000fe200078e0222 */
[----:B------:R-:W-:Y:S01]  /*2870*/  LOP3.LUT R3, R6, 0x4c, RZ, 0xfc, !PT ;  /* 0x0000004c06037812 */ /* 0x000fe200078efcff */
[--C-:B------:R-:W-:Y:S01]  /*2880*/  @!P6 IMAD.IADD R33, R33, 0x1, -R251.reuse ;  /* 0x000000012121e824 */ /* 0x100fe200078e0afb */
[----:B------:R-:W-:Y:S01]  /*2890*/  ISETP.GE.AND P6, PT, R35, RZ, PT ;  /* 0x000000ff2300720c */ /* 0x000fe20003fc6270 */
[----:B------:R-:W-:Y:S01]  /*28a0*/  @!P3 IMAD.IADD R31, R31, 0x1, -R251 ;  /* 0x000000011f1fb824 */ /* 0x000fe200078e0afb */
[----:B------:R-:W-:Y:S01]  /*28b0*/  IABS R36, R3 ;  /* 0x0000000300247213 */ /* 0x000fe20000000000 */
[----:B------:R-:W-:Y:S01]  /*28c0*/  IMAD R35, R251, R4, R8 ;  /* 0x00000004fb237224 */ /* 0x000fe200078e0208 */
[----:B------:R-:W-:Y:S01]  /*28d0*/  ISETP.GE.AND P3, PT, R37, RZ, PT ;  /* 0x000000ff2500720c */ /* 0x000fe20003f66270 */
[----:B------:R-:W-:Y:S01]  /*28e0*/  @!P0 IMAD.MOV R30, RZ, RZ, -R30 ;  /* 0x000000ffff1e8224 */ /* 0x000fe200078e0a1e */
[C---:B------:R-:W-:Y:S01]  /*28f0*/  ISETP.GT.U32.AND P0, PT, R251.reuse, R34, PT ;  /* 0x00000022fb00720c */ /* 0x040fe20003f04070 */
[----:B------:R-:W-:Y:S01]  /*2900*/  @!P4 IMAD.MOV R29, RZ, RZ, -R29 ;  /* 0x000000ffff1dc224 */ /* 0x000fe200078e0a1d */
[C---:B------:R-:W-:Y:S01]  /*2910*/  ISETP.GT.U32.AND P4, PT, R251.reuse, R33, PT ;  /* 0x00000021fb00720c */ /* 0x040fe20003f84070 */
[----:B------:R-:W-:Y:S01]  /*2920*/  @!P5 IMAD.MOV R31, RZ, RZ, -R31 ;  /* 0x000000ffff1fd224 */ /* 0x000fe200078e0a1f */
[----:B------:R-:W-:Y:S01]  /*2930*/  ISETP.GT.U32.AND P5, PT, R251, R35, PT ;  /* 0x00000023fb00720c */ /* 0x000fe20003fa4070 */
[----:B------:R-:W-:Y:S01]  /*2940*/  @!P1 IMAD.IADD R32, R32, 0x1, -R251 ;  /* 0x0000000120209824 */ /* 0x000fe200078e0afb */
[----:B------:R-:W-:Y:S01]  /*2950*/  LOP3.LUT R4, R6, 0x4e, RZ, 0xfc, !PT ;  /* 0x0000004e06047812 */ /* 0x000fe200078efcff */
[----:B------:R-:W-:Y:S01]  /*2960*/  @!P2 IMAD.MOV R28, RZ, RZ, -R28 ;  /* 0x000000ffff1ca224 */ /* 0x000fe200078e0a1c */
[----:B------:R-:W-:-:S02]  /*2970*/  ISETP.GE.AND P1, PT, R38, RZ, PT ;  /* 0x000000ff2600720c */ /* 0x000fc40003f26270 */
[----:B------:R-:W-:Y:S02]  /*2980*/  ISETP.GT.U32.AND P2, PT, R251, R32, PT ;  /* 0x00000020fb00720c */ /* 0x000fe40003f44070 */
[----:B------:R-:W-:Y:S01]  /*2990*/  IABS R8, R4 ;  /* 0x0000000400087213 */ /* 0x000fe20000000000 */
[--C-:B------:R-:W-:Y:S01]  /*29a0*/  @!P0 IMAD.IADD R34, R34, 0x1, -R251.reuse ;  /* 0x0000000122228824 */ /* 0x100fe200078e0afb */
[----:B------:R-:W-:Y:S01]  /*29b0*/  ISETP.GE.AND P0, PT, R4, RZ, PT ;  /* 0x000000ff0400720c */ /* 0x000fe20003f06270 */
[--C-:B------:R-:W-:Y:S01]  /*29c0*/  @!P4 IMAD.IADD R33, R33, 0x1, -R251.reuse ;  /* 0x000000012121c824 */ /* 0x100fe200078e0afb */
[----:B------:R-:W-:Y:S01]  /*29d0*/  ISETP.GE.AND P4, PT, R3, RZ, PT ;  /* 0x000000ff0300720c */ /* 0x000fe20003f86270 */
[----:B------:R-:W-:Y:S01]  /*29e0*/  @!P5 IMAD.IADD R35, R35, 0x1, -R251 ;  /* 0x000000012323d824 */ /* 0x000fe200078e0afb */
[----:B------:R-:W-:Y:S01]  /*29f0*/  ISETP.GT.U32.AND P5, PT, R251, R34, PT ;  /* 0x00000022fb00720c */ /* 0x000fe20003fa4070 */
[----:B------:R-:W-:Y:S01]  /*2a00*/  IMAD.HI.U32 R3, R9, R36, RZ ;  /* 0x0000002409037227 */ /* 0x000fe200078e00ff */
[----:B------:R-:W-:-:S02]  /*2a10*/  IABS R38, R7 ;  /* 0x0000000700267213 */ /* 0x000fc40000000000 */
[----:B------:R-:W-:Y:S01]  /*2a20*/  IABS R146, R149 ;  /* 0x0000009500927213 */ /* 0x000fe20000000000 */
[----:B------:R-:W-:Y:S01]  /*2a30*/  IMAD.MOV R3, RZ, RZ, -R3 ;  /* 0x000000ffff037224 */ /* 0x000fe200078e0a03 */
[----:B------:R-:W-:Y:S01]  /*2a40*/  IABS R148, R151 ;  /* 0x0000009700947213 */ /* 0x000fe20000000000 */
[--C-:B------:R-:W-:Y:S01]  /*2a50*/  @!P2 IMAD.IADD R32, R32, 0x1, -R251.reuse ;  /* 0x000000012020a824 */ /* 0x100fe200078e0afb */
[----:B------:R-:W-:Y:S01]  /*2a60*/  ISETP.GE.AND P2, PT, R39, RZ, PT ;  /* 0x000000ff2700720c */ /* 0x000fe20003f46270 */
[----:B------:R-:W-:Y:S01]  /*2a70*/  IMAD.HI.U32 R4, R9, R8, RZ ;  /* 0x0000000809047227 */ /* 0x000fe200078e00ff */
[C---:B------:R-:W-:Y:S02]  /*2a80*/  LOP3.LUT R153, R6.reuse, 0x128, RZ, 0xfc, !PT ;  /* 0x0000012806997812 */ /* 0x040fe400078efcff */
[C---:B------:R-:W-:Y:S01]  /*2a90*/  LOP3.LUT R154, R6.reuse, 0x12a, RZ, 0xfc, !PT ;  /* 0x0000012a069a7812 */ /* 0x040fe200078efcff */
[C---:B------:R-:W-:Y:S01]  /*2aa0*/  IMAD R36, R251.reuse, R3, R36 ;  /* 0x00000003fb247224 */ /* 0x040fe200078e0224 */
[C---:B------:R-:W-:Y:S01]  /*2ab0*/  LOP3.LUT R3, R6.reuse, 0x52, RZ, 0xfc, !PT ;  /* 0x0000005206037812 */ /* 0x040fe200078efcff */
[----:B------:R-:W-:Y:S01]  /*2ac0*/  @!P3 IMAD.MOV R32, RZ, RZ, -R32 ;  /* 0x000000ffff20b224 */ /* 0x000fe200078e0a20 */
[C---:B------:R-:W-:Y:S01]  /*2ad0*/  ISETP.GT.U32.AND P3, PT, R251.reuse, R35, PT ;  /* 0x00000023fb00720c */ /* 0x040fe20003f64070 */
[----:B------:R-:W-:Y:S01]  /*2ae0*/  IMAD.MOV R4, RZ, RZ, -R4 ;  /* 0x000000ffff047224 */ /* 0x000fe200078e0a04 */
[----:B------:R-:W-:Y:S01]  /*2af0*/  LOP3.LUT R155, R6, 0x12c, RZ, 0xfc, !PT ;  /* 0x0000012c069b7812 */ /* 0x000fe200078efcff */
[----:B------:R-:W-:Y:S01]  /*2b00*/  @!P5 IMAD.IADD R34, R34, 0x1, -R251 ;  /* 0x000000012222d824 */ /* 0x000fe200078e0afb */
[C---:B------:R-:W-:Y:S01]  /*2b10*/  ISETP.GT.U32.AND P5, PT, R251.reuse, R36, PT ;  /* 0x00000024fb00720c */ /* 0x040fe20003fa4070 */
[C---:B------:R-:W-:Y:S01]  /*2b20*/  IMAD R37, R251.reuse, R4, R8 ;  /* 0x00000004fb257224 */ /* 0x040fe200078e0208 */
[----:B------:R-:W-:Y:S01]  /*2b30*/  IABS R8, R3 ;  /* 0x0000000300087213 */ /* 0x000fe20000000000 */
[----:B------:R-:W-:Y:S01]  /*2b40*/  @!P6 IMAD.MOV R34, RZ, RZ, -R34 ;  /* 0x000000ffff22e224 */ /* 0x000fe200078e0a22 */
[----:B------:R-:W-:Y:S01]  /*2b50*/  IABS R150, R155 ;  /* 0x0000009b00967213 */ /* 0x000fe20000000000 */
[----:B------:R-:W-:Y:S01]  /*2b60*/  @!P1 IMAD.MOV R33, RZ, RZ, -R33 ;  /* 0x000000ffff219224 */ /* 0x000fe200078e0a21 */
[----:B------:R-:W-:-:S02]  /*2b70*/  ISETP.GT.U32.AND P6, PT, R251, R37, PT ;  /* 0x00000025fb00720c */ /* 0x000fc40003fc4070 */
[----:B------:R-:W-:Y:S01]  /*2b80*/  ISETP.GE.AND P1, PT, R7, RZ, PT ;  /* 0x000000ff0700720c */ /* 0x000fe20003f26270 */
[--C-:B------:R-:W-:Y:S01]  /*2b90*/  @!P3 IMAD.IADD R35, R35, 0x1, -R251.reuse ;  /* 0x000000012323b824 */ /* 0x100fe200078e0afb */
[----:B------:R-:W-:Y:S01]  /*2ba0*/  ISETP.GE.AND P3, PT, R3, RZ, PT ;  /* 0x000000ff0300720c */ /* 0x000fe20003f66270 */
[C---:B------:R-:W-:Y:S01]  /*2bb0*/  IMAD.HI.U32 R3, R9.reuse, R38, RZ ;  /* 0x0000002609037227 */ /* 0x040fe200078e00ff */
[C---:B------:R-:W-:Y:S02]  /*2bc0*/  LOP3.LUT R7, R6.reuse, 0x54, RZ, 0xfc, !PT ;  /* 0x0000005406077812 */ /* 0x040fe400078efcff */
[----:B------:R-:W-:Y:S01]  /*2bd0*/  LOP3.LUT R161, R6, 0x140, RZ, 0xfc, !PT ;  /* 0x0000014006a17812 */ /* 0x000fe200078efcff */
[----:B------:R-:W-:Y:S01]  /*2be0*/  @!P5 IMAD.IADD R36, R36, 0x1, -R251 ;  /* 0x000000012424d824 */ /* 0x000fe200078e0afb */
[----:B------:R-:W-:Y:S01]  /*2bf0*/  IABS R40, R7 ;  /* 0x0000000700287213 */ /* 0x000fe20000000000 */
[----:B------:R-:W-:Y:S01]  /*2c00*/  IMAD.MOV R4, RZ, RZ, -R3 ;  /* 0x000000ffff047224 */ /* 0x000fe200078e0a03 */
[----:B------:R-:W-:Y:S01]  /*2c10*/  IABS R160, R161 ;  /* 0x000000a100a07213 */ /* 0x000fe20000000000 */
[----:B------:R-:W-:Y:S01]  /*2c20*/  IMAD.HI.U32 R3, R9, R8, RZ ;  /* 0x0000000809037227 */ /* 0x000fe200078e00ff */
[----:B------:R-:W-:-:S02]  /*2c30*/  ISETP.GT.U32.AND P5, PT, R251, R36, PT ;  /* 0x00000024fb00720c */ /* 0x000fc40003fa4070 */
[C---:B------:R-:W-:Y:S01]  /*2c40*/  LOP3.LUT R163, R6.reuse, 0x142, RZ, 0xfc, !PT ;  /* 0x0000014206a37812 */ /* 0x040fe200078efcff */
[----:B------:R-:W-:Y:S01]  /*2c50*/  @!P6 IMAD.IADD R37, R37, 0x1, -R251 ;  /* 0x000000012525e824 */ /* 0x000fe200078e0afb */
[C---:B------:R-:W-:Y:S01]  /*2c60*/  LOP3.LUT R165, R6.reuse, 0x144, RZ, 0xfc, !PT ;  /* 0x0000014406a57812 */ /* 0x040fe200078efcff */
[----:B------:R-:W-:Y:S01]  /*2c70*/  IMAD.MOV R3, RZ, RZ, -R3 ;  /* 0x000000ffff037224 */ /* 0x000fe200078e0a03 */
[C---:B------:R-:W-:Y:S01]  /*2c80*/  LOP3.LUT R167, R6.reuse, 0x14a, RZ, 0xfc, !PT ;  /* 0x0000014a06a77812 */ /* 0x040fe200078efcff */
[C---:B------:R-:W-:Y:S01]  /*2c90*/  IMAD R38, R251.reuse, R4, R38 ;  /* 0x00000004fb267224 */ /* 0x040fe200078e0226 */
[C---:B------:R-:W-:Y:S01]  /*2ca0*/  ISETP.GT.U32.AND P6, PT, R251.reuse, R37, PT ;  /* 0x00000025fb00720c */ /* 0x040fe20003fc4070 */
[----:B------:R-:W-:Y:S01]  /*2cb0*/  IMAD R39, R251, R3, R8 ;  /* 0x00000003fb277224 */ /* 0x000fe200078e0208 */
[----:B------:R-:W-:Y:S01]  /*2cc0*/  IABS R162, R165 ;  /* 0x000000a500a27213 */ /* 0x000fe20000000000 */
[----:B------:R-:W-:Y:S01]  /*2cd0*/  IMAD.HI.U32 R3, R9, R40, RZ ;  /* 0x0000002809037227 */ /* 0x000fe200078e00ff */
[----:B------:R-:W-:-:S02]  /*2ce0*/  LOP3.LUT R169, R6, 0x14e, RZ, 0xfc, !PT ;  /* 0x0000014e06a97812 */ /* 0x000fc400078efcff */
[----:B------:R-:W-:Y:S01]  /*2cf0*/  LOP3.LUT R181, R6, 0x168, RZ, 0xfc, !PT ;  /* 0x0000016806b57812 */ /* 0x000fe200078efcff */
[----:B------:R-:W-:Y:S01]  /*2d00*/  @!P5 IMAD.IADD R36, R36, 0x1, -R251 ;  /* 0x000000012424d824 */ /* 0x000fe200078e0afb */
[----:B------:R-:W-:Y:S01]  /*2d10*/  ISETP.GT.U32.AND P5, PT, R251, R38, PT ;  /* 0x00000026fb00720c */ /* 0x000fe20003fa4070 */
[----:B------:R-:W-:Y:S01]  /*2d20*/  IMAD.MOV R3, RZ, RZ, -R3 ;  /* 0x000000ffff037224 */ /* 0x000fe200078e0a03 */
[----:B------:R-:W-:Y:S01]  /*2d30*/  IABS R180, R181 ;  /* 0x000000b500b47213 */ /* 0x000fe20000000000 */
[----:B------:R-:W-:Y:S01]  /*2d40*/  IMAD.HI.U32 R4, R9, R42, RZ ;  /* 0x0000002a09047227 */ /* 0x000fe200078e00ff */
[C---:B------:R-:W-:Y:S02]  /*2d50*/  LOP3.LUT R193, R6.reuse, 0x17a, RZ, 0xfc, !PT ;  /* 0x0000017a06c17812 */ /* 0x040fe400078efcff */
[C---:B------:R-:W-:Y:S01]  /*2d60*/  LOP3.LUT R195, R6.reuse, 0x17c, RZ, 0xfc, !PT ;  /* 0x0000017c06c37812 */ /* 0x040fe200078efcff */
[C---:B------:R-:W-:Y:S01]  /*2d70*/  IMAD R40, R251.reuse, R3, R40 ;  /* 0x00000003fb287224 */ /* 0x040fe200078e0228 */
[C---:B------:R-:W-:Y:S01]  /*2d80*/  LOP3.LUT R196, R6.reuse, 0x17e, RZ, 0xfc, !PT ;  /* 0x0000017e06c47812 */ /* 0x040fe200078efcff */
[----:B------:R-:W-:Y:S01]  /*2d90*/  @!P4 IMAD.MOV R36, RZ, RZ, -R36 ;  /* 0x000000ffff24c224 */ /* 0x000fe200078e0a24 */
[----:B------:R-:W-:Y:S01]  /*2da0*/  ISETP.GT.U32.AND P4, PT, R251, R39, PT ;  /* 0x00000027fb00720c */ /* 0x000fe20003f84070 */
[----:B------:R-:W-:Y:S01]  /*2db0*/  IMAD.MOV R4, RZ, RZ, -R4 ;  /* 0x000000ffff047224 */ /* 0x000fe200078e0a04 */
[----:B------:R-:W-:Y:S01]  /*2dc0*/  IABS R190, R195 ;  /* 0x000000c300be7213 */ /* 0x000fe20000000000 */
[----:B------:R-:W-:Y:S01]  /*2dd0*/  @!P6 IMAD.IADD R37, R37, 0x1, -R251 ;  /* 0x000000012525e824 */ /* 0x000fe200078e0afb */
[----:B------:R-:W-:Y:S01]  /*2de0*/  ISETP.GT.U32.AND P6, PT, R251, R40, PT ;  /* 0x00000028fb00720c */ /* 0x000fe20003fc4070 */
[----:B------:R-:W-:Y:S01]  /*2df0*/  @!P2 IMAD.MOV R35, RZ, RZ, -R35 ;  /* 0x000000ffff23a224 */ /* 0x000fe200078e0a23 */
[----:B------:R-:W-:Y:S01]  /*2e00*/  ISETP.GE.AND P2, PT, R7, RZ, PT ;  /* 0x000000ff0700720c */ /* 0x000fe20003f46270 */
[C---:B------:R-:W-:Y:S01]  /*2e10*/  IMAD R41, R251.reuse, R4, R42 ;  /* 0x00000004fb297224 */ /* 0x040fe200078e022a */
[----:B------:R-:W-:Y:S01]  /*2e20*/  LOP3.LUT R7, R6, 0x58, RZ, 0xfc, !PT ;  /* 0x0000005806077812 */ /* 0x000fe200078efcff */
[----:B------:R-:W-:Y:S01]  /*2e30*/  @!P5 IMAD.IADD R38, R38, 0x1, -R251 ;  /* 0x000000012626d824 */ /* 0x000fe200078e0afb */
[----:B------:R-:W-:Y:S01]  /*2e40*/  IABS R4, R45 ;  /* 0x0000002d00047213 */ /* 0x000fe20000000000 */
[----:B------:R-:W-:Y:S01]  /*2e50*/  @!P0 IMAD.MOV R37, RZ, RZ, -R37 ;  /* 0x000000ffff258224 */ /* 0x000fe200078e0a25 */
[----:B------:R-:W-:Y:S01]  /*2e60*/  ISETP.GT.U32.AND P5, PT, R251, R41, PT ;  /* 0x00000029fb00720c */ /* 0x000fe20003fa4070 */
[----:B------:R-:W-:Y:S01]  /*2e70*/  @!P4 IMAD.IADD R39, R39, 0x1, -R251 ;  /* 0x000000012727c824 */ /* 0x000fe200078e0afb */
[----:B------:R-:W-:-:S02]  /*2e80*/  IABS R8, R7 ;  /* 0x0000000700087213 */ /* 0x000fc40000000000 */
[C---:B------:R-:W-:Y:S01]  /*2e90*/  ISETP.GT.U32.AND P4, PT, R251.reuse, R38, PT ;  /* 0x00000026fb00720c */ /* 0x040fe20003f84070 */
[----:B------:R-:W-:Y:S01]  /*2ea0*/  @!P6 IMAD.IADD R40, R40, 0x1, -R251 ;  /* 0x000000012828e824 */ /* 0x000fe200078e0afb */
[----:B------:R-:W-:Y:S01]  /*2eb0*/  ISETP.GT.U32.AND P6, PT, R251, R39, PT ;  /* 0x00000027fb00720c */ /* 0x000fe20003fc4070 */
[----:B------:R-:W-:Y:S01]  /*2ec0*/  IMAD.HI.U32 R3, R9, R8, RZ ;  /* 0x0000000809037227 */ /* 0x000fe200078e00ff */
[C---:B------:R-:W-:Y:S02]  /*2ed0*/  LOP3.LUT R197, R6.reuse, 0x180, RZ, 0xfc, !PT ;  /* 0x0000018006c57812 */ /* 0x040fe400078efcff */
[----:B------:R-:W-:Y:S01]  /*2ee0*/  LOP3.LUT R205, R6, 0x194, RZ, 0xfc, !PT ;  /* 0x0000019406cd7812 */ /* 0x000fe200078efcff */
[----:B------:R-:W-:Y:S01]  /*2ef0*/  IMAD.MOV R3, RZ, RZ, -R3 ;  /* 0x000000ffff037224 */ /* 0x000fe200078e0a03 */
[----:B------:R-:W-:Y:S01]  /*2f00*/  IABS R192, R197 ;  /* 0x000000c500c07213 */ /* 0x000fe20000000000 */
[----:B------:R-:W-:Y:S01]  /*2f10*/  @!P5 IMAD.IADD R41, R41, 0x1, -R251 ;  /* 0x000000012929d824 */ /* 0x000fe200078e0afb */
[C---:B------:R-:W-:Y:S01]  /*2f20*/  ISETP.GT.U32.AND P5, PT, R251.reuse, R40, PT ;  /* 0x00000028fb00720c */ /* 0x040fe20003fa4070 */
[----:B------:R-:W-:Y:S01]  /*2f30*/  IMAD R42, R251, R3, R8 ;  /* 0x00000003fb2a7224 */ /* 0x000fe200078e0208 */
[----:B------:R-:W-:Y:S01]  /*2f40*/  IABS R8, R48 ;  /* 0x0000003000087213 */ /* 0x000fe20000000000 */
[----:B------:R-:W-:Y:S01]  /*2f50*/  IMAD.HI.U32 R3, R9, R4, RZ ;  /* 0x0000000409037227 */ /* 0x000fe200078e00ff */
[----:B------:R-:W-:-:S02]  /*2f60*/  ISETP.GT.U32.AND P0, PT, R251, R41, PT ;  /* 0x00000029fb00720c */ /* 0x000fc40003f04070 */
[C---:B------:R-:W-:Y:S01]  /*2f70*/  LOP3.LUT R206, R6.reuse, 0x196, RZ, 0xfc, !PT ;  /* 0x0000019606ce7812 */ /* 0x040fe200078efcff */
[----:B------:R-:W-:Y:S01]  /*2f80*/  IMAD.MOV R3, RZ, RZ, -R3 ;  /* 0x000000ffff037224 */ /* 0x000fe200078e0a03 */
[----:B------:R-:W-:Y:S01]  /*2f90*/  IABS R202, R205 ;  /* 0x000000cd00ca7213 */ /* 0x000fe20000000000 */
[--C-:B------:R-:W-:Y:S01]  /*2fa0*/  @!P6 IMAD.IADD R39, R39, 0x1, -R251.reuse ;  /* 0x000000012727e824 */ /* 0x100fe200078e0afb */
[----:B------:R-:W-:Y:S01]  /*2fb0*/  ISETP.GE.AND P6, PT, R43, RZ, PT ;  /* 0x000000ff2b00720c */ /* 0x000fe20003fc6270 */
[----:B------:R-:W-:Y:S01]  /*2fc0*/  IMAD R43, R251, R3, R4 ;  /* 0x00000003fb2b7224 */ /* 0x000fe200078e0204 */
[----:B------:R-:W-:Y:S01]  /*2fd0*/  LOP3.LUT R209, R6, 0x1a0, RZ, 0xfc, !PT ;  /* 0x000001a006d17812 */ /* 0x000fe200078efcff */
[----:B------:R-:W-:Y:S01]  /*2fe0*/  @!P5 IMAD.IADD R40, R40, 0x1, -R251 ;  /* 0x000000012828d824 */ /* 0x000fe200078e0afb */
[----:B------:R-:W-:Y:S01]  /*2ff0*/  LOP3.LUT R213, R6, 0x1a8, RZ, 0xfc, !PT ;  /* 0x000001a806d57812 */ /* 0x000fe200078efcff */
[----:B------:R-:W-:Y:S01]  /*3000*/  IMAD.HI.U32 R3, R9, R44, RZ ;  /* 0x0000002c09037227 */ /* 0x000fe200078e00ff */
[----:B------:R-:W-:-:S02]  /*3010*/  ISETP.GT.U32.AND P5, PT, R251, R43, PT ;  /* 0x0000002bfb00720c */ /* 0x000fc40003fa4070 */
[----:B------:R-:W-:Y:S01]  /*3020*/  IABS R208, R209 ;  /* 0x000000d100d07213 */ /* 0x000fe20000000000 */
[----:B------:R-:W-:Y:S01]  /*3030*/  @!P4 IMAD.IADD R38, R38, 0x1, -R251 ;  /* 0x000000012626c824 */ /* 0x000fe200078e0afb */
[----:B------:R-:W-:Y:S01]  /*3040*/  ISETP.GT.U32.AND P4, PT, R251, R42, PT ;  /* 0x0000002afb00720c */ /* 0x000fe20003f84070 */
[----:B------:R-:W-:Y:S01]  /*3050*/  IMAD.MOV R3, RZ, RZ, -R3 ;  /* 0x000000ffff037224 */ /* 0x000fe200078e0a03 */
[----:B------:R-:W-:Y:S01]  /*3060*/  IABS R212, R213 ;  /* 0x000000d500d47213 */ /* 0x000fe20000000000 */
[----:B------:R-:W-:Y:S01]  /*3070*/  IMAD.HI.U32 R4, R9, R8, RZ ;  /* 0x0000000809047227 */ /* 0x000fe200078e00ff */
[C---:B------:R-:W-:Y:S02]  /*3080*/  LOP3.LUT R214, R6.reuse, 0x1aa, RZ, 0xfc, !PT ;  /* 0x000001aa06d67812 */ /* 0x040fe400078efcff */
[C---:B------:R-:W-:Y:S01]  /*3090*/  LOP3.LUT R219, R6.reuse, 0x1b2, RZ, 0xfc, !PT ;  /* 0x000001b206db7812 */ /* 0x040fe200078efcff */
[----:B------:R-:W-:Y:S01]  /*30a0*/  IMAD R44, R251, R3, R44 ;  /* 0x00000003fb2c7224 */ /* 0x000fe200078e022c */
[C---:B------:R-:W-:Y:S01]  /*30b0*/  LOP3.LUT R222, R6.reuse, 0x1b4, RZ, 0xfc, !PT ;  /* 0x000001b406de7812 */ /* 0x040fe200078efcff */
[----:B------:R-:W-:Y:S01]  /*30c0*/  @!P5 IMAD.IADD R43, R43, 0x1, -R251 ;  /* 0x000000012b2bd824 */ /* 0x000fe200078e0afb */
[----:B------:R-:W-:Y:S01]  /*30d0*/  LOP3.LUT R221, R6, 0x1b6, RZ, 0xfc, !PT ;  /* 0x000001b606dd7812 */ /* 0x000fe200078efcff */
[----:B------:R-:W-:Y:S01]  /*30e0*/  IMAD.HI.U32 R3, R9, R46, RZ ;  /* 0x0000002e09037227 */ /* 0x000fe200078e00ff */
[----:B------:R-:W-:-:S02]  /*30f0*/  IABS R218, R222 ;  /* 0x000000de00da7213 */ /* 0x000fc40000000000 */
[----:B------:R-:W-:Y:S01]  /*3100*/  ISETP.GT.U32.AND P5, PT, R251, R43, PT ;  /* 0x0000002bfb00720c */ /* 0x000fe20003fa4070 */
[----:B------:R-:W-:Y:S01]  /*3110*/  IMAD.MOV R3, RZ, RZ, -R3 ;  /* 0x000000ffff037224 */ /* 0x000fe200078e0a03 */
[----:B------:R-:W-:Y:S01]  /*3120*/  LOP3.LUT R223, R6, 0x1bc, RZ, 0xfc, !PT ;  /* 0x000001bc06df7812 */ /* 0x000fe200078efcff */
[--C-:B------:R-:W-:Y:S01]  /*3130*/  @!P4 IMAD.IADD R42, R42, 0x1, -R251.reuse ;  /* 0x000000012a2ac824 */ /* 0x100fe200078e0afb */
[----:B------:R-:W-:Y:S01]  /*3140*/  ISETP.GE.AND P4, PT, R45, RZ, PT ;  /* 0x000000ff2d00720c */ /* 0x000fe20003f86270 */
[C---:B------:R-:W-:Y:S01]  /*3150*/  IMAD R46, R251.reuse, R3, R46 ;  /* 0x00000003fb2e7224 */ /* 0x040fe200078e022e */
[C---:B------:R-:W-:Y:S01]  /*3160*/  LOP3.LUT R224, R6.reuse, 0x1be, RZ, 0xfc, !PT ;  /* 0x000001be06e07812 */ /* 0x040fe200078efcff */
[----:B------:R-:W-:Y:S01]  /*3170*/  @!P1 IMAD.MOV R38, RZ, RZ, -R38 ;  /* 0x000000ffff269224 */ /* 0x000fe200078e0a26 */
[----:B------:R-:W-:Y:S01]  /*3180*/  ISETP.GT.U32.AND P1, PT, R251, R42, PT ;  /* 0x0000002afb00720c */ /* 0x000fe20003f24070 */
[----:B------:R-:W-:Y:S01]  /*3190*/  IMAD.MOV R4, RZ, RZ, -R4 ;  /* 0x000000ffff047224 */ /* 0x000fe200078e0a04 */
[C---:B------:R-:W-:Y:S01]  /*31a0*/  LOP3.LUT R242, R6.reuse, 0x1e2, RZ, 0xfc, !PT ;  /* 0x000001e206f27812 */ /* 0x040fe200078efcff */
[--C-:B------:R-:W-:Y:S01]  /*31b0*/  @!P0 IMAD.IADD R41, R41, 0x1, -R251.reuse ;  /* 0x0000000129298824 */ /* 0x100fe200078e0afb */
[----:B------:R-:W-:Y:S01]  /*31c0*/  ISETP.GE.AND P0, PT, R7, RZ, PT ;  /* 0x000000ff0700720c */ /* 0x000fe20003f06270 */
[----:B------:R-:W-:Y:S01]  /*31d0*/  @!P5 IMAD.IADD R43, R43, 0x1, -R251 ;  /* 0x000000012b2bd824 */ /* 0x000fe200078e0afb */
[C---:B------:R-:W-:Y:S01]  /*31e0*/  ISETP.GT.U32.AND P5, PT, R251.reuse, R46, PT ;  /* 0x0000002efb00720c */ /* 0x040fe20003fa4070 */
[C---:B------:R-:W-:Y:S01]  /*31f0*/  IMAD R45, R251.reuse, R4, R8 ;  /* 0x00000004fb2d7224 */ /* 0x040fe200078e0208 */
[----:B------:R-:W-:Y:S01]  /*3200*/  LOP3.LUT R7, R6, 0x62, RZ, 0xfc, !PT ;  /* 0x0000006206077812 */ /* 0x000fe200078efcff */
[----:B------:R-:W-:Y:S01]  /*3210*/  @!P6 IMAD.MOV R41, RZ, RZ, -R41 ;  /* 0x000000ffff29e224 */ /* 0x000fe200078e0a29 */
[----:B------:R-:W-:Y:S01]  /*3220*/  IABS R8, R53 ;  /* 0x0000003500087213 */ /* 0x000fe20000000000 */
[----:B------:R-:W-:Y:S01]  /*3230*/  @!P3 IMAD.MOV R39, RZ, RZ, -R39 ;  /* 0x000000ffff27b224 */ /* 0x000fe200078e0a27 */
[----:B------:R-:W-:Y:S01]  /*3240*/  IABS R4, R7 ;  /* 0x0000000700047213 */ /* 0x000fe20000000000 */
[----:B------:R-:W-:Y:S01]  /*3250*/  @!P1 IMAD.IADD R42, R42, 0x1, -R251 ;  /* 0x000000012a2a9824 */ /* 0x000fe200078e0afb */
[C---:B------:R-:W-:Y:S01]  /*3260*/  ISETP.GT.U32.AND P6, PT, R251.reuse, R45, PT ;  /* 0x0000002dfb00720c */ /* 0x040fe20003fc4070 */
[----:B------:R-:W-:Y:S01]  /*3270*/  @!P2 IMAD.MOV R40, RZ, RZ, -R40 ;  /* 0x000000ffff28a224 */ /* 0x000fe200078e0a28 */
[----:B------:R-:W-:Y:S01]  /*3280*/  ISETP.GT.U32.AND P3, PT, R251, R44, PT ;  /* 0x0000002cfb00720c */ /* 0x000fe20003f64070 */
[----:B------:R-:W-:Y:S01]  /*3290*/  IMAD.HI.U32 R3, R9, R4, RZ ;  /* 0x0000000409037227 */ /* 0x000fe200078e00ff */
[----:B------:R-:W-:-:S02]  /*32a0*/  ISETP.GE.AND P1, PT, R48, RZ, PT ;  /* 0x000000ff3000720c */ /* 0x000fc40003f26270 */
[----:B------:R-:W-:Y:S01]  /*32b0*/  IABS R48, R51 ;  /* 0x0000003300307213 */ /* 0x000fe20000000000 */
[----:B------:R-:W-:Y:S01]  /*32c0*/  @!P5 IMAD.IADD R46, R46, 0x1, -R251 ;  /* 0x000000012e2ed824 */ /* 0x000fe200078e0afb */
[----:B------:R-:W-:Y:S01]  /*32d0*/  ISETP.GE.AND P2, PT, R47, RZ, PT ;  /* 0x000000ff2f00720c */ /* 0x000fe20003f46270 */
[----:B------:R-:W-:Y:S01]  /*32e0*/  IMAD.MOV R47, RZ, RZ, -R3 ;  /* 0x000000ffff2f7224 */ /* 0x000fe200078e0a03 */
[----:B------:R-:W-:Y:S01]  /*32f0*/  IABS R241, R242 ;  /* 0x000000f200f17213 */ /* 0x000fe20000000000 */
[----:B------:R-:W-:Y:S01]  /*3300*/  IMAD.HI.U32 R3, R9, R48, RZ ;  /* 0x0000003009037227 */ /* 0x000fe200078e00ff */
[----:B------:R-:W-:Y:S02]  /*3310*/  ISETP.GT.U32.AND P5, PT, R251, R46, PT ;  /* 0x0000002efb00720c */ /* 0x000fe40003fa4070 */
[C---:B------:R-:W-:Y:S01]  /*3320*/  LOP3.LUT R246, R6.reuse, 0x1e6, RZ, 0xfc, !PT ;  /* 0x000001e606f67812 */ /* 0x040fe200078efcff */
[----:B------:R-:W-:Y:S01]  /*3330*/  @!P6 IMAD.IADD R45, R45, 0x1, -R251 ;  /* 0x000000012d2de824 */ /* 0x000fe200078e0afb */
[C---:B------:R-:W-:Y:S01]  /*3340*/  LOP3.LUT R247, R6.reuse, 0x1e8, RZ, 0xfc, !PT ;  /* 0x000001e806f77812 */ /* 0x040fe200078efcff */
[----:B------:R-:W-:Y:S01]  /*3350*/  IMAD.MOV R3, RZ, RZ, -R3 ;  /* 0x000000ffff037224 */ /* 0x000fe200078e0a03 */
[----:B-1----:R-:W-:Y:S01]  /*3360*/  LOP3.LUT R14, R6, 0x1ee, RZ, 0xfc, !PT ;  /* 0x000001ee060e7812 */ /* 0x002fe200078efcff */
[--C-:B------:R-:W-:Y:S01]  /*3370*/  @!P3 IMAD.IADD R44, R44, 0x1, -R251.reuse ;  /* 0x000000012c2cb824 */ /* 0x100fe200078e0afb */
[----:B------:R-:W-:Y:S01]  /*3380*/  ISETP.GE.AND P3, PT, R49, RZ, PT ;  /* 0x000000ff3100720c */ /* 0x000fe20003f66270 */
[----:B------:R-:W-:Y:S01]  /*3390*/  @!P0 IMAD.MOV R42, RZ, RZ, -R42 ;  /* 0x000000ffff2a8224 */ /* 0x000fe200078e0a2a */
[C---:B------:R-:W-:Y:S01]  /*33a0*/  ISETP.GT.U32.AND P0, PT, R251.reuse, R45, PT ;  /* 0x0000002dfb00720c */ /* 0x040fe20003f04070 */
[C---:B------:R-:W-:Y:S01]  /*33b0*/  IMAD R48, R251.reuse, R3, R48 ;  /* 0x00000003fb307224 */ /* 0x040fe200078e0230 */
[C---:B------:R-:W-:Y:S01]  /*33c0*/  ISETP.GT.U32.AND P6, PT, R251.reuse, R44, PT ;  /* 0x0000002cfb00720c */ /* 0x040fe20003fc4070 */
[----:B------:R-:W-:Y:S01]  /*33d0*/  @!P5 IMAD.IADD R46, R46, 0x1, -R251 ;  /* 0x000000012e2ed824 */ /* 0x000fe200078e0afb */
[----:B------:R-:W-:Y:S01]  /*33e0*/  IABS R244, R247 ;  /* 0x000000f700f47213 */ /* 0x000fe20000000000 */
[C---:B------:R-:W-:Y:S01]  /*33f0*/  IMAD R47, R251.reuse, R47, R4 ;  /* 0x0000002ffb2f7224 */ /* 0x040fe200078e0204 */
[----:B------:R-:W-:Y:S01]  /*3400*/  ISETP.GT.U32.AND P5, PT, R251, R48, PT ;  /* 0x00000030fb00720c */ /* 0x000fe20003fa4070 */
[----:B------:R-:W-:Y:S01]  /*3410*/  IMAD.HI.U32 R3, R9, R8, RZ ;  /* 0x0000000809037227 */ /* 0x000fe200078e00ff */
[----:B------:R-:W-:-:S02]  /*3420*/  LOP3.LUT R12, R6, 0x1f0, RZ, 0xfc, !PT ;  /* 0x000001f0060c7812 */ /* 0x000fc400078efcff */
[----:B------:R-:W-:Y:S01]  /*3430*/  LOP3.LUT R11, R6, 0x1f4, RZ, 0xfc, !PT ;  /* 0x000001f4060b7812 */ /* 0x000fe200078efcff */
[----:B------:R-:W-:Y:S01]  /*3440*/  IMAD.MOV R3, RZ, RZ, -R3 ;  /* 0x000000ffff037224 */ /* 0x000fe200078e0a03 */
[----:B------:R-:W-:Y:S01]  /*3450*/  IABS R248, R12 ;  /* 0x0000000c00f87213 */ /* 0x000fe20000000000 */
[--C-:B------:R-:W-:Y:S01]  /*3460*/  @!P0 IMAD.IADD R45, R45, 0x1, -R251.reuse ;  /* 0x000000012d2d8824 */ /* 0x100fe200078e0afb */
[----:B------:R-:W-:Y:S01]  /*3470*/  ISETP.GE.AND P0, PT, R7, RZ, PT ;  /* 0x000000ff0700720c */ /* 0x000fe20003f06270 */
[----:B------:R-:W-:Y:S01]  /*3480*/  @!P6 IMAD.IADD R44, R44, 0x1, -R251 ;  /* 0x000000012c2ce824 */ /* 0x000fe200078e0afb */
[----:B------:R-:W-:Y:S01]  /*3490*/  LOP3.LUT R7, R6, 0x6a, RZ, 0xfc, !PT ;  /* 0x0000006a06077812 */ /* 0x000fe200078efcff */
[----:B------:R-:W-:Y:S01]  /*34a0*/  @!P4 IMAD.MOV R43, RZ, RZ, -R43 ;  /* 0x000000ffff2bc224 */ /* 0x000fe200078e0a2b */
[C---:B------:R-:W-:Y:S01]  /*34b0*/  ISETP.GT.U32.AND P6, PT, R251.reuse, R47, PT ;  /* 0x0000002ffb00720c */ /* 0x040fe20003fc4070 */
[----:B------:R-:W-:Y:S01]  /*34c0*/  @!P5 IMAD.IADD R48, R48, 0x1, -R251 ;  /* 0x000000013030d824 */ /* 0x000fe200078e0afb */
[----:B------:R-:W-:Y:S01]  /*34d0*/  IABS R52, R7 ;  /* 0x0000000700347213 */ /* 0x000fe20000000000 */
[----:B------:R-:W-:Y:S01]  /*34e0*/  IMAD R49, R251, R3, R8 ;  /* 0x00000003fb317224 */ /* 0x000fe200078e0208 */
[----:B------:R-:W-:Y:S01]  /*34f0*/  LOP3.LUT R8, R6, 0x6e, RZ, 0xfc, !PT ;  /* 0x0000006e06087812 */ /* 0x000fe200078efcff */
[----:B------:R-:W-:Y:S01]  /*3500*/  IMAD.HI.U32 R4, R9, R50, RZ ;  /* 0x0000003209047227 */ /* 0x000fe200078e00ff */
[----:B------:R-:W-:-:S02]  /*3510*/  ISETP.GT.U32.AND P4, PT, R251, R48, PT ;  /* 0x00000030fb00720c */ /* 0x000fc40003f84070 */
[----:B------:R-:W-:Y:S01]  /*3520*/  IABS R250, R11 ;  /* 0x0000000b00fa7213 */ /* 0x000fe20000000000 */
[----:B------:R-:W-:Y:S01]  /*3530*/  IMAD.HI.U32 R3, R9, R52, RZ ;  /* 0x0000003409037227 */ /* 0x000fe200078e00ff */
[C---:B------:R-:W-:Y:S02]  /*3540*/  LOP3.LUT R10, R6.reuse, 0x1f6, RZ, 0xfc, !PT ;  /* 0x000001f6060a7812 */ /* 0x040fe400078efcff */
[----:B------:R-:W-:Y:S01]  /*3550*/  LOP3.LUT R5, R6, 0x1f8, RZ, 0xfc, !PT ;  /* 0x000001f806057812 */ /* 0x000fe200078efcff */
[----:B------:R-:W-:Y:S01]  /*3560*/  IMAD.MOV R3, RZ, RZ, -R3 ;  /* 0x000000ffff037224 */ /* 0x000fe200078e0a03 */
[----:B------:R-:W-:Y:S01]  /*3570*/  IABS R13, R10 ;  /* 0x0000000a000d7213 */ /* 0x000fe20000000000 */
[--C-:B------:R-:W-:Y:S01]  /*3580*/  @!P6 IMAD.IADD R47, R47, 0x1, -R251.reuse ;  /* 0x000000012f2fe824 */ /* 0x100fe200078e0afb */
[----:B------:R-:W-:Y:S01]  /*3590*/  ISETP.GE.AND P6, PT, R51, RZ, PT ;  /* 0x000000ff3300720c */ /* 0x000fe20003fc6270 */
[C---:B------:R-:W-:Y:S02]  /*35a0*/  IMAD R51, R251.reuse, R3, R52 ;  /* 0x00000003fb337224 */ /* 0x040fe400078e0234 */
[----:B------:R-:W-:Y:S01]  /*35b0*/  IMAD.MOV R4, RZ, RZ, -R4 ;  /* 0x000000ffff047224 */ /* 0x000fe200078e0a04 */
[C---:B------:R-:W-:Y:S01]  /*35c0*/  ISETP.GT.U32.AND P5, PT, R251.reuse, R47, PT ;  /* 0x0000002ffb00720c */ /* 0x040fe20003fa4070 */
[----:B------:R-:W-:Y:S01]  /*35d0*/  @!P4 IMAD.IADD R48, R48, 0x1, -R251 ;  /* 0x000000013030c824 */ /* 0x000fe200078e0afb */
[C---:B------:R-:W-:Y:S01]  /*35e0*/  ISETP.GT.U32.AND P4, PT, R251.reuse, R51, PT ;  /* 0x00000033fb00720c */ /* 0x040fe20003f84070 */
[C---:B------:R-:W-:Y:S01]  /*35f0*/  IMAD R50, R251.reuse, R4, R50 ;  /* 0x00000004fb327224 */ /* 0x040fe200078e0232 */
[----:B------:R-:W-:Y:S01]  /*3600*/  IABS R4, R55 ;  /* 0x0000003700047213 */ /* 0x000fe20000000000 */
[----:B------:R-:W-:Y:S01]  /*3610*/  @!P2 IMAD.MOV R44, RZ, RZ, -R44 ;  /* 0x000000ffff2ca224 */ /* 0x000fe200078e0a2c */
[C---:B------:R-:W-:Y:S01]  /*3620*/  ISETP.GT.U32.AND P2, PT, R251.reuse, R49, PT ;  /* 0x00000031fb00720c */ /* 0x040fe20003f44070 */
[----:B------:R-:W-:Y:S01]  /*3630*/  @!P3 IMAD.MOV R46, RZ, RZ, -R46 ;  /* 0x000000ffff2eb224 */ /* 0x000fe200078e0a2e */
[----:B------:R-:W-:Y:S01]  /*3640*/  ISETP.GT.U32.AND P3, PT, R251, R50, PT ;  /* 0x00000032fb00720c */ /* 0x000fe20003f64070 */
[----:B------:R-:W-:Y:S01]  /*3650*/  IMAD.MOV.U32 R52, RZ, RZ, R4 ;  /* 0x000000ffff347224 */ /* 0x000fe200078e0004 */
[----:B------:R-:W-:Y:S01]  /*3660*/  IABS R4, R8 ;  /* 0x0000000800047213 */ /* 0x000fe20000000000 */
[----:B------:R-:W-:Y:S01]  /*3670*/  @!P1 IMAD.MOV R45, RZ, RZ, -R45 ;  /* 0x000000ffff2d9224 */ /* 0x000fe200078e0a2d */
[----:B------:R-:W-:Y:S01]  /*3680*/  ISETP.GE.AND P1, PT, R53, RZ, PT ;  /* 0x000000ff3500720c */ /* 0x000fe20003f26270 */
[----:B------:R-:W-:-:S04]  /*3690*/  IMAD.HI.U32 R3, R9, R52, RZ ;  /* 0x0000003409037227 */ /* 0x000fc800078e00ff */
[----:B------:R-:W-:Y:S02]  /*36a0*/  @!P4 IMAD.IADD R51, R51, 0x1, -R251 ;  /* 0x000000013333c824 */ /* 0x000fe400078e0afb */
[----:B------:R-:W-:Y:S02]  /*36b0*/  IMAD.MOV R3, RZ, RZ, -R3 ;  /* 0x000000ffff037224 */ /* 0x000fe400078e0a03 */
[----:B------:R-:W-:Y:S01]  /*36c0*/  @!P2 IMAD.IADD R49, R49, 0x1, -R251 ;  /* 0x000000013131a824 */ /* 0x000fe200078e0afb */
[C---:B------:R-:W-:Y:S01]  /*36d0*/  ISETP.GT.U32.AND P4, PT, R251.reuse, R51, PT ;  /* 0x00000033fb00720c */ /* 0x040fe20003f84070 */
[----:B------:R-:W-:Y:S01]  /*36e0*/  IMAD R52, R251, R3, R52 ;  /* 0x00000003fb347224 */ /* 0x000fe200078e0234 */
[----:B------:R-:W-:Y:S01]  /*36f0*/  ISETP.GE.AND P2, PT, R7, RZ, PT ;  /* 0x000000ff0700720c */ /* 0x000fe20003f46270 */
[----:B------:R-:W-:Y:S01]  /*3700*/  IMAD.HI.U32 R3, R9, R4, RZ ;  /* 0x0000000409037227 */ /* 0x000fe200078e00ff */
[----:B------:R-:W-:-:S03]  /*3710*/  LOP3.LUT R7, R6, 0x70, RZ, 0xfc, !PT ;  /* 0x0000007006077812 */ /* 0x000fc600078efcff */
[----:B------:R-:W-:Y:S01]  /*3720*/  @!P3 IMAD.IADD R50, R50, 0x1, -R251 ;  /* 0x000000013232b824 */ /* 0x000fe200078e0afb */
[----:B------:R-:W-:Y:S01]  /*3730*/  ISETP.GT.U32.AND P3, PT, R251, R49, PT ;  /* 0x00000031fb00720c */ /* 0x000fe20003f64070 */
[----:B------:R-:W-:Y:S02]  /*3740*/  IMAD.MOV R3, RZ, RZ, -R3 ;  /* 0x000000ffff037224 */ /* 0x000fe400078e0a03 */
[----:B------:R-:W-:Y:S01]  /*3750*/  @!P5 IMAD.IADD R47, R47, 0x1, -R251 ;  /* 0x000000012f2fd824 */ /* 0x000fe200078e0afb */
[----:B------:R-:W-:Y:S01]  /*3760*/  ISETP.GE.AND P5, PT, R54, RZ, PT ;  /* 0x000000ff3600720c */ /* 0x000fe20003fa6270 */
[C---:B------:R-:W-:Y:S01]  /*3770*/  IMAD R53, R251.reuse, R3, R4 ;  /* 0x00000003fb357224 */ /* 0x040fe200078e0204 */
[----:B------:R-:W-:Y:S01]  /*3780*/  IABS R54, R7 ;  /* 0x0000000700367213 */ /* 0x000fe20000000000 */
[----:B------:R-:W-:Y:S01]  /*3790*/  @!P0 IMAD.MOV R47, RZ, RZ, -R47 ;  /* 0x000000ffff2f8224 */ /* 0x000fe200078e0a2f */
[----:B------:R-:W-:Y:S01]  /*37a0*/  ISETP.GT.U32.AND P0, PT, R251, R50, PT ;  /* 0x00000032fb00720c */ /* 0x000fe20003f04070 */
[--C-:B------:R-:W-:Y:S01]  /*37b0*/  @!P4 IMAD.IADD R51, R51, 0x1, -R251.reuse ;  /* 0x000000013333c824 */ /* 0x100fe200078e0afb */
[----:B------:R-:W-:Y:S01]  /*37c0*/  ISETP.GT.U32.AND P4, PT, R251, R53, PT ;  /* 0x00000035fb00720c */ /* 0x000fe20003f84070 */
[----:B------:R-:W-:Y:S01]  /*37d0*/  @!P6 IMAD.MOV R48, RZ, RZ, -R48 ;  /* 0x000000ffff30e224 */ /* 0x000fe200078e0a30 */
[----:B------:R-:W-:Y:S01]  /*37e0*/  ISETP.GE.AND P6, PT, R55, RZ, PT ;  /* 0x000000ff3700720c */ /* 0x000fe20003fc6270 */
[----:B------:R-:W-:Y:S01]  /*37f0*/  @!P3 IMAD.IADD R49, R49, 0x1, -R251 ;  /* 0x000000013131b824 */ /* 0x000fe200078e0afb */
[----:B------:R-:W-:Y:S01]  /*3800*/  ISETP.GT.U32.AND P3, PT, R251, R52, PT ;  /* 0x00000034fb00720c */ /* 0x000fe20003f64070 */
[----:B------:R-:W-:Y:S01]  /*3810*/  IMAD.HI.U32 R3, R9, R54, RZ ;  /* 0x0000003609037227 */ /* 0x000fe200078e00ff */
[----:B------:R-:W-:-:S03]  /*3820*/  LOP3.LUT R55, R6, 0x72, RZ, 0xfc, !PT ;  /* 0x0000007206377812 */ /* 0x000fc600078efcff */
[----:B------:R-:W-:Y:S02]  /*3830*/  IMAD.MOV R3, RZ, RZ, -R3 ;  /* 0x000000ffff037224 */ /* 0x000fe400078e0a03 */
[--C-:B------:R-:W-:Y:S01]  /*3840*/  @!P0 IMAD.IADD R50, R50, 0x1, -R251.reuse ;  /* 0x0000000132328824 */ /* 0x100fe200078e0afb */
[----:B------:R-:W-:Y:S01]  /*3850*/  ISETP.GE.AND P0, PT, R8, RZ, PT ;  /* 0x000000ff0800720c */ /* 0x000fe20003f06270 */
[--C-:B------:R-:W-:Y:S01]  /*3860*/  @!P4 IMAD.IADD R53, R53, 0x1, -R251.reuse ;  /* 0x000000013535c824 */ /* 0x100fe200078e0afb */
[----:B------:R-:W-:Y:S01]  /*3870*/  IABS R8, R55 ;  /* 0x0000003700087213 */ /* 0x000fe20000000000 */
[C---:B------:R-:W-:Y:S02]  /*3880*/  IMAD R54, R251.reuse, R3, R54 ;  /* 0x00000003fb367224 */ /* 0x040fe400078e0236 */
[----:B------:R-:W-:Y:S01]  /*3890*/  @!P3 IMAD.IADD R52, R52, 0x1, -R251 ;  /* 0x000000013434b824 */ /* 0x000fe200078e0afb */
[----:B------:R-:W-:Y:S01]  /*38a0*/  ISETP.GT.U32.AND P4, PT, R251, R53, PT ;  /* 0x00000035fb00720c */ /* 0x000fe20003f84070 */
[----:B------:R-:W-:Y:S01]  /*38b0*/  IMAD.HI.U32 R3, R9, R8, RZ ;  /* 0x0000000809037227 */ /* 0x000fe200078e00ff */
[----:B------:R-:W-:-:S02]  /*38c0*/  ISETP.GE.AND P3, PT, R7, RZ, PT ;  /* 0x000000ff0700720c */ /* 0x000fc40003f66270 */
[----:B------:R-:W-:Y:S01]  /*38d0*/  LOP3.LUT R7, R6, 0x76, RZ, 0xfc, !PT ;  /* 0x0000007606077812 */ /* 0x000fe200078efcff */
[----:B------:R-:W-:Y:S01]  /*38e0*/  @!P1 IMAD.MOV R49, RZ, RZ, -R49 ;  /* 0x000000ffff319224 */ /* 0x000fe200078e0a31 */
[----:B------:R-:W-:Y:S01]  /*38f0*/  ISETP.GT.U32.AND P1, PT, R251, R52, PT ;  /* 0x00000034fb00720c */ /* 0x000fe20003f24070 */
[----:B------:R-:W-:Y:S02]  /*3900*/  IMAD.MOV R3, RZ, RZ, -R3 ;  /* 0x000000ffff037224 */ /* 0x000fe400078e0a03 */
[----:B------:R-:W-:Y:S01]  /*3910*/  @!P2 IMAD.MOV R51, RZ, RZ, -R51 ;  /* 0x000000ffff33a224 */ /* 0x000fe200078e0a33 */
[----:B------:R-:W-:Y:S01]  /*3920*/  ISETP.GE.AND P2, PT, R55, RZ, PT ;  /* 0x000000ff3700720c */ /* 0x000fe20003f46270 */
[----:B------:R-:W-:-:S04]  /*3930*/  IMAD.HI.U32 R4, R9, R56, RZ ;  /* 0x0000003809047227 */ /* 0x000fc800078e00ff */
[C---:B------:R-:W-:Y:S01]  /*3940*/  IMAD R55, R251.reuse, R3, R8 ;  /* 0x00000003fb377224 */ /* 0x040fe200078e0208 */
[----:B------:R-:W-:Y:S01]  /*3950*/  IABS R8, R7 ;  /* 0x0000000700087213 */ /* 0x000fe20000000000 */
[----:B------:R-:W-:Y:S01]  /*3960*/  @!P5 IMAD.MOV R50, RZ, RZ, -R50 ;  /* 0x000000ffff32d224 */ /* 0x000fe200078e0a32 */
[----:B------:R-:W-:Y:S01]  /*3970*/  ISETP.GT.U32.AND P5, PT, R251, R54, PT ;  /* 0x00000036fb00720c */ /* 0x000fe20003fa4070 */
[----:B------:R-:W-:Y:S02]  /*3980*/  IMAD.MOV R4, RZ, RZ, -R4 ;  /* 0x000000ffff047224 */ /* 0x000fe400078e0a04 */
[--C-:B------:R-:W-:Y:S01]  /*3990*/  @!P4 IMAD.IADD R53, R53, 0x1, -R251.reuse ;  /* 0x000000013535c824 */ /* 0x100fe200078e0afb */
[----:B------:R-:W-:Y:S01]  /*39a0*/  ISETP.GT.U32.AND P4, PT, R251, R55, PT ;  /* 0x00000037fb00720c */ /* 0x000fe20003f84070 */
[----:B------:R-:W-:Y:S01]  /*39b0*/  @!P1 IMAD.IADD R52, R52, 0x1, -R251 ;  /* 0x0000000134349824 */ /* 0x000fe200078e0afb */
[----:B------:R-:W-:Y:S01]  /*39c0*/  ISETP.GE.AND P1, PT, R57, RZ, PT ;  /* 0x000000ff3900720c */ /* 0x000fe20003f26270 */
[----:B------:R-:W-:Y:S01]  /*39d0*/  IMAD R56, R251, R4, R56 ;  /* 0x00000004fb387224 */ /* 0x000fe200078e0238 */
[----:B------:R-:W-:Y:S01]  /*39e0*/  LOP3.LUT R4, R6, 0x78, RZ, 0xfc, !PT ;  /* 0x0000007806047812 */ /* 0x000fe200078efcff */
[----:B------:R-:W-:-:S02]  /*39f0*/  @!P6 IMAD.MOV R52, RZ, RZ, -R52 ;  /* 0x000000ffff34e224 */ /* 0x000fc400078e0a34 */
[----:B------:R-:W-:Y:S01]  /*3a00*/  IMAD.HI.U32 R3, R9, R8, RZ ;  /* 0x0000000809037227 */ /* 0x000fe200078e00ff */
[----:B------:R-:W-:Y:S02]  /*3a10*/  ISETP.GT.U32.AND P6, PT, R251, R56, PT ;  /* 0x00000038fb00720c */ /* 0x000fe40003fc4070 */
[----:B------:R-:W-:Y:S01]  /*3a20*/  IABS R58, R4 ;  /* 0x00000004003a7213 */ /* 0x000fe20000000000 */
[--C-:B------:R-:W-:Y:S02]  /*3a30*/  @!P5 IMAD.IADD R54, R54, 0x1, -R251.reuse ;  /* 0x000000013636d824 */ /* 0x100fe400078e0afb */
[----:B------:R-:W-:Y:S02]  /*3a40*/  @!P4 IMAD.IADD R55, R55, 0x1, -R251 ;  /* 0x000000013737c824 */ /* 0x000fe400078e0afb */
[----:B------:R-:W-:Y:S01]  /*3a50*/  IMAD.MOV R57, RZ, RZ, -R3 ;  /* 0x000000ffff397224 */ /* 0x000fe200078e0a03 */
[----:B------:R-:W-:Y:S01]  /*3a60*/  ISETP.GT.U32.AND P5, PT, R251, R54, PT ;  /* 0x00000036fb00720c */ /* 0x000fe20003fa4070 */
[----:B------:R-:W-:Y:S01]  /*3a70*/  IMAD.HI.U32 R3, R9, R58, RZ ;  /* 0x0000003a09037227 */ /* 0x000fe200078e00ff */
[----:B------:R-:W-:-:S03]  /*3a80*/  ISETP.GT.U32.AND P4, PT, R251, R55, PT ;  /* 0x00000037fb00720c */ /* 0x000fc60003f84070 */
[----:B------:R-:W-:Y:S02]  /*3a90*/  @!P6 IMAD.IADD R56, R56, 0x1, -R251 ;  /* 0x000000013838e824 */ /* 0x000fe400078e0afb */
[C---:B------:R-:W-:Y:S01]  /*3aa0*/  IMAD R57, R251.reuse, R57, R8 ;  /* 0x00000039fb397224 */ /* 0x040fe200078e0208 */
[----:B------:R-:W-:Y:S01]  /*3ab0*/  IABS R8, R61 ;  /* 0x0000003d00087213 */ /* 0x000fe20000000000 */
[----:B------:R-:W-:Y:S01]  /*3ac0*/  IMAD.MOV R3, RZ, RZ, -R3 ;  /* 0x000000ffff037224 */ /* 0x000fe200078e0a03 */
[----:B------:R-:W-:Y:S01]  /*3ad0*/  ISETP.GT.U32.AND P6, PT, R251, R56, PT ;  /* 0x00000038fb00720c */ /* 0x000fe20003fc4070 */
[----:B------:R-:W-:Y:S01]  /*3ae0*/  @!P0 IMAD.MOV R53, RZ, RZ, -R53 ;  /* 0x000000ffff358224 */ /* 0x000fe200078e0a35 */
[----:B------:R-:W-:Y:S01]  /*3af0*/  ISETP.GE.AND P0, PT, R7, RZ, PT ;  /* 0x000000ff0700720c */ /* 0x000fe20003f06270 */
[----:B------:R-:W-:Y:S01]  /*3b00*/  @!P5 IMAD.IADD R54, R54, 0x1, -R251 ;  /* 0x000000013636d824 */ /* 0x000fe200078e0afb */
[----:B------:R-:W-:Y:S01]  /*3b10*/  ISETP.GE.AND P5, PT, R4, RZ, PT ;  /* 0x000000ff0400720c */ /* 0x000fe20003fa6270 */
[----:B------:R-:W-:-:S04]  /*3b20*/  IMAD.HI.U32 R4, R9, R60, RZ ;  /* 0x0000003c09047227 */ /* 0x000fc800078e00ff */
[----:B------:R-:W-:Y:S01]  /*3b30*/  @!P4 IMAD.IADD R55, R55, 0x1, -R251 ;  /* 0x000000013737c824 */ /* 0x000fe200078e0afb */
[C---:B------:R-:W-:Y:S01]  /*3b40*/  ISETP.GT.U32.AND P4, PT, R251.reuse, R57, PT ;  /* 0x00000039fb00720c */ /* 0x040fe20003f84070 */
[----:B------:R-:W-:Y:S01]  /*3b50*/  IMAD R58, R251, R3, R58 ;  /* 0x00000003fb3a7224 */ /* 0x000fe200078e023a */
[----:B------:R-:W-:Y:S01]  /*3b60*/  LOP3.LUT R3, R6, 0x7c, RZ, 0xfc, !PT ;  /* 0x0000007c06037812 */ /* 0x000fe200078efcff */
[----:B------:R-:W-:Y:S02]  /*3b70*/  IMAD.MOV R4, RZ, RZ, -R4 ;  /* 0x000000ffff047224 */ /* 0x000fe400078e0a04 */
[----:B------:R-:W-:Y:S01]  /*3b80*/  @!P3 IMAD.MOV R54, RZ, RZ, -R54 ;  /* 0x000000ffff36b224 */ /* 0x000fe200078e0a36 */
[----:B------:R-:W-:Y:S01]  /*3b90*/  ISETP.GE.AND P3, PT, R59, RZ, PT ;  /* 0x000000ff3b00720c */ /* 0x000fe20003f66270 */
[----:B------:R-:W-:Y:S01]  /*3ba0*/  @!P2 IMAD.MOV R55, RZ, RZ, -R55 ;  /* 0x000000ffff37a224 */ /* 0x000fe200078e0a37 */
[C---:B------:R-:W-:Y:S01]  /*3bb0*/  ISETP.GT.U32.AND P2, PT, R251.reuse, R58, PT ;  /* 0x0000003afb00720c */ /* 0x040fe20003f44070 */
[----:B------:R-:W-:Y:S01]  /*3bc0*/  IMAD R59, R251, R4, R60 ;  /* 0x00000004fb3b7224 */ /* 0x000fe200078e023c */
[----:B------:R-:W-:Y:S01]  /*3bd0*/  IABS R60, R3 ;  /* 0x00000003003c7213 */ /* 0x000fe20000000000 */
[--C-:B------:R-:W-:Y:S01]  /*3be0*/  @!P6 IMAD.IADD R56, R56, 0x1, -R251.reuse ;  /* 0x000000013838e824 */ /* 0x100fe200078e0afb */
[----:B------:R-:W-:Y:S01]  /*3bf0*/  ISETP.GE.AND P6, PT, R3, RZ, PT ;  /* 0x000000ff0300720c */ /* 0x000fe20003fc6270 */
[----:B------:R-:W-:-:S02]  /*3c00*/  @!P4 IMAD.IADD R57, R57, 0x1, -R251 ;  /* 0x000000013939c824 */ /* 0x000fc400078e0afb */
[----:B------:R-:W-:Y:S01]  /*3c10*/  @!P1 IMAD.MOV R56, RZ, RZ, -R56 ;  /* 0x000000ffff389224 */ /* 0x000fe200078e0a38 */
[----:B------:R-:W-:Y:S01]  /*3c20*/  ISETP.GT.U32.AND P1, PT, R251, R59, PT ;  /* 0x0000003bfb00720c */ /* 0x000fe20003f24070 */
[----:B------:R-:W-:Y:S01]  /*3c30*/  IMAD.HI.U32 R4, R9, R8, RZ ;  /* 0x0000000809047227 */ /* 0x000fe200078e00ff */
[----:B------:R-:W-:-:S03]  /*3c40*/  ISETP.GT.U32.AND P4, PT, R251, R57, PT ;  /* 0x00000039fb00720c */ /* 0x000fc60003f84070 */
[----:B------:R-:W-:Y:S02]  /*3c50*/  @!P2 IMAD.IADD R58, R58, 0x1, -R251 ;  /* 0x000000013a3aa824 */ /* 0x000fe400078e0afb */
[----:B------:R-:W-:-:S03]  /*3c60*/  IMAD.HI.U32 R3, R9, R60, RZ ;  /* 0x0000003c09037227 */ /* 0x000fc600078e00ff */
[----:B------:R-:W-:Y:S01]  /*3c70*/  ISETP.GT.U32.AND P2, PT, R251, R58, PT ;  /* 0x0000003afb00720c */ /* 0x000fe20003f44070 */
[----:B------:R-:W-:Y:S02]  /*3c80*/  IMAD.MOV R4, RZ, RZ, -R4 ;  /* 0x000000ffff047224 */ /* 0x000fe400078e0a04 */
[--C-:B------:R-:W-:Y:S02]  /*3c90*/  @!P1 IMAD.IADD R59, R59, 0x1, -R251.reuse ;  /* 0x000000013b3b9824 */ /* 0x100fe400078e0afb */
[----:B------:R-:W-:Y:S01]  /*3ca0*/  @!P4 IMAD.IADD R57, R57, 0x1, -R251 ;  /* 0x000000013939c824 */ /* 0x000fe200078e0afb */
[----:B------:R-:W-:Y:S01]  /*3cb0*/  ISETP.GE.AND P4, PT, R61, RZ, PT ;  /* 0x000000ff3d00720c */ /* 0x000fe20003f86270 */
[----:B------:R-:W-:Y:S01]  /*3cc0*/  IMAD.MOV R7, RZ, RZ, -R3 ;  /* 0x000000ffff077224 */ /* 0x000fe200078e0a03 */
[C---:B------:R-:W-:Y:S01]  /*3cd0*/  ISETP.GT.U32.AND P1, PT, R251.reuse, R59, PT ;  /* 0x0000003bfb00720c */ /* 0x040fe20003f24070 */
[----:B------:R-:W-:Y:S01]  /*3ce0*/  IMAD R61, R251, R4, R8 ;  /* 0x00000004fb3d7224 */ /* 0x000fe200078e0208 */
[----:B------:R-:W-:Y:S01]  /*3cf0*/  IABS R8, R67 ;  /* 0x0000004300087213 */ /* 0x000fe20000000000 */
[----:B------:R-:W-:-:S04]  /*3d00*/  IMAD.HI.U32 R4, R9, R64, RZ ;  /* 0x0000004009047227 */ /* 0x000fc800078e00ff */
[C---:B------:R-:W-:Y:S01]  /*3d10*/  IMAD R60, R251.reuse, R7, R60 ;  /* 0x00000007fb3c7224 */ /* 0x040fe200078e023c */
[----:B------:R-:W-:Y:S01]  /*3d20*/  LOP3.LUT R7, R6, 0x84, RZ, 0xfc, !PT ;  /* 0x0000008406077812 */ /* 0x000fe200078efcff */
[----:B------:R-:W-:Y:S02]  /*3d30*/  @!P2 IMAD.IADD R58, R58, 0x1, -R251 ;  /* 0x000000013a3aa824 */ /* 0x000fe400078e0afb */
[----:B------:R-:W-:Y:S01]  /*3d40*/  IMAD.MOV R4, RZ, RZ, -R4 ;  /* 0x000000ffff047224 */ /* 0x000fe200078e0a04 */
[C---:B------:R-:W-:Y:S01]  /*3d50*/  ISETP.GT.U32.AND P2, PT, R251.reuse, R60, PT ;  /* 0x0000003cfb00720c */ /* 0x040fe20003f44070 */
[----:B------:R-:W-:Y:S01]  /*3d60*/  @!P0 IMAD.MOV R57, RZ, RZ, -R57 ;  /* 0x000000ffff398224 */ /* 0x000fe200078e0a39 */
[----:B------:R-:W-:Y:S01]  /*3d70*/  ISETP.GT.U32.AND P0, PT, R251, R61, PT ;  /* 0x0000003dfb00720c */ /* 0x000fe20003f04070 */
[----:B------:R-:W-:Y:S01]  /*3d80*/  @!P5 IMAD.MOV R58, RZ, RZ, -R58 ;  /* 0x000000ffff3ad224 */ /* 0x000fe200078e0a3a */
[----:B------:R-:W-:Y:S01]  /*3d90*/  ISETP.GE.AND P5, PT, R63, RZ, PT ;  /* 0x000000ff3f00720c */ /* 0x000fe20003fa6270 */
[----:B------:R-:W-:Y:S01]  /*3da0*/  IMAD R63, R251, R4, R64 ;  /* 0x00000004fb3f7224 */ /* 0x000fe200078e0240 */
[----:B------:R-:W-:Y:S01]  /*3db0*/  IABS R64, R7 ;  /* 0x0000000700407213 */ /* 0x000fe20000000000 */
[----:B------:R-:W-:-:S02]  /*3dc0*/  @!P1 IMAD.IADD R59, R59, 0x1, -R251 ;  /* 0x000000013b3b9824 */ /* 0x000fc400078e0afb */
[----:B------:R-:W-:-:S04]  /*3dd0*/  IMAD.HI.U32 R3, R9, R62, RZ ;  /* 0x0000003e09037227 */ /* 0x000fc800078e00ff */
[----:B------:R-:W-:Y:S01]  /*3de0*/  @!P3 IMAD.MOV R59, RZ, RZ, -R59 ;  /* 0x000000ffff3bb224 */ /* 0x000fe200078e0a3b */
[----:B------:R-:W-:Y:S01]  /*3df0*/  ISETP.GT.U32.AND P3, PT, R251, R63, PT ;  /* 0x0000003ffb00720c */ /* 0x000fe20003f64070 */
[----:B------:R-:W-:Y:S02]  /*3e00*/  IMAD.MOV R3, RZ, RZ, -R3 ;  /* 0x000000ffff037224 */ /* 0x000fe400078e0a03 */
[--C-:B------:R-:W-:Y:S02]  /*3e10*/  @!P2 IMAD.IADD R60, R60, 0x1, -R251.reuse ;  /* 0x000000013c3ca824 */ /* 0x100fe400078e0afb */
[----:B------:R-:W-:Y:S02]  /*3e20*/  @!P0 IMAD.IADD R61, R61, 0x1, -R251 ;  /* 0x000000013d3d8824 */ /* 0x000fe400078e0afb */
[C---:B------:R-:W-:Y:S01]  /*3e30*/  IMAD R62, R251.reuse, R3, R62 ;  /* 0x00000003fb3e7224 */ /* 0x040fe200078e023e */
[----:B------:R-:W-:Y:S01]  /*3e40*/  ISETP.GT.U32.AND P2, PT, R251, R60, PT ;  /* 0x0000003cfb00720c */ /* 0x000fe20003f44070 */
[----:B------:R-:W-:Y:S01]  /*3e50*/  IMAD.HI.U32 R3, R9, R64, RZ ;  /* 0x0000004009037227 */ /* 0x000fe200078e00ff */
[----:B------:R-:W-:-:S02]  /*3e60*/  ISETP.GT.U32.AND P0, PT, R251, R61, PT ;  /* 0x0000003dfb00720c */ /* 0x000fc40003f04070 */
[----:B------:R-:W-:Y:S01]  /*3e70*/  ISETP.GT.U32.AND P1, PT, R251, R62, PT ;  /* 0x0000003efb00720c */ /* 0x000fe20003f24070 */
[----:B------:R-:W-:Y:S02]  /*3e80*/  @!P3 IMAD.IADD R63, R63, 0x1, -R251 ;  /* 0x000000013f3fb824 */ /* 0x000fe400078e0afb */
[----:B------:R-:W-:Y:S02]  /*3e90*/  IMAD.MOV R3, RZ, RZ, -R3 ;  /* 0x000000ffff037224 */ /* 0x000fe400078e0a03 */
[----:B------:R-:W-:Y:S01]  /*3ea0*/  IMAD.HI.U32 R4, R9, R66, RZ ;  /* 0x0000004209047227 */ /* 0x000fe200078e00ff */
[----:B------:R-:W-:-:S03]  /*3eb0*/  ISETP.GT.U32.AND P3, PT, R251, R63, PT ;  /* 0x0000003ffb00720c */ /* 0x000fc60003f64070 */
[----:B------:R-:W-:Y:S02]  /*3ec0*/  IMAD R64, R251, R3, R64 ;  /* 0x00000003fb407224 */ /* 0x000fe400078e0240 */
[----:B------:R-:W-:-:S04]  /*3ed0*/  IMAD.HI.U32 R3, R9, R8, RZ ;  /* 0x0000000809037227 */ /* 0x000fc800078e00ff */
[----:B------:R-:W-:Y:S02]  /*3ee0*/  IMAD.MOV R3, RZ, RZ, -R3 ;  /* 0x000000ffff037224 */ /* 0x000fe400078e0a03 */
[--C-:B------:R-:W-:Y:S01]  /*3ef0*/  @!P2 IMAD.IADD R60, R60, 0x1, -R251.reuse ;  /* 0x000000013c3ca824 */ /* 0x100fe200078e0afb */
[----:B------:R-:W-:Y:S01]  /*3f00*/  ISETP.GE.AND P2, PT, R65, RZ, PT ;  /* 0x000000ff4100720c */ /* 0x000fe20003f46270 */
[--C-:B------:R-:W-:Y:S01]  /*3f10*/  @!P0 IMAD.IADD R61, R61, 0x1, -R251.reuse ;  /* 0x000000013d3d8824 */ /* 0x100fe200078e0afb */
[C---:B------:R-:W-:Y:S01]  /*3f20*/  ISETP.GT.U32.AND P0, PT, R251.reuse, R64, PT ;  /* 0x00000040fb00720c */ /* 0x040fe20003f04070 */
[--C-:B------:R-:W-:Y:S02]  /*3f30*/  @!P1 IMAD.IADD R62, R62, 0x1, -R251.reuse ;  /* 0x000000013e3e9824 */ /* 0x100fe400078e0afb */
[----:B------:R-:W-:Y:S01]  /*3f40*/  IMAD R65, R251, R3, R8 ;  /* 0x00000003fb417224 */ /* 0x000fe200078e0208 */
[C---:B------:R-:W-:Y:S01]  /*3f50*/  LOP3.LUT R3, R6.reuse, 0x8a, RZ, 0xfc, !PT ;  /* 0x0000008a06037812 */ /* 0x040fe200078efcff */
[--C-:B------:R-:W-:Y:S01]  /*3f60*/  @!P3 IMAD.IADD R63, R63, 0x1, -R251.reuse ;  /* 0x000000013f3fb824 */ /* 0x100fe200078e0afb */
[C---:B------:R-:W-:Y:S01]  /*3f70*/  ISETP.GT.U32.AND P1, PT, R251.reuse, R62, PT ;  /* 0x0000003efb00720c */ /* 0x040fe20003f24070 */
[----:B------:R-:W-:Y:S01]  /*3f80*/  IMAD.MOV R4, RZ, RZ, -R4 ;  /* 0x000000ffff047224 */ /* 0x000fe200078e0a04 */
[C---:B------:R-:W-:Y:S01]  /*3f90*/  ISETP.GT.U32.AND P3, PT, R251.reuse, R65, PT ;  /* 0x00000041fb00720c */ /* 0x040fe20003f64070 */
[----:B------:R-:W-:Y:S01]  /*3fa0*/  @!P6 IMAD.MOV R60, RZ, RZ, -R60 ;  /* 0x000000ffff3ce224 */ /* 0x000fe200078e0a3c */
[----:B------:R-:W-:Y:S01]  /*3fb0*/  IABS R8, R3 ;  /* 0x0000000300087213 */ /* 0x000fe20000000000 */
[----:B------:R-:W-:Y:S01]  /*3fc0*/  IMAD R66, R251, R4, R66 ;  /* 0x00000004fb427224 */ /* 0x000fe200078e0242 */
[----:B------:R-:W-:Y:S01]  /*3fd0*/  LOP3.LUT R4, R6, 0x8c, RZ, 0xfc, !PT ;  /* 0x0000008c06047812 */ /* 0x000fe200078efcff */
[----:B------:R-:W-:Y:S01]  /*3fe0*/  @!P0 IMAD.IADD R64, R64, 0x1, -R251 ;  /* 0x0000000140408824 */ /* 0x000fe200078e0afb */
[----:B------:R-:W-:Y:S01]  /*3ff0*/  ISETP.GE.AND P6, PT, R7, RZ, PT ;  /* 0x000000ff0700720c */ /* 0x000fe20003fc6270 */
[----:B------:R-:W-:Y:S01]  /*4000*/  @!P2 IMAD.MOV R63, RZ, RZ, -R63 ;  /* 0x000000ffff3fa224 */ /* 0x000fe200078e0a3f */
[----:B------:R-:W-:Y:S01]  /*4010*/  ISETP.GE.AND P2, PT, R4, RZ, PT ;  /* 0x000000ff0400720c */ /* 0x000fe20003f46270 */
[----:B------:R-:W-:Y:S01]  /*4020*/  @!P4 IMAD.MOV R61, RZ, RZ, -R61 ;  /* 0x000000ffff3dc224 */ /* 0x000fe200078e0a3d */
[----:B------:R-:W-:Y:S01]  /*4030*/  ISETP.GT.U32.AND P0, PT, R251, R64, PT ;  /* 0x00000040fb00720c */ /* 0x000fe20003f04070 */
[--C-:B------:R-:W-:Y:S01]  /*4040*/  @!P1 IMAD.IADD R62, R62, 0x1, -R251.reuse ;  /* 0x000000013e3e9824 */ /* 0x100fe200078e0afb */
[----:B------:R-:W-:Y:S01]  /*4050*/  ISETP.GE.AND P1, PT, R68, RZ, PT ;  /* 0x000000ff4400720c */ /* 0x000fe20003f26270 */
[----:B------:R-:W-:Y:S01]  /*4060*/  @!P3 IMAD.IADD R65, R65, 0x1, -R251 ;  /* 0x000000014141b824 */ /* 0x000fe200078e0afb */
[----:B------:R-:W-:Y:S01]  /*4070*/  IABS R68, R4 ;  /* 0x0000000400447213 */ /* 0x000fe20000000000 */
[----:B------:R-:W-:Y:S01]  /*4080*/  @!P5 IMAD.MOV R62, RZ, RZ, -R62 ;  /* 0x000000ffff3ed224 */ /* 0x000fe200078e0a3e */
[----:B------:R-:W-:Y:S01]  /*4090*/  ISETP.GE.AND P5, PT, R3, RZ, PT ;  /* 0x000000ff0300720c */ /* 0x000fe20003fa6270 */
[----:B------:R-:W-:Y:S01]  /*40a0*/  IMAD.HI.U32 R3, R9, R8, RZ ;  /* 0x0000000809037227 */ /* 0x000fe200078e00ff */
[----:B------:R-:W-:-:S02]  /*40b0*/  ISETP.GT.U32.AND P3, PT, R251, R65, PT ;  /* 0x00000041fb00720c */ /* 0x000fc40003f64070 */
[----:B------:R-:W-:Y:S01]  /*40c0*/  ISETP.GE.AND P4, PT, R67, RZ, PT ;  /* 0x000000ff4300720c */ /* 0x000fe20003f86270 */
[----:B------:R-:W-:Y:S01]  /*40d0*/  IMAD.HI.U32 R4, R9, R68, RZ ;  /* 0x0000004409047227 */ /* 0x000fe200078e00ff */
[----:B------:R-:W-:-:S03]  /*40e0*/  LOP3.LUT R7, R6, 0x8e, RZ, 0xfc, !PT ;  /* 0x0000008e06077812 */ /* 0x000fc600078efcff */
[----:B------:R-:W-:Y:S01]  /*40f0*/  IMAD.MOV R3, RZ, RZ, -R3 ;  /* 0x000000ffff037224 */ /* 0x000fe200078e0a03 */
[----:B------:R-:W-:Y:S01]  /*4100*/  IABS R70, R7 ;  /* 0x0000000700467213 */ /* 0x000fe20000000000 */
[--C-:B------:R-:W-:Y:S01]  /*4110*/  @!P0 IMAD.IADD R64, R64, 0x1, -R251.reuse ;  /* 0x0000000140408824 */ /* 0x100fe200078e0afb */
[C---:B------:R-:W-:Y:S01]  /*4120*/  ISETP.GT.U32.AND P0, PT, R251.reuse, R66, PT ;  /* 0x00000042fb00720c */ /* 0x040fe20003f04070 */
[----:B------:R-:W-:Y:S02]  /*4130*/  IMAD.MOV R4, RZ, RZ, -R4 ;  /* 0x000000ffff047224 */ /* 0x000fe400078e0a04 */
[C---:B------:R-:W-:Y:S01]  /*4140*/  IMAD R67, R251.reuse, R3, R8 ;  /* 0x00000003fb437224 */ /* 0x040fe200078e0208 */
[----:B------:R-:W-:Y:S01]  /*4150*/  IABS R8, R77 ;  /* 0x0000004d00087213 */ /* 0x000fe20000000000 */
[----:B------:R-:W-:Y:S02]  /*4160*/  IMAD R68, R251, R4, R68 ;  /* 0x00000004fb447224 */ /* 0x000fe400078e0244 */
[----:B------:R-:W-:Y:S01]  /*4170*/  @!P3 IMAD.IADD R65, R65, 0x1, -R251 ;  /* 0x000000014141b824 */ /* 0x000fe200078e0afb */
[C---:B------:R-:W-:Y:S01]  /*4180*/  ISETP.GT.U32.AND P3, PT, R251.reuse, R67, PT ;  /* 0x00000043fb00720c */ /* 0x040fe20003f64070 */
[----:B------:R-:W-:Y:S01]  /*4190*/  @!P6 IMAD.MOV R64, RZ, RZ, -R64 ;  /* 0x000000ffff40e224 */ /* 0x000fe200078e0a40 */
[----:B------:R-:W-:Y:S01]  /*41a0*/  ISETP.GT.U32.AND P6, PT, R251, R68, PT ;  /* 0x00000044fb00720c */ /* 0x000fe20003fc4070 */
[----:B------:R-:W-:-:S04]  /*41b0*/  IMAD.HI.U32 R3, R9, R70, RZ ;  /* 0x0000004609037227 */ /* 0x000fc800078e00ff */
[----:B------:R-:W-:Y:S02]  /*41c0*/  @!P0 IMAD.IADD R66, R66, 0x1, -R251 ;  /* 0x0000000142428824 */ /* 0x000fe400078e0afb */
[----:B------:R-:W-:-:S03]  /*41d0*/  IMAD.HI.U32 R4, R9, R72, RZ ;  /* 0x0000004809047227 */ /* 0x000fc600078e00ff */
[----:B------:R-:W-:Y:S01]  /*41e0*/  ISETP.GT.U32.AND P0, PT, R251, R66, PT ;  /* 0x00000042fb00720c */ /* 0x000fe20003f04070 */
[--C-:B------:R-:W-:Y:S02]  /*41f0*/  @!P3 IMAD.IADD R67, R67, 0x1, -R251.reuse ;  /* 0x000000014343b824 */ /* 0x100fe400078e0afb */
[----:B------:R-:W-:Y:S02]  /*4200*/  @!P6 IMAD.IADD R68, R68, 0x1, -R251 ;  /* 0x000000014444e824 */ /* 0x000fe400078e0afb */
[----:B------:R-:W-:Y:S01]  /*4210*/  IMAD.MOV R3, RZ, RZ, -R3 ;  /* 0x000000ffff037224 */ /* 0x000fe200078e0a03 */
[C---:B------:R-:W-:Y:S01]  /*4220*/  ISETP.GT.U32.AND P3, PT, R251.reuse, R67, PT ;  /* 0x00000043fb00720c */ /* 0x040fe20003f64070 */
[----:B------:R-:W-:Y:S01]  /*4230*/  IMAD.MOV R4, RZ, RZ, -R4 ;  /* 0x000000ffff047224 */ /* 0x000fe200078e0a04 */
[----:B------:R-:W-:Y:S01]  /*4240*/  ISETP.GT.U32.AND P6, PT, R251, R68, PT ;  /* 0x00000044fb00720c */ /* 0x000fe20003fc4070 */
[----:B------:R-:W-:Y:S01]  /*4250*/  @!P4 IMAD.MOV R65, RZ, RZ, -R65 ;  /* 0x000000ffff41c224 */ /* 0x000fe200078e0a41 */
[----:B------:R-:W-:Y:S01]  /*4260*/  ISETP.GE.AND P4, PT, R7, RZ, PT ;  /* 0x000000ff0700720c */ /* 0x000fe20003f86270 */
[----:B------:R-:W-:-:S04]  /*4270*/  IMAD.HI.U32 R7, R9, R76, RZ ;  /* 0x0000004c09077227 */ /* 0x000fc800078e00ff */
[--C-:B------:R-:W-:Y:S01]  /*4280*/  @!P0 IMAD.IADD R66, R66, 0x1, -R251.reuse ;  /* 0x0000000142428824 */ /* 0x100fe200078e0afb */
[----:B------:R-:W-:Y:S01]  /*4290*/  ISETP.GE.AND P0, PT, R69, RZ, PT ;  /* 0x000000ff4500720c */ /* 0x000fe20003f06270 */
[C---:B------:R-:W-:Y:S02]  /*42a0*/  IMAD R69, R251.reuse, R3, R70 ;  /* 0x00000003fb457224 */ /* 0x040fe400078e0246 */
[----:B------:R-:W-:Y:S01]  /*42b0*/  IMAD R70, R251, R4, R72 ;  /* 0x00000004fb467224 */ /* 0x000fe200078e0248 */
[----:B------:R-:W-:Y:S01]  /*42c0*/  IABS R72, R79 ;  /* 0x0000004f00487213 */ /* 0x000fe20000000000 */
[----:B------:R-:W-:Y:S01]  /*42d0*/  @!P3 IMAD.IADD R67, R67, 0x1, -R251 ;  /* 0x000000014343b824 */ /* 0x000fe200078e0afb */
[----:B------:R-:W-:Y:S01]  /*42e0*/  ISETP.GT.U32.AND P3, PT, R251, R69, PT ;  /* 0x00000045fb00720c */ /* 0x000fe20003f64070 */
[----:B------:R-:W-:-:S04]  /*42f0*/  IMAD.HI.U32 R3, R9, R8, RZ ;  /* 0x0000000809037227 */ /* 0x000fc800078e00ff */
[----:B------:R-:W-:Y:S01]  /*4300*/  @!P6 IMAD.IADD R68, R68, 0x1, -R251 ;  /* 0x000000014444e824 */ /* 0x000fe200078e0afb */
[----:B------:R-:W-:Y:S01]  /*4310*/  ISETP.GT.U32.AND P6, PT, R251, R70, PT ;  /* 0x00000046fb00720c */ /* 0x000fe20003fc4070 */
[----:B------:R-:W-:Y:S02]  /*4320*/  IMAD.MOV R71, RZ, RZ, -R3 ;  /* 0x000000ffff477224 */ /* 0x000fe400078e0a03 */
[----:B------:R-:W-:-:S04]  /*4330*/  IMAD.HI.U32 R3, R9, R72, RZ ;  /* 0x0000004809037227 */ /* 0x000fc800078e00ff */
[----:B------:R-:W-:Y:S02]  /*4340*/  IMAD R71, R251, R71, R8 ;  /* 0x00000047fb477224 */ /* 0x000fe400078e0208 */
[----:B------:R-:W-:Y:S02]  /*4350*/  IMAD.MOV R8, RZ, RZ, -R3 ;  /* 0x000000ffff087224 */ /* 0x000fe400078e0a03 */
[--C-:B------:R-:W-:Y:S01]  /*4360*/  @!P3 IMAD.IADD R69, R69, 0x1, -R251.reuse ;  /* 0x000000014545b824 */ /* 0x100fe200078e0afb */
[C---:B------:R-:W-:Y:S01]  /*4370*/  ISETP.GT.U32.AND P3, PT, R251.reuse, R71, PT ;  /* 0x00000047fb00720c */ /* 0x040fe20003f64070 */
[----:B------:R-:W-:Y:S01]  /*4380*/  IMAD R72, R251, R8, R72 ;  /* 0x00000008fb487224 */ /* 0x000fe200078e0248 */
[----:B------:R-:W-:Y:S01]  /*4390*/  IABS R8, R83 ;  /* 0x0000005300087213 */ /* 0x000fe20000000000 */
[----:B------:R-:W-:Y:S02]  /*43a0*/  @!P6 IMAD.IADD R70, R70, 0x1, -R251 ;  /* 0x000000014646e824 */ /* 0x000fe400078e0afb */
[----:B------:R-:W-:Y:S01]  /*43b0*/  IMAD.HI.U32 R4, R9, R74, RZ ;  /* 0x0000004a09047227 */ /* 0x000fe200078e00ff */
[----:B------:R-:W-:-:S03]  /*43c0*/  ISETP.GT.U32.AND P6, PT, R251, R72, PT ;  /* 0x00000048fb00720c */ /* 0x000fc60003fc4070 */
[----:B------:R-:W-:Y:S02]  /*43d0*/  IMAD.MOV R4, RZ, RZ, -R4 ;  /* 0x000000ffff047224 */ /* 0x000fe400078e0a04 */
[----:B------:R-:W-:Y:S02]  /*43e0*/  @!P2 IMAD.MOV R68, RZ, RZ, -R68 ;  /* 0x000000ffff44a224 */ /* 0x000fe400078e0a44 */
[----:B------:R-:W-:Y:S02]  /*43f0*/  IMAD R73, R251, R4, R74 ;  /* 0x00000004fb497224 */ /* 0x000fe400078e024a */
[----:B------:R-:W-:Y:S01]  /*4400*/  @!P3 IMAD.IADD R71, R71, 0x1, -R251 ;  /* 0x000000014747b824 */ /* 0x000fe200078e0afb */
[----:B------:R-:W-:Y:S01]  /*4410*/  ISETP.GT.U32.AND P3, PT, R251, R69, PT ;  /* 0x00000045fb00720c */ /* 0x000fe20003f64070 */
[----:B------:R-:W-:Y:S01]  /*4420*/  IMAD.HI.U32 R3, R9, R78, RZ ;  /* 0x0000004e09037227 */ /* 0x000fe200078e00ff */
[----:B------:R-:W-:-:S03]  /*4430*/  ISETP.GT.U32.AND P2, PT, R251, R73, PT ;  /* 0x00000049fb00720c */ /* 0x000fc60003f44070 */
[----:B------:R-:W-:Y:S01]  /*4440*/  @!P6 IMAD.IADD R72, R72, 0x1, -R251 ;  /* 0x000000014848e824 */ /* 0x000fe200078e0afb */
[C---:B------:R-:W-:Y:S01]  /*4450*/  ISETP.GT.U32.AND P6, PT, R251.reuse, R71, PT ;  /* 0x00000047fb00720c */ /* 0x040fe20003fc4070 */
[----:B------:R-:W-:Y:S02]  /*4460*/  IMAD.MOV R3, RZ, RZ, -R3 ;  /* 0x000000ffff037224 */ /* 0x000fe400078e0a03 */
[----:B------:R-:W-:Y:S01]  /*4470*/  @!P1 IMAD.MOV R66, RZ, RZ, -R66 ;  /* 0x000000ffff429224 */ /* 0x000fe200078e0a42 */
[C---:B------:R-:W-:Y:S01]  /*4480*/  ISETP.GT.U32.AND P1, PT, R251.reuse, R70, PT ;  /* 0x00000046fb00720c */ /* 0x040fe20003f24070 */
[----:B------:R-:W-:Y:S01]  /*4490*/  @!P5 IMAD.MOV R67, RZ, RZ, -R67 ;  /* 0x000000ffff43d224 */ /* 0x000fe200078e0a43 */
[C---:B------:R-:W-:Y:S01]  /*44a0*/  ISETP.GT.U32.AND P5, PT, R251.reuse, R72, PT ;  /* 0x00000048fb00720c */ /* 0x040fe20003fa4070 */
[----:B------:R-:W-:Y:S02]  /*44b0*/  IMAD.MOV R7, RZ, RZ, -R7 ;  /* 0x000000ffff077224 */ /* 0x000fe400078e0a07 */
[----:B------:R-:W-:-:S02]  /*44c0*/  IMAD R75, R251, R3, R78 ;  /* 0x00000003fb4b7224 */ /* 0x000fc400078e024e */
[----:B------:R-:W-:Y:S01]  /*44d0*/  IMAD R74, R251, R7, R76 ;  /* 0x00000007fb4a7224 */ /* 0x000fe200078e024c */
[----:B------:R-:W-:Y:S01]  /*44e0*/  LOP3.LUT R7, R6, 0x9c, RZ, 0xfc, !PT ;  /* 0x0000009c06077812 */ /* 0x000fe200078efcff */
[--C-:B------:R-:W-:Y:S02]  /*44f0*/  @!P3 IMAD.IADD R69, R69, 0x1, -R251.reuse ;  /* 0x000000014545b824 */ /* 0x100fe400078e0afb */
[--C-:B------:R-:W-:Y:S01]  /*4500*/  @!P2 IMAD.IADD R73, R73, 0x1, -R251.reuse ;  /* 0x000000014949a824 */ /* 0x100fe200078e0afb */
[----:B------:R-:W-:Y:S01]  /*4510*/  IABS R76, R7 ;  /* 0x00000007004c7213 */ /* 0x000fe20000000000 */
[----:B------:R-:W-:Y:S01]  /*4520*/  @!P6 IMAD.IADD R71, R71, 0x1, -R251 ;  /* 0x000000014747e824 */ /* 0x000fe200078e0afb */
[C---:B------:R-:W-:Y:S01]  /*4530*/  ISETP.GT.U32.AND P6, PT, R251.reuse, R75, PT ;  /* 0x0000004bfb00720c */ /* 0x040fe20003fc4070 */
[----:B------:R-:W-:Y:S01]  /*4540*/  @!P4 IMAD.MOV R69, RZ, RZ, -R69 ;  /* 0x000000ffff45c224 */ /* 0x000fe200078e0a45 */
[----:B------:R-:W-:Y:S01]  /*4550*/  ISETP.GT.U32.AND P4, PT, R251, R73, PT ;  /* 0x00000049fb00720c */ /* 0x000fe20003f84070 */
[----:B------:R-:W-:Y:S01]  /*4560*/  IMAD.HI.U32 R4, R9, R8, RZ ;  /* 0x0000000809047227 */ /* 0x000fe200078e00ff */
[----:B------:R-:W-:-:S02]  /*4570*/  ISETP.GT.U32.AND P3, PT, R251, R74, PT ;  /* 0x0000004afb00720c */ /* 0x000fc40003f64070 */
[----:B------:R-:W-:Y:S01]  /*4580*/  ISETP.GE.AND P2, PT, R80, RZ, PT ;  /* 0x000000ff5000720c */ /* 0x000fe20003f46270 */
[--C-:B------:R-:W-:Y:S01]  /*4590*/  @!P1 IMAD.IADD R70, R70, 0x1, -R251.reuse ;  /* 0x0000000146469824 */ /* 0x100fe200078e0afb */
[----:B------:R-:W-:Y:S01]  /*45a0*/  ISETP.GE.AND P1, PT, R77, RZ, PT ;  /* 0x000000ff4d00720c */ /* 0x000fe20003f26270 */
[----:B------:R-:W-:Y:S01]  /*45b0*/  @!P5 IMAD.IADD R72, R72, 0x1, -R251 ;  /* 0x000000014848d824 */ /* 0x000fe200078e0afb */
[----:B------:R-:W-:Y:S01]  /*45c0*/  ISETP.GE.AND P5, PT, R79, RZ, PT ;  /* 0x000000ff4f00720c */ /* 0x000fe20003fa6270 */
[----:B------:R-:W-:Y:S01]  /*45d0*/  IMAD.HI.U32 R3, R9, R76, RZ ;  /* 0x0000004c09037227 */ /* 0x000fe200078e00ff */
[----:B------:R-:W-:-:S03]  /*45e0*/  LOP3.LUT R79, R6, 0xa2, RZ, 0xfc, !PT ;  /* 0x000000a2064f7812 */ /* 0x000fc600078efcff */
[----:B------:R-:W-:Y:S02]  /*45f0*/  IMAD.MOV R4, RZ, RZ, -R4 ;  /* 0x000000ffff047224 */ /* 0x000fe400078e0a04 */
[----:B------:R-:W-:Y:S02]  /*4600*/  IMAD.MOV R3, RZ, RZ, -R3 ;  /* 0x000000ffff037224 */ /* 0x000fe400078e0a03 */
[----:B------:R-:W-:Y:S01]  /*4610*/  IMAD R77, R251, R4, R8 ;  /* 0x00000004fb4d7224 */ /* 0x000fe200078e0208 */
[----:B------:R-:W-:Y:S01]  /*4620*/  LOP3.LUT R4, R6, 0xa0, RZ, 0xfc, !PT ;  /* 0x000000a006047812 */ /* 0x000fe200078efcff */
[--C-:B------:R-:W-:Y:S01]  /*4630*/  @!P6 IMAD.IADD R75, R75, 0x1, -R251.reuse ;  /* 0x000000014b4be824 */ /* 0x100fe200078e0afb */
[----:B------:R-:W-:Y:S01]  /*4640*/  IABS R8, R79 ;  /* 0x0000004f00087213 */ /* 0x000fe20000000000 */
[----:B------:R-:W-:Y:S01]  /*4650*/  IMAD R76, R251, R3, R76 ;  /* 0x00000003fb4c7224 */ /* 0x000fe200078e024c */
[----:B------:R-:W-:Y:S01]  /*4660*/  IABS R78, R4 ;  /* 0x00000004004e7213 */ /* 0x000fe20000000000 */
[--C-:B------:R-:W-:Y:S01]  /*4670*/  @!P4 IMAD.IADD R73, R73, 0x1, -R251.reuse ;  /* 0x000000014949c824 */ /* 0x100fe200078e0afb */
[C---:B------:R-:W-:Y:S01]  /*4680*/  ISETP.GT.U32.AND P4, PT, R251.reuse, R77, PT ;  /* 0x0000004dfb00720c */ /* 0x040fe20003f84070 */
[----:B------:R-:W-:Y:S01]  /*4690*/  @!P3 IMAD.IADD R74, R74, 0x1, -R251 ;  /* 0x000000014a4ab824 */ /* 0x000fe200078e0afb */
[C---:B------:R-:W-:Y:S01]  /*46a0*/  ISETP.GT.U32.AND P6, PT, R251.reuse, R75, PT ;  /* 0x0000004bfb00720c */ /* 0x040fe20003fc4070 */
[----:B------:R-:W-:Y:S01]  /*46b0*/  @!P1 IMAD.MOV R71, RZ, RZ, -R71 ;  /* 0x000000ffff479224 */ /* 0x000fe200078e0a47 */
[----:B------:R-:W-:Y:S01]  /*46c0*/  ISETP.GT.U32.AND P1, PT, R251, R76, PT ;  /* 0x0000004cfb00720c */ /* 0x000fe20003f24070 */
[----:B------:R-:W-:Y:S01]  /*46d0*/  @!P5 IMAD.MOV R72, RZ, RZ, -R72 ;  /* 0x000000ffff48d224 */ /* 0x000fe200078e0a48 */
[----:B------:R-:W-:Y:S01]  /*46e0*/  ISETP.GE.AND P5, PT, R82, RZ, PT ;  /* 0x000000ff5200720c */ /* 0x000fe20003fa6270 */
[----:B------:R-:W-:Y:S01]  /*46f0*/  IMAD.HI.U32 R3, R9, R78, RZ ;  /* 0x0000004e09037227 */ /* 0x000fe200078e00ff */
[----:B------:R-:W-:-:S02]  /*4700*/  ISETP.GE.AND P3, PT, R81, RZ, PT ;  /* 0x000000ff5100720c */ /* 0x000fc40003f66270 */
[----:B------:R-:W-:Y:S01]  /*4710*/  LOP3.LUT R81, R6, 0xa8, RZ, 0xfc, !PT ;  /* 0x000000a806517812 */ /* 0x000fe200078efcff */
[----:B------:R-:W-:Y:S01]  /*4720*/  @!P0 IMAD.MOV R70, RZ, RZ, -R70 ;  /* 0x000000ffff468224 */ /* 0x000fe200078e0a46 */
[----:B------:R-:W-:Y:S01]  /*4730*/  ISETP.GT.U32.AND P0, PT, R251, R74, PT ;  /* 0x0000004afb00720c */ /* 0x000fe20003f04070 */
[----:B------:R-:W-:Y:S01]  /*4740*/  IMAD.MOV R3, RZ, RZ, -R3 ;  /* 0x000000ffff037224 */ /* 0x000fe200078e0a03 */
[----:B------:R-:W-:Y:S01]  /*4750*/  IABS R82, R81 ;  /* 0x0000005100527213 */ /* 0x000fe20000000000 */
[--C-:B------:R-:W-:Y:S02]  /*4760*/  @!P4 IMAD.IADD R77, R77, 0x1, -R251.reuse ;  /* 0x000000014d4dc824 */ /* 0x100fe400078e0afb */
[--C-:B------:R-:W-:Y:S01]  /*4770*/  @!P6 IMAD.IADD R75, R75, 0x1, -R251.reuse ;  /* 0x000000014b4be824 */ /* 0x100fe200078e0afb */
[----:B------:R-:W-:Y:S01]  /*4780*/  ISETP.GE.AND P6, PT, R83, RZ, PT ;  /* 0x000000ff5300720c */ /* 0x000fe20003fc6270 */
[C---:B------:R-:W-:Y:S01]  /*4790*/  IMAD R78, R251.reuse, R3, R78 ;  /* 0x00000003fb4e7224 */ /* 0x040fe200078e024e */
[C---:B------:R-:W-:Y:S01]  /*47a0*/  ISETP.GT.U32.AND P4, PT, R251.reuse, R77, PT ;  /* 0x0000004dfb00720c */ /* 0x040fe20003f84070 */
[----:B------:R-:W-:Y:S01]  /*47b0*/  @!P1 IMAD.IADD R76, R76, 0x1, -R251 ;  /* 0x000000014c4c9824 */ /* 0x000fe200078e0afb */
[----:B------:R-:W-:Y:S01]  /*47c0*/  ISETP.GE.AND P1, PT, R4, RZ, PT ;  /* 0x000000ff0400720c */ /* 0x000fe20003f26270 */
[----:B------:R-:W-:Y:S01]  /*47d0*/  @!P5 IMAD.MOV R75, RZ, RZ, -R75 ;  /* 0x000000ffff4bd224 */ /* 0x000fe200078e0a4b */
[----:B------:R-:W-:Y:S01]  /*47e0*/  ISETP.GT.U32.AND P5, PT, R251, R78, PT ;  /* 0x0000004efb00720c */ /* 0x000fe20003fa4070 */
[----:B------:R-:W-:Y:S01]  /*47f0*/  IMAD.HI.U32 R4, R9, R8, RZ ;  /* 0x0000000809047227 */ /* 0x000fe200078e00ff */
[----:B------:R-:W-:-:S02]  /*4800*/  LOP3.LUT R3, R6, 0xa4, RZ, 0xfc, !PT ;  /* 0x000000a406037812 */ /* 0x000fc400078efcff */
[----:B------:R-:W-:Y:S01]  /*4810*/  LOP3.LUT R83, R6, 0xaa, RZ, 0xfc, !PT ;  /* 0x000000aa06537812 */ /* 0x000fe200078efcff */
[----:B------:R-:W-:Y:S01]  /*4820*/  @!P0 IMAD.IADD R74, R74, 0x1, -R251 ;  /* 0x000000014a4a8824 */ /* 0x000fe200078e0afb */
[----:B------:R-:W-:Y:S01]  /*4830*/  IABS R80, R3 ;  /* 0x0000000300507213 */ /* 0x000fe20000000000 */
[----:B------:R-:W-:Y:S01]  /*4840*/  @!P2 IMAD.MOV R73, RZ, RZ, -R73 ;  /* 0x000000ffff49a224 */ /* 0x000fe200078e0a49 */
[----:B------:R-:W-:Y:S01]  /*4850*/  ISETP.GT.U32.AND P2, PT, R251, R76, PT ;  /* 0x0000004cfb00720c */ /* 0x000fe20003f44070 */
[----:B------:R-:W-:Y:S01]  /*4860*/  IMAD.MOV R4, RZ, RZ, -R4 ;  /* 0x000000ffff047224 */ /* 0x000fe200078e0a04 */
[----:B------:R-:W-:Y:S01]  /*4870*/  ISETP.GE.AND P0, PT, R7, RZ, PT ;  /* 0x000000ff0700720c */ /* 0x000fe20003f06270 */
[----:B------:R-:W-:Y:S01]  /*4880*/  @!P3 IMAD.MOV R74, RZ, RZ, -R74 ;  /* 0x000000ffff4ab224 */ /* 0x000fe200078e0a4a */
[----:B------:R-:W-:Y:S01]  /*4890*/  ISETP.GE.AND P3, PT, R79, RZ, PT ;  /* 0x000000ff4f00720c */ /* 0x000fe20003f66270 */
[----:B------:R-:W-:Y:S01]  /*48a0*/  IMAD R79, R251, R4, R8 ;  /* 0x00000004fb4f7224 */ /* 0x000fe200078e0208 */
[----:B------:R-:W-:Y:S01]  /*48b0*/  LOP3.LUT R4, R6, 0xa6, RZ, 0xfc, !PT ;  /* 0x000000a606047812 */ /* 0x000fe200078efcff */
[----:B------:R-:W-:-:S02]  /*48c0*/  @!P4 IMAD.IADD R77, R77, 0x1, -R251 ;  /* 0x000000014d4dc824 */ /* 0x000fc400078e0afb */
[--C-:B------:R-:W-:Y:S01]  /*48d0*/  @!P5 IMAD.IADD R78, R78, 0x1, -R251.reuse ;  /* 0x000000014e4ed824 */ /* 0x100fe200078e0afb */
[----:B------:R-:W-:Y:S01]  /*48e0*/  ISETP.GT.U32.AND P4, PT, R251, R79, PT ;  /* 0x0000004ffb00720c */ /* 0x000fe20003f84070 */
[----:B------:R-:W-:Y:S01]  /*48f0*/  IMAD.HI.U32 R7, R9, R82, RZ ;  /* 0x0000005209077227 */ /* 0x000fe200078e00ff */
[----:B------:R-:W-:Y:S02]  /*4900*/  IABS R8, R4 ;  /* 0x0000000400087213 */ /* 0x000fe40000000000 */
[----:B------:R-:W-:Y:S01]  /*4910*/  ISETP.GT.U32.AND P5, PT, R251, R78, PT ;  /* 0x0000004efb00720c */ /* 0x000fe20003fa4070 */
[----:B------:R-:W-:Y:S01]  /*4920*/  @!P2 IMAD.IADD R76, R76, 0x1, -R251 ;  /* 0x000000014c4ca824 */ /* 0x000fe200078e0afb */
[----:B------:R-:W-:Y:S01]  /*4930*/  ISETP.GE.AND P2, PT, R3, RZ, PT ;  /* 0x000000ff0300720c */ /* 0x000fe20003f46270 */
[----:B------:R-:W-:-:S04]  /*4940*/  IMAD.HI.U32 R3, R9, R80, RZ ;  /* 0x0000005009037227 */ /* 0x000fc800078e00ff */
[----:B------:R-:W-:Y:S02]  /*4950*/  IMAD.MOV R3, RZ, RZ, -R3 ;  /* 0x000000ffff037224 */ /* 0x000fe400078e0a03 */
[--C-:B------:R-:W-:Y:S02]  /*4960*/  @!P4 IMAD.IADD R79, R79, 0x1, -R251.reuse ;  /* 0x000000014f4fc824 */ /* 0x100fe400078e0afb */
[C---:B------:R-:W-:Y:S02]  /*4970*/  IMAD R80, R251.reuse, R3, R80 ;  /* 0x00000003fb507224 */ /* 0x040fe400078e0250 */
[----:B------:R-:W-:Y:S01]  /*4980*/  @!P0 IMAD.MOV R76, RZ, RZ, -R76 ;  /* 0x000000ffff4c8224 */ /* 0x000fe200078e0a4c */
[----:B------:R-:W-:Y:S01]  /*4990*/  ISETP.GE.AND P0, PT, R4, RZ, PT ;  /* 0x000000ff0400720c */ /* 0x000fe20003f06270 */
[----:B------:R-:W-:Y:S01]  /*49a0*/  @!P5 IMAD.IADD R78, R78, 0x1, -R251 ;  /* 0x000000014e4ed824 */ /* 0x000fe200078e0afb */
[----:B------:R-:W-:Y:S01]  /*49b0*/  ISETP.GT.U32.AND P4, PT, R251, R79, PT ;  /* 0x0000004ffb00720c */ /* 0x000fe20003f84070 */
[----:B------:R-:W-:Y:S01]  /*49c0*/  IMAD.HI.U32 R4, R9, R8, RZ ;  /* 0x0000000809047227 */ /* 0x000fe200078e00ff */
[----:B------:R-:W-:-:S03]  /*49d0*/  ISETP.GT.U32.AND P5, PT, R251, R80, PT ;  /* 0x00000050fb00720c */ /* 0x000fc60003fa4070 */
[----:B------:R-:W-:Y:S02]  /*49e0*/  IMAD.MOV R4, RZ, RZ, -R4 ;  /* 0x000000ffff047224 */ /* 0x000fe400078e0a04 */
[----:B------:R-:W-:Y:S01]  /*49f0*/  @!P6 IMAD.MOV R77, RZ, RZ, -R77 ;  /* 0x000000ffff4de224 */ /* 0x000fe200078e0a4d */
[----:B------:R-:W-:Y:S01]  /*4a00*/  ISETP.GE.AND P6, PT, R81, RZ, PT ;  /* 0x000000ff5100720c */ /* 0x000fe20003fc6270 */
[----:B------:R-:W-:Y:S01]  /*4a10*/  IMAD R81, R251, R4, R8 ;  /* 0x00000004fb517224 */ /* 0x000fe200078e0208 */
[----:B------:R-:W-:Y:S01]  /*4a20*/  IABS R4, R83 ;  /* 0x0000005300047213 */ /* 0x000fe20000000000 */
[----:B------:R-:W-:Y:S01]  /*4a30*/  IMAD.MOV R7, RZ, RZ, -R7 ;  /* 0x000000ffff077224 */ /* 0x000fe200078e0a07 */
[----:B------:R-:W-:Y:S01]  /*4a40*/  IABS R8, R87 ;  /* 0x0000005700087213 */ /* 0x000fe20000000000 */
[--C-:B------:R-:W-:Y:S01]  /*4a50*/  @!P4 IMAD.IADD R79, R79, 0x1, -R251.reuse ;  /* 0x000000014f4fc824 */ /* 0x100fe200078e0afb */
[----:B------:R-:W-:Y:S01]  /*4a60*/  ISETP.GT.U32.AND P4, PT, R251, R81, PT ;  /* 0x00000051fb00720c */ /* 0x000fe20003f84070 */
[----:B------:R-:W-:-:S02]  /*4a70*/  @!P5 IMAD.IADD R80, R80, 0x1, -R251 ;  /* 0x000000015050d824 */ /* 0x000fc400078e0afb */
[C---:B------:R-:W-:Y:S02]  /*4a80*/  IMAD R82, R251.reuse, R7, R82 ;  /* 0x00000007fb527224 */ /* 0x040fe400078e0252 */
[----:B------:R-:W-:Y:S01]  /*4a90*/  @!P1 IMAD.MOV R78, RZ, RZ, -R78 ;  /* 0x000000ffff4e9224 */ /* 0x000fe200078e0a4e */
[----:B------:R-:W-:Y:S01]  /*4aa0*/  ISETP.GT.U32.AND P5, PT, R251, R80, PT ;  /* 0x00000050fb00720c */ /* 0x000fe20003fa4070 */
[----:B------:R-:W-:Y:S01]  /*4ab0*/  IMAD.HI.U32 R3, R9, R4, RZ ;  /* 0x0000000409037227 */ /* 0x000fe200078e00ff */
[----:B------:R-:W-:-:S03]  /*4ac0*/  ISETP.GT.U32.AND P1, PT, R251, R82, PT ;  /* 0x00000052fb00720c */ /* 0x000fc60003f24070 */
[----:B------:R-:W-:Y:S02]  /*4ad0*/  IMAD.MOV R3, RZ, RZ, -R3 ;  /* 0x000000ffff037224 */ /* 0x000fe400078e0a03 */
[----:B------:R-:W-:Y:S01]  /*4ae0*/  @!P3 IMAD.MOV R79, RZ, RZ, -R79 ;  /* 0x000000ffff4fb224 */ /* 0x000fe200078e0a4f */
[----:B------:R-:W-:Y:S01]  /*4af0*/  ISETP.GE.AND P3, PT, R83, RZ, PT ;  /* 0x000000ff5300720c */ /* 0x000fe20003f66270 */
[--C-:B------:R-:W-:Y:S02]  /*4b00*/  @!P4 IMAD.IADD R81, R81, 0x1, -R251.reuse ;  /* 0x000000015151c824 */ /* 0x100fe400078e0afb */
[C---:B------:R-:W-:Y:S02]  /*4b10*/  IMAD R83, R251.reuse, R3, R4 ;  /* 0x00000003fb537224 */ /* 0x040fe400078e0204 */
[--C-:B------:R-:W-:Y:S01]  /*4b20*/  @!P5 IMAD.IADD R80, R80, 0x1, -R251.reuse ;  /* 0x000000015050d824 */ /* 0x100fe200078e0afb */
[C---:B------:R-:W-:Y:S01]  /*4b30*/  ISETP.GT.U32.AND P4, PT, R251.reuse, R81, PT ;  /* 0x00000051fb00720c */ /* 0x040fe20003f84070 */
[----:B------:R-:W-:Y:S01]  /*4b40*/  @!P1 IMAD.IADD R82, R82, 0x1, -R251 ;  /* 0x0000000152529824 */ /* 0x000fe200078e0afb */
[----:B------:R-:W-:Y:S01]  /*4b50*/  ISETP.GT.U32.AND P5, PT, R251, R83, PT ;  /* 0x00000053fb00720c */ /* 0x000fe20003fa4070 */
[----:B------:R-:W-:-:S03]  /*4b60*/  IMAD.HI.U32 R4, R9, R8, RZ ;  /* 0x0000000809047227 */ /* 0x000fc600078e00ff */
[----:B------:R-:W-:Y:S01]  /*4b70*/  ISETP.GT.U32.AND P1, PT, R251, R82, PT ;  /* 0x00000052fb00720c */ /* 0x000fe20003f24070 */
[----:B------:R-:W-:-:S04]  /*4b80*/  IMAD.HI.U32 R3, R9, R84, RZ ;  /* 0x0000005409037227 */ /* 0x000fc800078e00ff */
[----:B------:R-:W-:-:S04]  /*4b90*/  IMAD.HI.U32 R7, R9, R86, RZ ;  /* 0x0000005609077227 */ /* 0x000fc800078e00ff */
[----:B------:R-:W-:Y:S02]  /*4ba0*/  IMAD.MOV R4, RZ, RZ, -R4 ;  /* 0x000000ffff047224 */ /* 0x000fe400078e0a04 */
[--C-:B------:R-:W-:Y:S01]  /*4bb0*/  @!P4 IMAD.IADD R81, R81, 0x1, -R251.reuse ;  /* 0x000000015151c824 */ /* 0x100fe200078e0afb */
[----:B------:R-:W-:Y:S01]  /*4bc0*/  ISETP.GE.AND P4, PT, R85, RZ, PT ;  /* 0x000000ff5500720c */ /* 0x000fe20003f86270 */
[----:B------:R-:W-:Y:S02]  /*4bd0*/  @!P5 IMAD.IADD R83, R83, 0x1, -R251 ;  /* 0x000000015353d824 */ /* 0x000fe400078e0afb */
[----:B------:R-:W-:Y:S02]  /*4be0*/  IMAD.MOV R3, RZ, RZ, -R3 ;  /* 0x000000ffff037224 */ /* 0x000fe400078e0a03 */
[----:B------:R-:W-:Y:S01]  /*4bf0*/  IMAD.MOV R7, RZ, RZ, -R7 ;  /* 0x000000ffff077224 */ /* 0x000fe200078e0a07 */
[C---:B------:R-:W-:Y:S01]  /*4c00*/  ISETP.GT.U32.AND P5, PT, R251.reuse, R83, PT ;  /* 0x00000053fb00720c */ /* 0x040fe20003fa4070 */
[C---:B------:R-:W-:Y:S01]  /*4c10*/  IMAD R85, R251.reuse, R4, R8 ;  /* 0x00000004fb557224 */ /* 0x040fe200078e0208 */
[----:B------:R-:W-:Y:S01]  /*4c20*/  LOP3.LUT R8, R6, 0xb2, RZ, 0xfc, !PT ;  /* 0x000000b206087812 */ /* 0x000fe200078efcff */
[----:B------:R-:W-:-:S02]  /*4c30*/  IMAD R84, R251, R3, R84 ;  /* 0x00000003fb547224 */ /* 0x000fc400078e0254 */
        /* <DEDUP_REMOVED lines=9> */
[----:B------:R-:W-:-:S03]  /*4cd0*/  LOP3.LUT R7, R6, 0xb4, RZ, 0xfc, !PT ;  /* 0x000000b406077812 */ /* 0x000fc600078efcff */
[----:B------:R-:W-:Y:S01]  /*4ce0*/  @!P5 IMAD.IADD R83, R83, 0x1, -R251 ;  /* 0x000000015353d824 */ /* 0x000fe200078e0afb */
[----:B------:R-:W-:Y:S01]  /*4cf0*/  ISETP.GE.AND P5, PT, R88, RZ, PT ;  /* 0x000000ff5800720c */ /* 0x000fe20003fa6270 */
[----:B------:R-:W-:Y:S01]  /*4d00*/  IMAD.MOV R3, RZ, RZ, -R3 ;  /* 0x000000ffff037224 */ /* 0x000fe200078e0a03 */
[----:B------:R-:W-:Y:S01]  /*4d10*/  IABS R88, R7 ;  /* 0x0000000700587213 */ /* 0x000fe20000000000 */
[----:B------:R-:W-:Y:S02]  /*4d20*/  @!P1 IMAD.IADD R85, R85, 0x1, -R251 ;  /* 0x0000000155559824 */ /* 0x000fe400078e0afb */
[----:B------:R-:W-:Y:S01]  /*4d30*/  @!P0 IMAD.MOV R81, RZ, RZ, -R81 ;  /* 0x000000ffff518224 */ /* 0x000fe200078e0a51 */
[----:B------:R-:W-:Y:S01]  /*4d40*/  ISETP.GE.AND P0, PT, R87, RZ, PT ;  /* 0x000000ff5700720c */ /* 0x000fe20003f06270 */
[--C-:B------:R-:W-:Y:S01]  /*4d50*/  @!P2 IMAD.IADD R84, R84, 0x1, -R251.reuse ;  /* 0x000000015454a824 */ /* 0x100fe200078e0afb */
[----:B------:R-:W-:Y:S01]  /*4d60*/  ISETP.GE.AND P2, PT, R8, RZ, PT ;  /* 0x000000ff0800720c */ /* 0x000fe20003f46270 */
[----:B------:R-:W-:Y:S01]  /*4d70*/  @!P6 IMAD.IADD R86, R86, 0x1, -R251 ;  /* 0x000000015656e824 */ /* 0x000fe200078e0afb */
[C---:B------:R-:W-:Y:S01]  /*4d80*/  ISETP.GT.U32.AND P6, PT, R251.reuse, R85, PT ;  /* 0x00000055fb00720c */ /* 0x040fe20003fc4070 */
[C---:B------:R-:W-:Y:S01]  /*4d90*/  IMAD R87, R251.reuse, R3, R4 ;  /* 0x00000003fb577224 */ /* 0x040fe200078e0204 */
[----:B------:R-:W-:Y:S01]  /*4da0*/  ISETP.GT.U32.AND P1, PT, R251, R84, PT ;  /* 0x00000054fb00720c */ /* 0x000fe20003f24070 */
[----:B------:R-:W-:Y:S01]  /*4db0*/  IMAD.HI.U32 R3, R9, R88, RZ ;  /* 0x0000005809037227 */ /* 0x000fe200078e00ff */
[----:B------:R-:W-:-:S03]  /*4dc0*/  IABS R8, R89 ;  /* 0x0000005900087213 */ /* 0x000fc60000000000 */
[----:B------:R-:W-:Y:S02]  /*4dd0*/  IMAD.MOV R3, RZ, RZ, -R3 ;  /* 0x000000ffff037224 */ /* 0x000fe400078e0a03 */
[----:B------:R-:W-:Y:S01]  /*4de0*/  @!P3 IMAD.MOV R83, RZ, RZ, -R83 ;  /* 0x000000ffff53b224 */ /* 0x000fe200078e0a53 */
[C---:B------:R-:W-:Y:S01]  /*4df0*/  ISETP.GT.U32.AND P3, PT, R251.reuse, R86, PT ;  /* 0x00000056fb00720c */ /* 0x040fe20003f64070 */
[----:B------:R-:W-:Y:S02]  /*4e00*/  IMAD R88, R251, R3, R88 ;  /* 0x00000003fb587224 */ /* 0x000fe400078e0258 */
[--C-:B------:R-:W-:Y:S02]  /*4e10*/  @!P6 IMAD.IADD R85, R85, 0x1, -R251.reuse ;  /* 0x000000015555e824 */ /* 0x100fe400078e0afb */
[----:B------:R-:W-:Y:S01]  /*4e20*/  @!P1 IMAD.IADD R84, R84, 0x1, -R251 ;  /* 0x0000000154549824 */ /* 0x000fe200078e0afb */
[----:B------:R-:W-:Y:S01]  /*4e30*/  ISETP.GT.U32.AND P6, PT, R251, R88, PT ;  /* 0x00000058fb00720c */ /* 0x000fe20003fc4070 */
[----:B------:R-:W-:Y:S01]  /*4e40*/  IMAD.HI.U32 R3, R9, R8, RZ ;  /* 0x0000000809037227 */ /* 0x000fe200078e00ff */
[----:B------:R-:W-:-:S03]  /*4e50*/  ISETP.GT.U32.AND P1, PT, R251, R87, PT ;  /* 0x00000057fb00720c */ /* 0x000fc60003f24070 */
[----:B------:R-:W-:-:S04]  /*4e60*/  IMAD.HI.U32 R4, R9, R90, RZ ;  /* 0x0000005a09047227 */ /* 0x000fc800078e00ff */
[----:B------:R-:W-:Y:S02]  /*4e70*/  IMAD.MOV R3, RZ, RZ, -R3 ;  /* 0x000000ffff037224 */ /* 0x000fe400078e0a03 */
[--C-:B------:R-:W-:Y:S01]  /*4e80*/  @!P3 IMAD.IADD R86, R86, 0x1, -R251.reuse ;  /* 0x000000015656b824 */ /* 0x100fe200078e0afb */
[----:B------:R-:W-:Y:S01]  /*4e90*/  ISETP.GE.AND P3, PT, R7, RZ, PT ;  /* 0x000000ff0700720c */ /* 0x000fe20003f66270 */
[--C-:B------:R-:W-:Y:S02]  /*4ea0*/  @!P6 IMAD.IADD R88, R88, 0x1, -R251.reuse ;  /* 0x000000015858e824 */ /* 0x100fe400078e0afb */
[----:B------:R-:W-:Y:S01]  /*4eb0*/  @!P1 IMAD.IADD R87, R87, 0x1, -R251 ;  /* 0x0000000157579824 */ /* 0x000fe200078e0afb */
[----:B------:R-:W-:Y:S01]  /*4ec0*/  ISETP.GE.AND P1, PT, R89, RZ, PT ;  /* 0x000000ff5900720c */ /* 0x000fe20003f26270 */
[----:B------:R-:W-:Y:S01]  /*4ed0*/  IMAD.HI.U32 R7, R9, R92, RZ ;  /* 0x0000005c09077227 */ /* 0x000fe200078e00ff */
[----:B------:R-:W-:-:S03]  /*4ee0*/  ISETP.GT.U32.AND P6, PT, R251, R88, PT ;  /* 0x00000058fb00720c */ /* 0x000fc60003fc4070 */
[----:B------:R-:W-:Y:S02]  /*4ef0*/  IMAD.MOV R4, RZ, RZ, -R4 ;  /* 0x000000ffff047224 */ /* 0x000fe400078e0a04 */
[C---:B------:R-:W-:Y:S01]  /*4f00*/  IMAD R89, R251.reuse, R3, R8 ;  /* 0x00000003fb597224 */ /* 0x040fe200078e0208 */
[----:B------:R-:W-:Y:S01]  /*4f10*/  IABS R8, R95 ;  /* 0x0000005f00087213 */ /* 0x000fe20000000000 */
[----:B------:R-:W-:Y:S02]  /*4f20*/  IMAD.MOV R7, RZ, RZ, -R7 ;  /* 0x000000ffff077224 */ /* 0x000fe400078e0a07 */
[C---:B------:R-:W-:Y:S02]  /*4f30*/  IMAD R90, R251.reuse, R4, R90 ;  /* 0x00000004fb5a7224 */ /* 0x040fe400078e025a */
[----:B------:R-:W-:Y:S01]  /*4f40*/  @!P0 IMAD.MOV R85, RZ, RZ, -R85 ;  /* 0x000000ffff558224 */ /* 0x000fe200078e0a55 */
[C---:B------:R-:W-:Y:S01]  /*4f50*/  ISETP.GT.U32.AND P0, PT, R251.reuse, R89, PT ;  /* 0x00000059fb00720c */ /* 0x040fe20003f04070 */
[C---:B------:R-:W-:Y:S01]  /*4f60*/  IMAD R91, R251.reuse, R7, R92 ;  /* 0x00000007fb5b7224 */ /* 0x040fe200078e025c */
[----:B------:R-:W-:Y:S01]  /*4f70*/  LOP3.LUT R7, R6, 0xbc, RZ, 0xfc, !PT ;  /* 0x000000bc06077812 */ /* 0x000fe200078efcff */
[----:B------:R-:W-:Y:S01]  /*4f80*/  @!P5 IMAD.MOV R86, RZ, RZ, -R86 ;  /* 0x000000ffff56d224 */ /* 0x000fe200078e0a56 */
[C---:B------:R-:W-:Y:S01]  /*4f90*/  ISETP.GT.U32.AND P5, PT, R251.reuse, R90, PT ;  /* 0x0000005afb00720c */ /* 0x040fe20003fa4070 */
[----:B------:R-:W-:Y:S01]  /*4fa0*/  @!P6 IMAD.IADD R88, R88, 0x1, -R251 ;  /* 0x000000015858e824 */ /* 0x000fe200078e0afb */
[C---:B------:R-:W-:Y:S01]  /*4fb0*/  ISETP.GT.U32.AND P6, PT, R251.reuse, R91, PT ;  /* 0x0000005bfb00720c */ /* 0x040fe20003fc4070 */
[----:B------:R-:W-:Y:S01]  /*4fc0*/  @!P4 IMAD.MOV R84, RZ, RZ, -R84 ;  /* 0x000000ffff54c224 */ /* 0x000fe200078e0a54 */
[----:B------:R-:W-:Y:S01]  /*4fd0*/  IABS R92, R7 ;  /* 0x00000007005c7213 */ /* 0x000fe20000000000 */
[----:B------:R-:W-:Y:S01]  /*4fe0*/  @!P3 IMAD.MOV R88, RZ, RZ, -R88 ;  /* 0x000000ffff58b224 */ /* 0x000fe200078e0a58 */
[----:B------:R-:W-:Y:S01]  /*4ff0*/  ISETP.GT.U32.AND P4, PT, R251, R87, PT ;  /* 0x00000057fb00720c */ /* 0x000fe20003f84070 */
[----:B------:R-:W-:-:S04]  /*5000*/  IMAD.HI.U32 R245, R9, R244, RZ ;  /* 0x000000f409f57227 */ /* 0x000fc800078e00ff */
[--C-:B------:R-:W-:Y:S01]  /*5010*/  @!P0 IMAD.IADD R89, R89, 0x1, -R251.reuse ;  /* 0x0000000159598824 */ /* 0x100fe200078e0afb */
[----:B------:R-:W-:Y:S01]  /*5020*/  ISETP.GE.AND P0, PT, R94, RZ, PT ;  /* 0x000000ff5e00720c */ /* 0x000fe20003f06270 */
[----:B------:R-:W-:Y:S01]  /*5030*/  @!P5 IMAD.IADD R90, R90, 0x1, -R251 ;  /* 0x000000015a5ad824 */ /* 0x000fe200078e0afb */
[----:B------:R-:W-:Y:S01]  /*5040*/  IABS R94, R97 ;  /* 0x00000061005e7213 */ /* 0x000fe20000000000 */
[----:B------:R-:W-:Y:S01]  /*5050*/  IMAD.HI.U32 R3, R9, R92, RZ ;  /* 0x0000005c09037227 */ /* 0x000fe200078e00ff */
[----:B------:R-:W-:-:S03]  /*5060*/  ISETP.GT.U32.AND P5, PT, R251, R89, PT ;  /* 0x00000059fb00720c */ /* 0x000fc60003fa4070 */
[----:B------:R-:W-:Y:S01]  /*5070*/  @!P6 IMAD.IADD R91, R91, 0x1, -R251 ;  /* 0x000000015b5be824 */ /* 0x000fe200078e0afb */
[----:B------:R-:W-:Y:S01]  /*5080*/  ISETP.GT.U32.AND P6, PT, R251, R90, PT ;  /* 0x0000005afb00720c */ /* 0x000fe20003fc4070 */
[----:B------:R-:W-:Y:S02]  /*5090*/  IMAD.MOV R4, RZ, RZ, -R3 ;  /* 0x000000ffff047224 */ /* 0x000fe400078e0a03 */
[----:B------:R-:W-:-:S04]  /*50a0*/  IMAD.HI.U32 R3, R9, R8, RZ ;  /* 0x0000000809037227 */ /* 0x000fc800078e00ff */
[----:B------:R-:W-:Y:S02]  /*50b0*/  IMAD R92, R251, R4, R92 ;  /* 0x00000004fb5c7224 */ /* 0x000fe400078e025c */
[----:B------:R-:W-:Y:S02]  /*50c0*/  IMAD.MOV R3, RZ, RZ, -R3 ;  /* 0x000000ffff037224 */ /* 0x000fe400078e0a03 */
[--C-:B------:R-:W-:Y:S01]  /*50d0*/  @!P4 IMAD.IADD R87, R87, 0x1, -R251.reuse ;  /* 0x000000015757c824 */ /* 0x100fe200078e0afb */
[----:B------:R-:W-:Y:S01]  /*50e0*/  ISETP.GE.AND P4, PT, R93, RZ, PT ;  /* 0x000000ff5d00720c */ /* 0x000fe20003f86270 */
[--C-:B------:R-:W-:Y:S01]  /*50f0*/  @!P5 IMAD.IADD R89, R89, 0x1, -R251.reuse ;  /* 0x000000015959d824 */ /* 0x100fe200078e0afb */
[C---:B------:R-:W-:Y:S01]  /*5100*/  ISETP.GT.U32.AND P5, PT, R251.reuse, R92, PT ;  /* 0x0000005cfb00720c */ /* 0x040fe20003fa4070 */
[----:B------:R-:W-:Y:S01]  /*5110*/  IMAD R93, R251, R3, R8 ;  /* 0x00000003fb5d7224 */ /* 0x000fe200078e0208 */
[----:B------:R-:W-:Y:S01]  /*5120*/  IABS R8, R98 ;  /* 0x0000006200087213 */ /* 0x000fe20000000000 */
[----:B------:R-:W-:-:S02]  /*5130*/  @!P6 IMAD.IADD R90, R90, 0x1, -R251 ;  /* 0x000000015a5ae824 */ /* 0x000fc400078e0afb */
[----:B------:R-:W-:Y:S01]  /*5140*/  IMAD.HI.U32 R3, R9, R94, RZ ;  /* 0x0000005e09037227 */ /* 0x000fe200078e00ff */
[----:B------:R-:W-:-:S03]  /*5150*/  ISETP.GT.U32.AND P6, PT, R251, R93, PT ;  /* 0x0000005dfb00720c */ /* 0x000fc60003fc4070 */
[----:B------:R-:W-:Y:S02]  /*5160*/  IMAD.MOV R4, RZ, RZ, -R3 ;  /* 0x000000ffff047224 */ /* 0x000fe400078e0a03 */
[----:B------:R-:W-:-:S04]  /*5170*/  IMAD.HI.U32 R3, R9, R8, RZ ;  /* 0x0000000809037227 */ /* 0x000fc800078e00ff */
[----:B------:R-:W-:Y:S01]  /*5180*/  @!P5 IMAD.IADD R92, R92, 0x1, -R251 ;  /* 0x000000015c5cd824 */ /* 0x000fe200078e0afb */
[----:B------:R-:W-:Y:S01]  /*5190*/  ISETP.GE.AND P5, PT, R95, RZ, PT ;  /* 0x000000ff5f00720c */ /* 0x000fe20003fa6270 */
[----:B------:R-:W-:Y:S01]  /*51a0*/  @!P2 IMAD.MOV R87, RZ, RZ, -R87 ;  /* 0x000000ffff57a224 */ /* 0x000fe200078e0a57 */
[----:B------:R-:W-:Y:S01]  /*51b0*/  ISETP.GT.U32.AND P2, PT, R251, R91, PT ;  /* 0x0000005bfb00720c */ /* 0x000fe20003f44070 */
[----:B------:R-:W-:Y:S01]  /*51c0*/  @!P6 IMAD.IADD R93, R93, 0x1, -R251 ;  /* 0x000000015d5de824 */ /* 0x000fe200078e0afb */
[C---:B------:R-:W-:Y:S01]  /*51d0*/  ISETP.GT.U32.AND P6, PT, R251.reuse, R92, PT ;  /* 0x0000005cfb00720c */ /* 0x040fe20003fc4070 */
[C---:B------:R-:W-:Y:S02]  /*51e0*/  IMAD R94, R251.reuse, R4, R94 ;  /* 0x00000004fb5e7224 */ /* 0x040fe400078e025e */
[----:B------:R-:W-:Y:S01]  /*51f0*/  IMAD.MOV R95, RZ, RZ, -R3 ;  /* 0x000000ffff5f7224 */ /* 0x000fe200078e0a03 */
[C---:B------:R-:W-:Y:S01]  /*5200*/  ISETP.GT.U32.AND P3, PT, R251.reuse, R93, PT ;  /* 0x0000005dfb00720c */ /* 0x040fe20003f64070 */
[----:B------:R-:W-:Y:S01]  /*5210*/  @!P1 IMAD.MOV R89, RZ, RZ, -R89 ;  /* 0x000000ffff599224 */ /* 0x000fe200078e0a59 */
[C---:B------:R-:W-:Y:S01]  /*5220*/  ISETP.GT.U32.AND P1, PT, R251.reuse, R94, PT ;  /* 0x0000005efb00720c */ /* 0x040fe20003f24070 */
[----:B------:R-:W-:-:S02]  /*5230*/  IMAD R95, R251, R95, R8 ;  /* 0x0000005ffb5f7224 */ /* 0x000fc400078e0208 */
[----:B------:R-:W-:-:S04]  /*5240*/  IMAD.HI.U32 R3, R9, R96, RZ ;  /* 0x0000006009037227 */ /* 0x000fc800078e00ff */
[--C-:B------:R-:W-:Y:S01]  /*5250*/  @!P6 IMAD.IADD R92, R92, 0x1, -R251.reuse ;  /* 0x000000015c5ce824 */ /* 0x100fe200078e0afb */
[----:B------:R-:W-:Y:S01]  /*5260*/  ISETP.GT.U32.AND P6, PT, R251, R95, PT ;  /* 0x0000005ffb00720c */ /* 0x000fe20003fc4070 */
[----:B------:R-:W-:Y:S01]  /*5270*/  @!P2 IMAD.IADD R91, R91, 0x1, -R251 ;  /* 0x000000015b5ba824 */ /* 0x000fe200078e0afb */
[----:B------:R-:W-:Y:S01]  /*5280*/  ISETP.GE.AND P2, PT, R7, RZ, PT ;  /* 0x000000ff0700720c */ /* 0x000fe20003f46270 */
[----:B------:R-:W-:Y:S01]  /*5290*/  IMAD.MOV R3, RZ, RZ, -R3 ;  /* 0x000000ffff037224 */ /* 0x000fe200078e0a03 */
[----:B------:R-:W-:Y:S01]  /*52a0*/  LOP3.LUT R7, R6, 0xc6, RZ, 0xfc, !PT ;  /* 0x000000c606077812 */ /* 0x000fe200078efcff */
[--C-:B------:R-:W-:Y:S02]  /*52b0*/  @!P1 IMAD.IADD R94, R94, 0x1, -R251.reuse ;  /* 0x000000015e5e9824 */ /* 0x100fe400078e0afb */
[----:B------:R-:W-:Y:S01]  /*52c0*/  IMAD R96, R251, R3, R96 ;  /* 0x00000003fb607224 */ /* 0x000fe200078e0260 */
[----:B------:R-:W-:Y:S01]  /*52d0*/  IABS R4, R7 ;  /* 0x0000000700047213 */ /* 0x000fe20000000000 */
[--C-:B------:R-:W-:Y:S01]  /*52e0*/  @!P3 IMAD.IADD R93, R93, 0x1, -R251.reuse ;  /* 0x000000015d5db824 */ /* 0x100fe200078e0afb */
[----:B------:R-:W-:Y:S01]  /*52f0*/  ISETP.GE.AND P1, PT, R7, RZ, PT ;  /* 0x000000ff0700720c */ /* 0x000fe20003f26270 */
[----:B------:R-:W-:Y:S01]  /*5300*/  @!P4 IMAD.MOV R90, RZ, RZ, -R90 ;  /* 0x000000ffff5ac224 */ /* 0x000fe200078e0a5a */
[----:B------:R-:W-:Y:S01]  /*5310*/  ISETP.GE.AND P4, PT, R97, RZ, PT ;  /* 0x000000ff6100720c */ /* 0x000fe20003f86270 */
[----:B------:R-:W-:Y:S01]  /*5320*/  @!P6 IMAD.IADD R95, R95, 0x1, -R251 ;  /* 0x000000015f5fe824 */ /* 0x000fe200078e0afb */
[----:B------:R-:W-:Y:S01]  /*5330*/  ISETP.GT.U32.AND P6, PT, R251, R94, PT ;  /* 0x0000005efb00720c */ /* 0x000fe20003fc4070 */
[----:B------:R-:W-:Y:S01]  /*5340*/  IMAD.HI.U32 R3, R9, R4, RZ ;  /* 0x0000000409037227 */ /* 0x000fe200078e00ff */
[----:B------:R-:W-:-:S02]  /*5350*/  LOP3.LUT R7, R6, 0xc8, RZ, 0xfc, !PT ;  /* 0x000000c806077812 */ /* 0x000fc400078efcff */
[----:B------:R-:W-:Y:S01]  /*5360*/  ISETP.GE.AND P3, PT, R99, RZ, PT ;  /* 0x000000ff6300720c */ /* 0x000fe20003f66270 */
[----:B------:R-:W-:Y:S01]  /*5370*/  IMAD.MOV R3, RZ, RZ, -R3 ;  /* 0x000000ffff037224 */ /* 0x000fe200078e0a03 */
[----:B------:R-:W-:Y:S01]  /*5380*/  LOP3.LUT R99, R6, 0xca, RZ, 0xfc, !PT ;  /* 0x000000ca06637812 */ /* 0x000fe200078efcff */
[----:B------:R-:W-:Y:S01]  /*5390*/  @!P5 IMAD.MOV R93, RZ, RZ, -R93 ;  /* 0x000000ffff5dd224 */ /* 0x000fe200078e0a5d */
[C---:B------:R-:W-:Y:S01]  /*53a0*/  ISETP.GT.U32.AND P5, PT, R251.reuse, R96, PT ;  /* 0x00000060fb00720c */ /* 0x040fe20003fa4070 */
[C---:B------:R-:W-:Y:S01]  /*53b0*/  IMAD R97, R251.reuse, R3, R4 ;  /* 0x00000003fb617224 */ /* 0x040fe200078e0204 */
[----:B------:R-:W-:Y:S01]  /*53c0*/  IABS R8, R99 ;  /* 0x0000006300087213 */ /* 0x000fe20000000000 */
[----:B------:R-:W-:Y:S01]  /*53d0*/  @!P2 IMAD.MOV R92, RZ, RZ, -R92 ;  /* 0x000000ffff5ca224 */ /* 0x000fe200078e0a5c */
[C---:B------:R-:W-:Y:S01]  /*53e0*/  ISETP.GT.U32.AND P2, PT, R251.reuse, R95, PT ;  /* 0x0000005ffb00720c */ /* 0x040fe20003f44070 */
[----:B------:R-:W-:Y:S01]  /*53f0*/  @!P6 IMAD.IADD R94, R94, 0x1, -R251 ;  /* 0x000000015e5ee824 */ /* 0x000fe200078e0afb */
[----:B------:R-:W-:Y:S01]  /*5400*/  ISETP.GT.U32.AND P6, PT, R251, R97, PT ;  /* 0x00000061fb00720c */ /* 0x000fe20003fc4070 */
[----:B------:R-:W-:Y:S01]  /*5410*/  @!P0 IMAD.MOV R91, RZ, RZ, -R91 ;  /* 0x000000ffff5b8224 */ /* 0x000fe200078e0a5b */
[----:B------:R-:W-:Y:S01]  /*5420*/  ISETP.GE.AND P0, PT, R98, RZ, PT ;  /* 0x000000ff6200720c */ /* 0x000fe20003f06270 */
[----:B------:R-:W-:Y:S01]  /*5430*/  IMAD.HI.U32 R4, R9, R8, RZ ;  /* 0x0000000809047227 */ /* 0x000fe200078e00ff */
[----:B------:R-:W-:-:S03]  /*5440*/  IABS R98, R7 ;  /* 0x0000000700627213 */ /* 0x000fc60000000000 */
[----:B------:R-:W-:Y:S01]  /*5450*/  @!P5 IMAD.IADD R96, R96, 0x1, -R251 ;  /* 0x000000016060d824 */ /* 0x000fe200078e0afb */
[----:B------:R-:W-:Y:S01]  /*5460*/  ISETP.GE.AND P5, PT, R99, RZ, PT ;  /* 0x000000ff6300720c */ /* 0x000fe20003fa6270 */
[----:B------:R-:W-:-:S04]  /*5470*/  IMAD.HI.U32 R3, R9, R98, RZ ;  /* 0x0000006209037227 */ /* 0x000fc800078e00ff */
[--C-:B------:R-:W-:Y:S01]  /*5480*/  @!P6 IMAD.IADD R97, R97, 0x1, -R251.reuse ;  /* 0x000000016161e824 */ /* 0x100fe200078e0afb */
[----:B------:R-:W-:Y:S01]  /*5490*/  ISETP.GT.U32.AND P6, PT, R251, R96, PT ;  /* 0x00000060fb00720c */ /* 0x000fe20003fc4070 */
[----:B------:R-:W-:Y:S01]  /*54a0*/  @!P2 IMAD.IADD R95, R95, 0x1, -R251 ;  /* 0x000000015f5fa824 */ /* 0x000fe200078e0afb */
[----:B------:R-:W-:Y:S01]  /*54b0*/  ISETP.GE.AND P2, PT, R7, RZ, PT ;  /* 0x000000ff0700720c */ /* 0x000fe20003f46270 */
[----:B------:R-:W-:Y:S02]  /*54c0*/  IMAD.MOV R7, RZ, RZ, -R3 ;  /* 0x000000ffff077224 */ /* 0x000fe400078e0a03 */
[----:B------:R-:W-:Y:S01]  /*54d0*/  @!P4 IMAD.MOV R94, RZ, RZ, -R94 ;  /* 0x000000ffff5ec224 */ /* 0x000fe200078e0a5e */
[----:B------:R-:W-:Y:S01]  /*54e0*/  ISETP.GT.U32.AND P4, PT, R251, R97, PT ;  /* 0x00000061fb00720c */ /* 0x000fe20003f84070 */
[----:B------:R-:W-:-:S04]  /*54f0*/  IMAD.HI.U32 R3, R9, R100, RZ ;  /* 0x0000006409037227 */ /* 0x000fc800078e00ff */
[----:B------:R-:W-:Y:S02]  /*5500*/  IMAD.MOV R4, RZ, RZ, -R4 ;  /* 0x000000ffff047224 */ /* 0x000fe400078e0a04 */
[C---:B------:R-:W-:Y:S01]  /*5510*/  IMAD R98, R251.reuse, R7, R98 ;  /* 0x00000007fb627224 */ /* 0x040fe200078e0262 */
[----:B------:R-:W-:Y:S01]  /*5520*/  LOP3.LUT R7, R6, 0xce, RZ, 0xfc, !PT ;  /* 0x000000ce06077812 */ /* 0x000fe200078efcff */
[----:B------:R-:W-:Y:S02]  /*5530*/  IMAD.MOV R3, RZ, RZ, -R3 ;  /* 0x000000ffff037224 */ /* 0x000fe400078e0a03 */
[C---:B------:R-:W-:Y:S01]  /*5540*/  IMAD R99, R251.reuse, R4, R8 ;  /* 0x00000004fb637224 */ /* 0x040fe200078e0208 */
[----:B------:R-:W-:Y:S01]  /*5550*/  IABS R8, R7 ;  /* 0x0000000700087213 */ /* 0x000fe20000000000 */
[----:B------:R-:W-:Y:S01]  /*5560*/  @!P0 IMAD.MOV R95, RZ, RZ, -R95 ;  /* 0x000000ffff5f8224 */ /* 0x000fe200078e0a5f */
[C---:B------:R-:W-:Y:S01]  /*5570*/  ISETP.GT.U32.AND P0, PT, R251.reuse, R98, PT ;  /* 0x00000062fb00720c */ /* 0x040fe20003f04070 */
[----:B------:R-:W-:-:S02]  /*5580*/  IMAD R100, R251, R3, R100 ;  /* 0x00000003fb647224 */ /* 0x000fc400078e0264 */
[--C-:B------:R-:W-:Y:S01]  /*5590*/  @!P6 IMAD.IADD R96, R96, 0x1, -R251.reuse ;  /* 0x000000016060e824 */ /* 0x100fe200078e0afb */
[----:B------:R-:W-:Y:S01]  /*55a0*/  ISETP.GT.U32.AND P6, PT, R251, R99, PT ;  /* 0x00000063fb00720c */ /* 0x000fe20003fc4070 */
[----:B------:R-:W-:Y:S01]  /*55b0*/  @!P4 IMAD.IADD R97, R97, 0x1, -R251 ;  /* 0x000000016161c824 */ /* 0x000fe200078e0afb */
[----:B------:R-:W-:Y:S01]  /*55c0*/  ISETP.GT.U32.AND P4, PT, R251, R100, PT ;  /* 0x00000064fb00720c */ /* 0x000fe20003f84070 */
[----:B------:R-:W-:-:S04]  /*55d0*/  IMAD.HI.U32 R3, R9, R8, RZ ;  /* 0x0000000809037227 */ /* 0x000fc800078e00ff */
[----:B------:R-:W-:-:S04]  /*55e0*/  IMAD.HI.U32 R4, R9, R102, RZ ;  /* 0x0000006609047227 */ /* 0x000fc800078e00ff */
[--C-:B------:R-:W-:Y:S01]  /*55f0*/  @!P0 IMAD.IADD R98, R98, 0x1, -R251.reuse ;  /* 0x0000000162628824 */ /* 0x100fe200078e0afb */
[----:B------:R-:W-:Y:S01]  /*5600*/  ISETP.GE.AND P0, PT, R101, RZ, PT ;  /* 0x000000ff6500720c */ /* 0x000fe20003f06270 */
[--C-:B------:R-:W-:Y:S02]  /*5610*/  @!P6 IMAD.IADD R99, R99, 0x1, -R251.reuse ;  /* 0x000000016363e824 */ /* 0x100fe400078e0afb */
[----:B------:R-:W-:Y:S01]  /*5620*/  @!P4 IMAD.IADD R100, R100, 0x1, -R251 ;  /* 0x000000016464c824 */ /* 0x000fe200078e0afb */
[C---:B------:R-:W-:Y:S01]  /*5630*/  ISETP.GT.U32.AND P6, PT, R251.reuse, R98, PT ;  /* 0x00000062fb00720c */ /* 0x040fe20003fc4070 */
[----:B------:R-:W-:Y:S01]  /*5640*/  IMAD.MOV R3, RZ, RZ, -R3 ;  /* 0x000000ffff037224 */ /* 0x000fe200078e0a03 */
[C---:B------:R-:W-:Y:S01]  /*5650*/  ISETP.GT.U32.AND P4, PT, R251.reuse, R99, PT ;  /* 0x00000063fb00720c */ /* 0x040fe20003f84070 */
[----:B------:R-:W-:Y:S02]  /*5660*/  IMAD.MOV R4, RZ, RZ, -R4 ;  /* 0x000000ffff047224 */ /* 0x000fe400078e0a04 */
[C---:B------:R-:W-:Y:S01]  /*5670*/  IMAD R101, R251.reuse, R3, R8 ;  /* 0x00000003fb657224 */ /* 0x040fe200078e0208 */
[----:B------:R-:W-:Y:S01]  /*5680*/  LOP3.LUT R8, R6, 0xd6, RZ, 0xfc, !PT ;  /* 0x000000d606087812 */ /* 0x000fe200078efcff */
[----:B------:R-:W-:Y:S01]  /*5690*/  @!P3 IMAD.MOV R96, RZ, RZ, -R96 ;  /* 0x000000ffff60b224 */ /* 0x000fe200078e0a60 */
[C---:B------:R-:W-:Y:S01]  /*56a0*/  ISETP.GT.U32.AND P3, PT, R251.reuse, R100, PT ;  /* 0x00000064fb00720c */ /* 0x040fe20003f64070 */
[----:B------:R-:W-:-:S02]  /*56b0*/  IMAD R102, R251, R4, R102 ;  /* 0x00000004fb667224 */ /* 0x000fc400078e0266 */
[----:B------:R-:W-:-:S04]  /*56c0*/  IMAD.HI.U32 R3, R9, R104, RZ ;  /* 0x0000006809037227 */ /* 0x000fc800078e00ff */
[--C-:B------:R-:W-:Y:S01]  /*56d0*/  @!P6 IMAD.IADD R98, R98, 0x1, -R251.reuse ;  /* 0x000000016262e824 */ /* 0x100fe200078e0afb */
[----:B------:R-:W-:Y:S01]  /*56e0*/  ISETP.GT.U32.AND P6, PT, R251, R101, PT ;  /* 0x00000065fb00720c */ /* 0x000fe20003fc4070 */
[----:B------:R-:W-:Y:S01]  /*56f0*/  @!P4 IMAD.IADD R99, R99, 0x1, -R251 ;  /* 0x000000016363c824 */ /* 0x000fe200078e0afb */
[----:B------:R-:W-:Y:S01]  /*5700*/  ISETP.GT.U32.AND P4, PT, R251, R102, PT ;  /* 0x00000066fb00720c */ /* 0x000fe20003f84070 */
[----:B------:R-:W-:-:S04]  /*5710*/  IMAD.HI.U32 R4, R9, R106, RZ ;  /* 0x0000006a09047227 */ /* 0x000fc800078e00ff */
[----:B------:R-:W-:Y:S02]  /*5720*/  IMAD.MOV R3, RZ, RZ, -R3 ;  /* 0x000000ffff037224 */ /* 0x000fe400078e0a03 */
[----:B------:R-:W-:Y:S02]  /*5730*/  IMAD.MOV R4, RZ, RZ, -R4 ;  /* 0x000000ffff047224 */ /* 0x000fe400078e0a04 */
[----:B------:R-:W-:Y:S01]  /*5740*/  @!P1 IMAD.MOV R97, RZ, RZ, -R97 ;  /* 0x000000ffff619224 */ /* 0x000fe200078e0a61 */
[----:B------:R-:W-:Y:S01]  /*5750*/  ISETP.GE.AND P1, PT, R7, RZ, PT ;  /* 0x000000ff0700720c */ /* 0x000fe20003f26270 */
[--C-:B------:R-:W-:Y:S01]  /*5760*/  @!P3 IMAD.IADD R100, R100, 0x1, -R251.reuse ;  /* 0x000000016464b824 */ /* 0x100fe200078e0afb */
[----:B------:R-:W-:Y:S01]  /*5770*/  ISETP.GE.AND P3, PT, R103, RZ, PT ;  /* 0x000000ff6700720c */ /* 0x000fe20003f66270 */
[C---:B------:R-:W-:Y:S01]  /*5780*/  IMAD R103, R251.reuse, R3, R104 ;  /* 0x00000003fb677224 */ /* 0x040fe200078e0268 */
[----:B------:R-:W-:Y:S01]  /*5790*/  IABS R7, R8 ;  /* 0x0000000800077213 */ /* 0x000fe20000000000 */
[----:B------:R-:W-:Y:S01]  /*57a0*/  IMAD R104, R251, R4, R106 ;  /* 0x00000004fb687224 */ /* 0x000fe200078e026a */
[----:B------:R-:W-:Y:S01]  /*57b0*/  IABS R106, R108 ;  /* 0x0000006c006a7213 */ /* 0x000fe20000000000 */
[--C-:B------:R-:W-:Y:S01]  /*57c0*/  @!P6 IMAD.IADD R101, R101, 0x1, -R251.reuse ;  /* 0x000000016565e824 */ /* 0x100fe200078e0afb */
[----:B------:R-:W-:Y:S01]  /*57d0*/  ISETP.GT.U32.AND P6, PT, R251, R103, PT ;  /* 0x00000067fb00720c */ /* 0x000fe20003fc4070 */
[----:B------:R-:W-:-:S02]  /*57e0*/  @!P4 IMAD.IADD R102, R102, 0x1, -R251 ;  /* 0x000000016666c824 */ /* 0x000fc400078e0afb */
[----:B------:R-:W-:Y:S01]  /*57f0*/  IMAD.MOV.U32 R4, RZ, RZ, R7 ;  /* 0x000000ffff047224 */ /* 0x000fe200078e0007 */
[----:B------:R-:W-:Y:S01]  /*5800*/  LOP3.LUT R7, R6, 0xde, RZ, 0xfc, !PT ;  /* 0x000000de06077812 */ /* 0x000fe200078efcff */
[----:B------:R-:W-:Y:S01]  /*5810*/  @!P2 IMAD.MOV R98, RZ, RZ, -R98 ;  /* 0x000000ffff62a224 */ /* 0x000fe200078e0a62 */
[C---:B------:R-:W-:Y:S01]  /*5820*/  ISETP.GT.U32.AND P2, PT, R251.reuse, R101, PT ;  /* 0x00000065fb00720c */ /* 0x040fe20003f44070 */
[----:B------:R-:W-:Y:S01]  /*5830*/  @!P5 IMAD.MOV R99, RZ, RZ, -R99 ;  /* 0x000000ffff63d224 */ /* 0x000fe200078e0a63 */
[----:B------:R-:W-:Y:S01]  /*5840*/  ISETP.GT.U32.AND P5, PT, R251, R104, PT ;  /* 0x00000068fb00720c */ /* 0x000fe20003fa4070 */
[----:B------:R-:W-:Y:S01]  /*5850*/  IMAD.HI.U32 R3, R9, R4, RZ ;  /* 0x0000000409037227 */ /* 0x000fe200078e00ff */
[----:B------:R-:W-:Y:S02]  /*5860*/  ISETP.GT.U32.AND P4, PT, R251, R102, PT ;  /* 0x00000066fb00720c */ /* 0x000fe40003f84070 */
[----:B------:R-:W-:Y:S01]  /*5870*/  IABS R110, R7 ;  /* 0x00000007006e7213 */ /* 0x000fe20000000000 */
[----:B------:R-:W-:-:S02]  /*5880*/  IMAD.MOV R3, RZ, RZ, -R3 ;  /* 0x000000ffff037224 */ /* 0x000fc400078e0a03 */
[----:B------:R-:W-:Y:S01]  /*5890*/  @!P0 IMAD.MOV R100, RZ, RZ, -R100 ;  /* 0x000000ffff648224 */ /* 0x000fe200078e0a64 */
[----:B------:R-:W-:Y:S01]  /*58a0*/  ISETP.GE.AND P0, PT, R105, RZ, PT ;  /* 0x000000ff6900720c */ /* 0x000fe20003f06270 */
[----:B------:R-:W-:Y:S01]  /*58b0*/  IMAD R105, R251, R3, R4 ;  /* 0x00000003fb697224 */ /* 0x000fe200078e0204 */
[----:B------:R-:W-:Y:S01]  /*58c0*/  LOP3.LUT R4, R6, 0xdc, RZ, 0xfc, !PT ;  /* 0x000000dc06047812 */ /* 0x000fe200078efcff */
[--C-:B------:R-:W-:Y:S01]  /*58d0*/  @!P2 IMAD.IADD R101, R101, 0x1, -R251.reuse ;  /* 0x000000016565a824 */ /* 0x100fe200078e0afb */
[----:B------:R-:W-:Y:S01]  /*58e0*/  ISETP.GE.AND P2, PT, R107, RZ, PT ;  /* 0x000000ff6b00720c */ /* 0x000fe20003f46270 */
[--C-:B------:R-:W-:Y:S01]  /*58f0*/  @!P5 IMAD.IADD R104, R104, 0x1, -R251.reuse ;  /* 0x000000016868d824 */ /* 0x100fe200078e0afb */
[----:B------:R-:W-:Y:S01]  /*5900*/  ISETP.GE.AND P5, PT, R8, RZ, PT ;  /* 0x000000ff0800720c */ /* 0x000fe20003fa6270 */
[----:B------:R-:W-:Y:S01]  /*5910*/  @!P4 IMAD.IADD R102, R102, 0x1, -R251 ;  /* 0x000000016666c824 */ /* 0x000fe200078e0afb */
[C---:B------:R-:W-:Y:S01]  /*5920*/  ISETP.GT.U32.AND P4, PT, R251.reuse, R105, PT ;  /* 0x00000069fb00720c */ /* 0x040fe20003f84070 */
[----:B------:R-:W-:Y:S01]  /*5930*/  @!P1 IMAD.MOV R101, RZ, RZ, -R101 ;  /* 0x000000ffff659224 */ /* 0x000fe200078e0a65 */
[----:B------:R-:W-:Y:S01]  /*5940*/  ISETP.GT.U32.AND P1, PT, R251, R104, PT ;  /* 0x00000068fb00720c */ /* 0x000fe20003f24070 */
[----:B------:R-:W-:Y:S01]  /*5950*/  IMAD.HI.U32 R3, R9, R106, RZ ;  /* 0x0000006a09037227 */ /* 0x000fe200078e00ff */
[----:B------:R-:W-:-:S03]  /*5960*/  LOP3.LUT R107, R6, 0xe0, RZ, 0xfc, !PT ;  /* 0x000000e0066b7812 */ /* 0x000fc600078efcff */
[----:B------:R-:W-:Y:S01]  /*5970*/  IMAD.MOV R3, RZ, RZ, -R3 ;  /* 0x000000ffff037224 */ /* 0x000fe200078e0a03 */
[----:B------:R-:W-:Y:S01]  /*5980*/  IABS R112, R107 ;  /* 0x0000006b00707213 */ /* 0x000fe20000000000 */
[--C-:B------:R-:W-:Y:S02]  /*5990*/  @!P6 IMAD.IADD R103, R103, 0x1, -R251.reuse ;  /* 0x000000016767e824 */ /* 0x100fe400078e0afb */
[----:B------:R-:W-:Y:S01]  /*59a0*/  IMAD R106, R251, R3, R106 ;  /* 0x00000003fb6a7224 */ /* 0x000fe200078e026a */
[----:B------:R-:W-:Y:S01]  /*59b0*/  LOP3.LUT R3, R6, 0xda, RZ, 0xfc, !PT ;  /* 0x000000da06037812 */ /* 0x000fe200078efcff */
[--C-:B------:R-:W-:Y:S01]  /*59c0*/  @!P4 IMAD.IADD R105, R105, 0x1, -R251.reuse ;  /* 0x000000016969c824 */ /* 0x100fe200078e0afb */
[C---:B------:R-:W-:Y:S01]  /*59d0*/  ISETP.GT.U32.AND P6, PT, R251.reuse, R103, PT ;  /* 0x00000067fb00720c */ /* 0x040fe20003fc4070 */
[----:B------:R-:W-:Y:S01]  /*59e0*/  @!P1 IMAD.IADD R104, R104, 0x1, -R251 ;  /* 0x0000000168689824 */ /* 0x000fe200078e0afb */
[C---:B------:R-:W-:Y:S01]  /*59f0*/  ISETP.GT.U32.AND P1, PT, R251.reuse, R106, PT ;  /* 0x0000006afb00720c */ /* 0x040fe20003f24070 */
[----:B------:R-:W-:Y:S01]  /*5a00*/  @!P3 IMAD.MOV R102, RZ, RZ, -R102 ;  /* 0x000000ffff66b224 */ /* 0x000fe200078e0a66 */
[----:B------:R-:W-:Y:S01]  /*5a10*/  ISETP.GT.U32.AND P4, PT, R251, R105, PT ;  /* 0x00000069fb00720c */ /* 0x000fe20003f84070 */
[----:B------:R-:W-:Y:S01]  /*5a20*/  @!P2 IMAD.MOV R104, RZ, RZ, -R104 ;  /* 0x000000ffff68a224 */ /* 0x000fe200078e0a68 */
[----:B------:R-:W-:-:S02]  /*5a30*/  IABS R8, R3 ;  /* 0x0000000300087213 */ /* 0x000fc40000000000 */
[----:B------:R-:W-:Y:S02]  /*5a40*/  ISETP.GE.AND P3, PT, R3, RZ, PT ;  /* 0x000000ff0300720c */ /* 0x000fe40003f66270 */
[----:B------:R-:W-:Y:S01]  /*5a50*/  ISETP.GE.AND P2, PT, R7, RZ, PT ;  /* 0x000000ff0700720c */ /* 0x000fe20003f46270 */
[----:B------:R-:W-:-:S04]  /*5a60*/  IMAD.HI.U32 R3, R9, R8, RZ ;  /* 0x0000000809037227 */ /* 0x000fc800078e00ff */
[--C-:B------:R-:W-:Y:S02]  /*5a70*/  @!P1 IMAD.IADD R106, R106, 0x1, -R251.reuse ;  /* 0x000000016a6a9824 */ /* 0x100fe400078e0afb */
[--C-:B------:R-:W-:Y:S01]  /*5a80*/  @!P4 IMAD.IADD R105, R105, 0x1, -R251.reuse ;  /* 0x000000016969c824 */ /* 0x100fe200078e0afb */
[----:B------:R-:W-:Y:S01]  /*5a90*/  ISETP.GE.AND P4, PT, R107, RZ, PT ;  /* 0x000000ff6b00720c */ /* 0x000fe20003f86270 */
[----:B------:R-:W-:Y:S01]  /*5aa0*/  @!P6 IMAD.IADD R103, R103, 0x1, -R251 ;  /* 0x000000016767e824 */ /* 0x000fe200078e0afb */
[C---:B------:R-:W-:Y:S01]  /*5ab0*/  ISETP.GT.U32.AND P1, PT, R251.reuse, R106, PT ;  /* 0x0000006afb00720c */ /* 0x040fe20003f24070 */
[----:B------:R-:W-:Y:S01]  /*5ac0*/  IMAD.MOV R107, RZ, RZ, -R3 ;  /* 0x000000ffff6b7224 */ /* 0x000fe200078e0a03 */
[----:B------:R-:W-:Y:S01]  /*5ad0*/  ISETP.GE.AND P6, PT, R108, RZ, PT ;  /* 0x000000ff6c00720c */ /* 0x000fe20003fc6270 */
[----:B------:R-:W-:Y:S01]  /*5ae0*/  @!P0 IMAD.MOV R103, RZ, RZ, -R103 ;  /* 0x000000ffff678224 */ /* 0x000fe200078e0a67 */
[----:B------:R-:W-:Y:S01]  /*5af0*/  ISETP.GE.AND P0, PT, R4, RZ, PT ;  /* 0x000000ff0400720c */ /* 0x000fe20003f06270 */
[----:B------:R-:W-:Y:S01]  /*5b00*/  IMAD R107, R251, R107, R8 ;  /* 0x0000006bfb6b7224 */ /* 0x000fe200078e0208 */
[----:B------:R-:W-:Y:S01]  /*5b10*/  IABS R108, R4 ;  /* 0x00000004006c7213 */ /* 0x000fe20000000000 */
[----:B------:R-:W-:Y:S01]  /*5b20*/  IMAD.HI.U32 R4, R9, R110, RZ ;  /* 0x0000006e09047227 */ /* 0x000fe200078e00ff */
[----:B------:R-:W-:-:S03]  /*5b30*/  IABS R8, R113 ;  /* 0x0000007100087213 */ /* 0x000fc60000000000 */
[----:B------:R-:W-:Y:S01]  /*5b40*/  @!P5 IMAD.MOV R105, RZ, RZ, -R105 ;  /* 0x000000ffff69d224 */ /* 0x000fe200078e0a69 */
[C---:B------:R-:W-:Y:S01]  /*5b50*/  ISETP.GT.U32.AND P5, PT, R251.reuse, R107, PT ;  /* 0x0000006bfb00720c */ /* 0x040fe20003fa4070 */
[----:B------:R-:W-:Y:S02]  /*5b60*/  IMAD.MOV R4, RZ, RZ, -R4 ;  /* 0x000000ffff047224 */ /* 0x000fe400078e0a04 */
[----:B------:R-:W-:Y:S02]  /*5b70*/  @!P1 IMAD.IADD R106, R106, 0x1, -R251 ;  /* 0x000000016a6a9824 */ /* 0x000fe400078e0afb */
[----:B------:R-:W-:Y:S02]  /*5b80*/  IMAD R109, R251, R4, R110 ;  /* 0x00000004fb6d7224 */ /* 0x000fe400078e026e */
[----:B------:R-:W-:-:S04]  /*5b90*/  IMAD.HI.U32 R3, R9, R108, RZ ;  /* 0x0000006c09037227 */ /* 0x000fc800078e00ff */
[----:B------:R-:W-:Y:S01]  /*5ba0*/  @!P6 IMAD.MOV R106, RZ, RZ, -R106 ;  /* 0x000000ffff6ae224 */ /* 0x000fe200078e0a6a */
[----:B------:R-:W-:Y:S01]  /*5bb0*/  ISETP.GT.U32.AND P6, PT, R251, R109, PT ;  /* 0x0000006dfb00720c */ /* 0x000fe20003fc4070 */
[----:B------:R-:W-:Y:S02]  /*5bc0*/  IMAD.MOV R7, RZ, RZ, -R3 ;  /* 0x000000ffff077224 */ /* 0x000fe400078e0a03 */
[----:B------:R-:W-:Y:S02]  /*5bd0*/  @!P5 IMAD.IADD R107, R107, 0x1, -R251 ;  /* 0x000000016b6bd824 */ /* 0x000fe400078e0afb */
[----:B------:R-:W-:-:S03]  /*5be0*/  IMAD.HI.U32 R3, R9, R112, RZ ;  /* 0x0000007009037227 */ /* 0x000fc600078e00ff */
[C---:B------:R-:W-:Y:S01]  /*5bf0*/  ISETP.GT.U32.AND P5, PT, R251.reuse, R107, PT ;  /* 0x0000006bfb00720c */ /* 0x040fe20003fa4070 */
[----:B------:R-:W-:Y:S01]  /*5c00*/  IMAD R108, R251, R7, R108 ;  /* 0x00000007fb6c7224 */ /* 0x000fe200078e026c */
[----:B------:R-:W-:Y:S01]  /*5c10*/  IABS R7, R117 ;  /* 0x0000007500077213 */ /* 0x000fe20000000000 */
[----:B------:R-:W-:Y:S02]  /*5c20*/  IMAD.MOV R3, RZ, RZ, -R3 ;  /* 0x000000ffff037224 */ /* 0x000fe400078e0a03 */
[----:B------:R-:W-:Y:S01]  /*5c30*/  @!P6 IMAD.IADD R109, R109, 0x1, -R251 ;  /* 0x000000016d6de824 */ /* 0x000fe200078e0afb */
[C---:B------:R-:W-:Y:S01]  /*5c40*/  ISETP.GT.U32.AND P1, PT, R251.reuse, R108, PT ;  /* 0x0000006cfb00720c */ /* 0x040fe20003f24070 */
[----:B------:R-:W-:Y:S01]  /*5c50*/  IMAD R110, R251, R3, R112 ;  /* 0x00000003fb6e7224 */ /* 0x000fe200078e0270 */
[----:B------:R-:W-:Y:S01]  /*5c60*/  IABS R112, R115 ;  /* 0x0000007300707213 */ /* 0x000fe20000000000 */
[----:B------:R-:W-:Y:S01]  /*5c70*/  IMAD.HI.U32 R3, R9, R8, RZ ;  /* 0x0000000809037227 */ /* 0x000fe200078e00ff */
[----:B------:R-:W-:-:S03]  /*5c80*/  ISETP.GT.U32.AND P6, PT, R251, R109, PT ;  /* 0x0000006dfb00720c */ /* 0x000fc60003fc4070 */
[----:B------:R-:W-:-:S04]  /*5c90*/  IMAD.HI.U32 R4, R9, R112, RZ ;  /* 0x0000007009047227 */ /* 0x000fc800078e00ff */
[--C-:B------:R-:W-:Y:S01]  /*5ca0*/  @!P5 IMAD.IADD R107, R107, 0x1, -R251.reuse ;  /* 0x000000016b6bd824 */ /* 0x100fe200078e0afb */
[C---:B------:R-:W-:Y:S01]  /*5cb0*/  ISETP.GT.U32.AND P5, PT, R251.reuse, R110, PT ;  /* 0x0000006efb00720c */ /* 0x040fe20003fa4070 */
[----:B------:R-:W-:Y:S02]  /*5cc0*/  IMAD.MOV R4, RZ, RZ, -R4 ;  /* 0x000000ffff047224 */ /* 0x000fe400078e0a04 */
[--C-:B------:R-:W-:Y:S02]  /*5cd0*/  @!P1 IMAD.IADD R108, R108, 0x1, -R251.reuse ;  /* 0x000000016c6c9824 */ /* 0x100fe400078e0afb */
[----:B------:R-:W-:Y:S02]  /*5ce0*/  IMAD R112, R251, R4, R112 ;  /* 0x00000004fb707224 */ /* 0x000fe400078e0270 */
[----:B------:R-:W-:Y:S01]  /*5cf0*/  @!P6 IMAD.IADD R109, R109, 0x1, -R251 ;  /* 0x000000016d6de824 */ /* 0x000fe200078e0afb */
[C---:B------:R-:W-:Y:S01]  /*5d00*/  ISETP.GT.U32.AND P1, PT, R251.reuse, R108, PT ;  /* 0x0000006cfb00720c */ /* 0x040fe20003f24070 */
[----:B------:R-:W-:Y:S01]  /*5d10*/  IMAD.MOV R3, RZ, RZ, -R3 ;  /* 0x000000ffff037224 */ /* 0x000fe200078e0a03 */
[----:B------:R-:W-:Y:S01]  /*5d20*/  ISETP.GT.U32.AND P6, PT, R251, R112, PT ;  /* 0x00000070fb00720c */ /* 0x000fe20003fc4070 */
[----:B------:R-:W-:-:S02]  /*5d30*/  @!P3 IMAD.MOV R107, RZ, RZ, -R107 ;  /* 0x000000ffff6bb224 */ /* 0x000fc400078e0a6b */
[----:B------:R-:W-:Y:S01]  /*5d40*/  @!P5 IMAD.IADD R110, R110, 0x1, -R251 ;  /* 0x000000016e6ed824 */ /* 0x000fe200078e0afb */
[----:B------:R-:W-:Y:S01]  /*5d50*/  ISETP.GE.AND P5, PT, R113, RZ, PT ;  /* 0x000000ff7100720c */ /* 0x000fe20003fa6270 */
[C---:B------:R-:W-:Y:S02]  /*5d60*/  IMAD R111, R251.reuse, R3, R8 ;  /* 0x00000003fb6f7224 */ /* 0x040fe400078e0208 */
[----:B------:R-:W-:Y:S01]  /*5d70*/  IMAD.MOV.U32 R8, RZ, RZ, R7 ;  /* 0x000000ffff087224 */ /* 0x000fe200078e0007 */
[----:B------:R-:W-:Y:S01]  /*5d80*/  ISETP.GT.U32.AND P3, PT, R251, R110, PT ;  /* 0x0000006efb00720c */ /* 0x000fe20003f64070 */
[----:B------:R-:W-:Y:S01]  /*5d90*/  IMAD.HI.U32 R4, R9, R114, RZ ;  /* 0x0000007209047227 */ /* 0x000fe200078e00ff */
[----:B------:R-:W-:-:S03]  /*5da0*/  LOP3.LUT R7, R6, 0xea, RZ, 0xfc, !PT ;  /* 0x000000ea06077812 */ /* 0x000fc600078efcff */
[----:B------:R-:W-:Y:S01]  /*5db0*/  IMAD.HI.U32 R3, R9, R8, RZ ;  /* 0x0000000809037227 */ /* 0x000fe200078e00ff */
[----:B------:R-:W-:-:S03]  /*5dc0*/  IABS R116, R7 ;  /* 0x0000000700747213 */ /* 0x000fc60000000000 */
[----:B------:R-:W-:Y:S01]  /*5dd0*/  @!P1 IMAD.IADD R108, R108, 0x1, -R251 ;  /* 0x000000016c6c9824 */ /* 0x000fe200078e0afb */
[C---:B------:R-:W-:Y:S01]  /*5de0*/  ISETP.GT.U32.AND P1, PT, R251.reuse, R111, PT ;  /* 0x0000006ffb00720c */ /* 0x040fe20003f24070 */
[----:B------:R-:W-:Y:S02]  /*5df0*/  IMAD.MOV R3, RZ, RZ, -R3 ;  /* 0x000000ffff037224 */ /* 0x000fe400078e0a03 */
[----:B------:R-:W-:Y:S02]  /*5e00*/  @!P6 IMAD.IADD R112, R112, 0x1, -R251 ;  /* 0x000000017070e824 */ /* 0x000fe400078e0afb */
[----:B------:R-:W-:Y:S02]  /*5e10*/  IMAD.MOV R4, RZ, RZ, -R4 ;  /* 0x000000ffff047224 */ /* 0x000fe400078e0a04 */
[C---:B------:R-:W-:Y:S01]  /*5e20*/  IMAD R113, R251.reuse, R3, R8 ;  /* 0x00000003fb717224 */ /* 0x040fe200078e0208 */
[----:B------:R-:W-:Y:S01]  /*5e30*/  ISETP.GT.U32.AND P6, PT, R251, R112, PT ;  /* 0x00000070fb00720c */ /* 0x000fe20003fc4070 */
[----:B------:R-:W-:Y:S01]  /*5e40*/  IMAD.HI.U32 R3, R9, R116, RZ ;  /* 0x0000007409037227 */ /* 0x000fe200078e00ff */
[----:B------:R-:W-:-:S03]  /*5e50*/  IABS R8, R121 ;  /* 0x0000007900087213 */ /* 0x000fc60000000000 */
[C---:B------:R-:W-:Y:S02]  /*5e60*/  IMAD R114, R251.reuse, R4, R114 ;  /* 0x00000004fb727224 */ /* 0x040fe400078e0272 */
[----:B------:R-:W-:Y:S01]  /*5e70*/  @!P3 IMAD.IADD R110, R110, 0x1, -R251 ;  /* 0x000000016e6eb824 */ /* 0x000fe200078e0afb */
[----:B------:R-:W-:Y:S01]  /*5e80*/  ISETP.GT.U32.AND P3, PT, R251, R113, PT ;  /* 0x00000071fb00720c */ /* 0x000fe20003f64070 */
[----:B------:R-:W-:Y:S02]  /*5e90*/  IMAD.MOV R3, RZ, RZ, -R3 ;  /* 0x000000ffff037224 */ /* 0x000fe400078e0a03 */
[--C-:B------:R-:W-:Y:S01]  /*5ea0*/  @!P1 IMAD.IADD R111, R111, 0x1, -R251.reuse ;  /* 0x000000016f6f9824 */ /* 0x100fe200078e0afb */
[----:B------:R-:W-:Y:S01]  /*5eb0*/  ISETP.GE.AND P1, PT, R115, RZ, PT ;  /* 0x000000ff7300720c */ /* 0x000fe20003f26270 */
[----:B------:R-:W-:Y:S01]  /*5ec0*/  @!P4 IMAD.MOV R110, RZ, RZ, -R110 ;  /* 0x000000ffff6ec224 */ /* 0x000fe200078e0a6e */
[C---:B------:R-:W-:Y:S01]  /*5ed0*/  ISETP.GT.U32.AND P4, PT, R251.reuse, R114, PT ;  /* 0x00000072fb00720c */ /* 0x040fe20003f84070 */
[C---:B------:R-:W-:Y:S01]  /*5ee0*/  IMAD R115, R251.reuse, R3, R116 ;  /* 0x00000003fb737224 */ /* 0x040fe200078e0274 */
[----:B------:R-:W-:Y:S01]  /*5ef0*/  IABS R116, R119 ;  /* 0x0000007700747213 */ /* 0x000fe20000000000 */
[----:B------:R-:W-:Y:S01]  /*5f00*/  @!P0 IMAD.MOV R108, RZ, RZ, -R108 ;  /* 0x000000ffff6c8224 */ /* 0x000fe200078e0a6c */
[C---:B------:R-:W-:Y:S01]  /*5f10*/  ISETP.GT.U32.AND P0, PT, R251.reuse, R111, PT ;  /* 0x0000006ffb00720c */ /* 0x040fe20003f04070 */
[--C-:B------:R-:W-:Y:S01]  /*5f20*/  @!P6 IMAD.IADD R112, R112, 0x1, -R251.reuse ;  /* 0x000000017070e824 */ /* 0x100fe200078e0afb */
[----:B------:R-:W-:Y:S01]  /*5f30*/  ISETP.GT.U32.AND P6, PT, R251, R115, PT ;  /* 0x00000073fb00720c */ /* 0x000fe20003fc4070 */
[----:B------:R-:W-:Y:S01]  /*5f40*/  @!P3 IMAD.IADD R113, R113, 0x1, -R251 ;  /* 0x000000017171b824 */ /* 0x000fe200078e0afb */
[----:B------:R-:W-:Y:S01]  /*5f50*/  ISETP.GE.AND P3, PT, R7, RZ, PT ;  /* 0x000000ff0700720c */ /* 0x000fe20003f66270 */
[----:B------:R-:W-:Y:S01]  /*5f60*/  IMAD.HI.U32 R3, R9, R116, RZ ;  /* 0x0000007409037227 */ /* 0x000fe200078e00ff */
[----:B------:R-:W-:-:S03]  /*5f70*/  LOP3.LUT R7, R6, 0xf0, RZ, 0xfc, !PT ;  /* 0x000000f006077812 */ /* 0x000fc600078efcff */
[----:B------:R-:W-:Y:S01]  /*5f80*/  @!P4 IMAD.IADD R114, R114, 0x1, -R251 ;  /* 0x000000017272c824 */ /* 0x000fe200078e0afb */
[----:B------:R-:W-:Y:S01]  /*5f90*/  ISETP.GT.U32.AND P4, PT, R251, R113, PT ;  /* 0x00000071fb00720c */ /* 0x000fe20003f84070 */
[----:B------:R-:W-:Y:S02]  /*5fa0*/  IMAD.MOV R4, RZ, RZ, -R3 ;  /* 0x000000ffff047224 */ /* 0x000fe400078e0a03 */
[--C-:B------:R-:W-:Y:S01]  /*5fb0*/  @!P0 IMAD.IADD R111, R111, 0x1, -R251.reuse ;  /* 0x000000016f6f8824 */ /* 0x100fe200078e0afb */
[----:B------:R-:W-:Y:S01]  /*5fc0*/  ISETP.GE.AND P0, PT, R118, RZ, PT ;  /* 0x000000ff7600720c */ /* 0x000fe20003f06270 */
[----:B------:R-:W-:Y:S01]  /*5fd0*/  @!P6 IMAD.IADD R115, R115, 0x1, -R251 ;  /* 0x000000017373e824 */ /* 0x000fe200078e0afb */
[----:B------:R-:W-:Y:S01]  /*5fe0*/  IABS R118, R7 ;  /* 0x0000000700767213 */ /* 0x000fe20000000000 */
[----:B------:R-:W-:Y:S01]  /*5ff0*/  @!P5 IMAD.MOV R111, RZ, RZ, -R111 ;  /* 0x000000ffff6fd224 */ /* 0x000fe200078e0a6f */
[C---:B------:R-:W-:Y:S01]  /*6000*/  ISETP.GT.U32.AND P6, PT, R251.reuse, R114, PT ;  /* 0x00000072fb00720c */ /* 0x040fe20003fc4070 */
[C---:B------:R-:W-:Y:S01]  /*6010*/  IMAD R116, R251.reuse, R4, R116 ;  /* 0x00000004fb747224 */ /* 0x040fe200078e0274 */
[----:B------:R-:W-:Y:S01]  /*6020*/  ISETP.GT.U32.AND P5, PT, R251, R115, PT ;  /* 0x00000073fb00720c */ /* 0x000fe20003fa4070 */
[----:B------:R-:W-:-:S04]  /*6030*/  IMAD.HI.U32 R3, R9, R8, RZ ;  /* 0x0000000809037227 */ /* 0x000fc800078e00ff */
[----:B------:R-:W-:Y:S01]  /*6040*/  @!P4 IMAD.IADD R113, R113, 0x1, -R251 ;  /* 0x000000017171c824 */ /* 0x000fe200078e0afb */
[----:B------:R-:W-:Y:S01]  /*6050*/  ISETP.GT.U32.AND P4, PT, R251, R116, PT ;  /* 0x00000074fb00720c */ /* 0x000fe20003f84070 */
[----:B------:R-:W-:Y:S02]  /*6060*/  IMAD.MOV R3, RZ, RZ, -R3 ;  /* 0x000000ffff037224 */ /* 0x000fe400078e0a03 */
[----:B------:R-:W-:Y:S01]  /*6070*/  @!P2 IMAD.MOV R109, RZ, RZ, -R109 ;  /* 0x000000ffff6da224 */ /* 0x000fe200078e0a6d */
[----:B------:R-:W-:Y:S01]  /*6080*/  ISETP.GE.AND P2, PT, R117, RZ, PT ;  /* 0x000000ff7500720c */ /* 0x000fe20003f46270 */
[----:B------:R-:W-:Y:S01]  /*6090*/  IMAD R117, R251, R3, R8 ;  /* 0x00000003fb757224 */ /* 0x000fe200078e0208 */
[----:B------:R-:W-:Y:S01]  /*60a0*/  IABS R8, R124 ;  /* 0x0000007c00087213 */ /* 0x000fe20000000000 */
[----:B------:R-:W-:-:S04]  /*60b0*/  IMAD.HI.U32 R3, R9, R118, RZ ;  /* 0x0000007609037227 */ /* 0x000fc800078e00ff */
[----:B------:R-:W-:Y:S01]  /*60c0*/  @!P5 IMAD.IADD R115, R115, 0x1, -R251 ;  /* 0x000000017373d824 */ /* 0x000fe200078e0afb */
[----:B------:R-:W-:Y:S01]  /*60d0*/  ISETP.GT.U32.AND P5, PT, R251, R117, PT ;  /* 0x00000075fb00720c */ /* 0x000fe20003fa4070 */
[----:B------:R-:W-:Y:S02]  /*60e0*/  IMAD.MOV R3, RZ, RZ, -R3 ;  /* 0x000000ffff037224 */ /* 0x000fe400078e0a03 */
[----:B------:R-:W-:-:S04]  /*60f0*/  IMAD.HI.U32 R4, R9, R120, RZ ;  /* 0x0000007809047227 */ /* 0x000fc800078e00ff */
[--C-:B------:R-:W-:Y:S01]  /*6100*/  @!P4 IMAD.IADD R116, R116, 0x1, -R251.reuse ;  /* 0x000000017474c824 */ /* 0x100fe200078e0afb */
[----:B------:R-:W-:Y:S01]  /*6110*/  ISETP.GE.AND P4, PT, R121, RZ, PT ;  /* 0x000000ff7900720c */ /* 0x000fe20003f86270 */
[----:B------:R-:W-:Y:S01]  /*6120*/  IMAD R118, R251, R3, R118 ;  /* 0x00000003fb767224 */ /* 0x000fe200078e0276 */
[----:B------:R-:W-:Y:S01]  /*6130*/  IABS R3, R123 ;  /* 0x0000007b00037213 */ /* 0x000fe20000000000 */
[----:B------:R-:W-:Y:S02]  /*6140*/  IMAD.MOV R4, RZ, RZ, -R4 ;  /* 0x000000ffff047224 */ /* 0x000fe400078e0a04 */
[----:B------:R-:W-:Y:S01]  /*6150*/  @!P6 IMAD.IADD R114, R114, 0x1, -R251 ;  /* 0x000000017272e824 */ /* 0x000fe200078e0afb */
[----:B------:R-:W-:Y:S01]  /*6160*/  ISETP.GE.AND P6, PT, R119, RZ, PT ;  /* 0x000000ff7700720c */ /* 0x000fe20003fc6270 */
[----:B------:R-:W-:Y:S01]  /*6170*/  @!P1 IMAD.MOV R112, RZ, RZ, -R112 ;  /* 0x000000ffff709224 */ /* 0x000fe200078e0a70 */
[C---:B------:R-:W-:Y:S01]  /*6180*/  ISETP.GT.U32.AND P1, PT, R251.reuse, R116, PT ;  /* 0x00000074fb00720c */ /* 0x040fe20003f24070 */
[----:B------:R-:W-:-:S02]  /*6190*/  IMAD R119, R251, R4, R120 ;  /* 0x00000004fb777224 */ /* 0x000fc400078e0278 */
[----:B------:R-:W-:Y:S02]  /*61a0*/  IMAD.MOV.U32 R120, RZ, RZ, R3 ;  /* 0x000000ffff787224 */ /* 0x000fe400078e0003 */
[----:B------:R-:W-:Y:S02]  /*61b0*/  @!P5 IMAD.IADD R117, R117, 0x1, -R251 ;  /* 0x000000017575d824 */ /* 0x000fe400078e0afb */
[----:B------:R-:W-:-:S03]  /*61c0*/  IMAD.HI.U32 R3, R9, R120, RZ ;  /* 0x0000007809037227 */ /* 0x000fc600078e00ff */
[C---:B------:R-:W-:Y:S01]  /*61d0*/  ISETP.GT.U32.AND P5, PT, R251.reuse, R117, PT ;  /* 0x00000075fb00720c */ /* 0x040fe20003fa4070 */
[----:B------:R-:W-:Y:S01]  /*61e0*/  @!P2 IMAD.MOV R113, RZ, RZ, -R113 ;  /* 0x000000ffff71a224 */ /* 0x000fe200078e0a71 */
[C---:B------:R-:W-:Y:S01]  /*61f0*/  ISETP.GT.U32.AND P2, PT, R251.reuse, R118, PT ;  /* 0x00000076fb00720c */ /* 0x040fe20003f44070 */
[----:B------:R-:W-:Y:S02]  /*6200*/  IMAD.MOV R3, RZ, RZ, -R3 ;  /* 0x000000ffff037224 */ /* 0x000fe400078e0a03 */
[----:B------:R-:W-:Y:S01]  /*6210*/  @!P0 IMAD.MOV R114, RZ, RZ, -R114 ;  /* 0x000000ffff728224 */ /* 0x000fe200078e0a72 */
[C---:B------:R-:W-:Y:S01]  /*6220*/  ISETP.GT.U32.AND P0, PT, R251.reuse, R119, PT ;  /* 0x00000077fb00720c */ /* 0x040fe20003f04070 */
[----:B------:R-:W-:Y:S01]  /*6230*/  @!P1 IMAD.IADD R116, R116, 0x1, -R251 ;  /* 0x0000000174749824 */ /* 0x000fe200078e0afb */
[----:B------:R-:W-:Y:S01]  /*6240*/  ISETP.GE.AND P1, PT, R122, RZ, PT ;  /* 0x000000ff7a00720c */ /* 0x000fe20003f26270 */
[----:B------:R-:W-:Y:S02]  /*6250*/  IMAD R120, R251, R3, R120 ;  /* 0x00000003fb787224 */ /* 0x000fe400078e0278 */
[----:B------:R-:W-:-:S04]  /*6260*/  IMAD.HI.U32 R4, R9, R8, RZ ;  /* 0x0000000809047227 */ /* 0x000fc800078e00ff */
[----:B------:R-:W-:Y:S01]  /*6270*/  @!P6 IMAD.MOV R116, RZ, RZ, -R116 ;  /* 0x000000ffff74e224 */ /* 0x000fe200078e0a74 */
[----:B------:R-:W-:Y:S01]  /*6280*/  ISETP.GT.U32.AND P6, PT, R251, R120, PT ;  /* 0x00000078fb00720c */ /* 0x000fe20003fc4070 */
[----:B------:R-:W-:Y:S02]  /*6290*/  IMAD.MOV R4, RZ, RZ, -R4 ;  /* 0x000000ffff047224 */ /* 0x000fe400078e0a04 */
[--C-:B------:R-:W-:Y:S02]  /*62a0*/  @!P2 IMAD.IADD R118, R118, 0x1, -R251.reuse ;  /* 0x000000017676a824 */ /* 0x100fe400078e0afb */
[--C-:B------:R-:W-:Y:S01]  /*62b0*/  @!P5 IMAD.IADD R117, R117, 0x1, -R251.reuse ;  /* 0x000000017575d824 */ /* 0x100fe200078e0afb */
[----:B------:R-:W-:Y:S01]  /*62c0*/  ISETP.GE.AND P5, PT, R123, RZ, PT ;  /* 0x000000ff7b00720c */ /* 0x000fe20003fa6270 */
[C---:B------:R-:W-:Y:S01]  /*62d0*/  IMAD R121, R251.reuse, R4, R8 ;  /* 0x00000004fb797224 */ /* 0x040fe200078e0208 */
[----:B------:R-:W-:Y:S01]  /*62e0*/  ISETP.GT.U32.AND P2, PT, R251, R118, PT ;  /* 0x00000076fb00720c */ /* 0x000fe20003f44070 */
[----:B------:R-:W-:Y:S01]  /*62f0*/  @!P0 IMAD.IADD R119, R119, 0x1, -R251 ;  /* 0x0000000177778824 */ /* 0x000fe200078e0afb */
[----:B------:R-:W-:Y:S01]  /*6300*/  LOP3.LUT R4, R6, 0xf8, RZ, 0xfc, !PT ;  /* 0x000000f806047812 */ /* 0x000fe200078efcff */
[----:B------:R-:W-:Y:S01]  /*6310*/  @!P4 IMAD.MOV R117, RZ, RZ, -R117 ;  /* 0x000000ffff75c224 */ /* 0x000fe200078e0a75 */
[----:B------:R-:W-:Y:S01]  /*6320*/  ISETP.GT.U32.AND P4, PT, R251, R121, PT ;  /* 0x00000079fb00720c */ /* 0x000fe20003f84070 */
[----:B------:R-:W-:Y:S01]  /*6330*/  @!P3 IMAD.MOV R115, RZ, RZ, -R115 ;  /* 0x000000ffff73b224 */ /* 0x000fe200078e0a73 */
[----:B------:R-:W-:Y:S01]  /*6340*/  ISETP.GE.AND P3, PT, R7, RZ, PT ;  /* 0x000000ff0700720c */ /* 0x000fe20003f66270 */
[----:B------:R-:W-:Y:S01]  /*6350*/  @!P6 IMAD.IADD R120, R120, 0x1, -R251 ;  /* 0x000000017878e824 */ /* 0x000fe200078e0afb */
[----:B------:R-:W-:-:S02]  /*6360*/  IABS R122, R4 ;  /* 0x00000004007a7213 */ /* 0x000fc40000000000 */
[C---:B------:R-:W-:Y:S02]  /*6370*/  ISETP.GT.U32.AND P0, PT, R251.reuse, R119, PT ;  /* 0x00000077fb00720c */ /* 0x040fe40003f04070 */
[----:B------:R-:W-:Y:S01]  /*6380*/  ISETP.GT.U32.AND P6, PT, R251, R120, PT ;  /* 0x00000078fb00720c */ /* 0x000fe20003fc4070 */
[----:B------:R-:W-:Y:S01]  /*6390*/  IMAD.HI.U32 R3, R9, R122, RZ ;  /* 0x0000007a09037227 */ /* 0x000fe200078e00ff */
[----:B------:R-:W-:-:S03]  /*63a0*/  LOP3.LUT R7, R6, 0xfa, RZ, 0xfc, !PT ;  /* 0x000000fa06077812 */ /* 0x000fc600078efcff */
[----:B------:R-:W-:Y:S01]  /*63b0*/  @!P2 IMAD.IADD R118, R118, 0x1, -R251 ;  /* 0x000000017676a824 */ /* 0x000fe200078e0afb */
[----:B------:R-:W-:Y:S01]  /*63c0*/  ISETP.GE.AND P2, PT, R124, RZ, PT ;  /* 0x000000ff7c00720c */ /* 0x000fe20003f46270 */
[----:B------:R-:W-:Y:S01]  /*63d0*/  IMAD.MOV R3, RZ, RZ, -R3 ;  /* 0x000000ffff037224 */ /* 0x000fe200078e0a03 */
[----:B------:R-:W-:Y:S01]  /*63e0*/  IABS R8, R7 ;  /* 0x0000000700087213 */ /* 0x000fe20000000000 */
[--C-:B------:R-:W-:Y:S01]  /*63f0*/  @!P4 IMAD.IADD R121, R121, 0x1, -R251.reuse ;  /* 0x000000017979c824 */ /* 0x100fe200078e0afb */
[----:B------:R-:W-:Y:S01]  /*6400*/  LOP3.LUT R124, R6, 0xfc, RZ, 0xfc, !PT ;  /* 0x000000fc067c7812 */ /* 0x000fe200078efcff */
[----:B------:R-:W-:Y:S01]  /*6410*/  @!P0 IMAD.IADD R119, R119, 0x1, -R251 ;  /* 0x0000000177778824 */ /* 0x000fe200078e0afb */
[----:B------:R-:W-:Y:S01]  /*6420*/  ISETP.GE.AND P0, PT, R4, RZ, PT ;  /* 0x000000ff0400720c */ /* 0x000fe20003f06270 */
[----:B------:R-:W-:Y:S01]  /*6430*/  @!P3 IMAD.MOV R118, RZ, RZ, -R118 ;  /* 0x000000ffff76b224 */ /* 0x000fe200078e0a76 */
[----:B------:R-:W-:Y:S01]  /*6440*/  IABS R126, R124 ;  /* 0x0000007c007e7213 */ /* 0x000fe20000000000 */
[C---:B------:R-:W-:Y:S01]  /*6450*/  IMAD R122, R251.reuse, R3, R122 ;  /* 0x00000003fb7a7224 */ /* 0x040fe200078e027a */
[----:B------:R-:W-:Y:S01]  /*6460*/  ISETP.GT.U32.AND P3, PT, R251, R121, PT ;  /* 0x00000079fb00720c */ /* 0x000fe20003f64070 */
[----:B------:R-:W-:Y:S01]  /*6470*/  IMAD.HI.U32 R4, R9, R8, RZ ;  /* 0x0000000809047227 */ /* 0x000fe200078e00ff */
[----:B------:R-:W-:-:S02]  /*6480*/  ISETP.GE.AND P4, PT, R7, RZ, PT ;  /* 0x000000ff0700720c */ /* 0x000fc40003f86270 */
[----:B------:R-:W-:Y:S01]  /*6490*/  IABS R7, R131 ;  /* 0x0000008300077213 */ /* 0x000fe20000000000 */
[----:B------:R-:W-:Y:S01]  /*64a0*/  @!P6 IMAD.IADD R120, R120, 0x1, -R251 ;  /* 0x000000017878e824 */ /* 0x000fe200078e0afb */
[----:B------:R-:W-:Y:S01]  /*64b0*/  ISETP.GT.U32.AND P6, PT, R251, R122, PT ;  /* 0x0000007afb00720c */ /* 0x000fe20003fc4070 */
[----:B------:R-:W-:Y:S02]  /*64c0*/  IMAD.MOV R4, RZ, RZ, -R4 ;  /* 0x000000ffff047224 */ /* 0x000fe400078e0a04 */
[----:B------:R-:W-:-:S04]  /*64d0*/  IMAD.HI.U32 R3, R9, R126, RZ ;  /* 0x0000007e09037227 */ /* 0x000fc800078e00ff */
[----:B------:R-:W-:Y:S01]  /*64e0*/  IMAD R123, R251, R4, R8 ;  /* 0x00000004fb7b7224 */ /* 0x000fe200078e0208 */
[----:B------:R-:W-:Y:S01]  /*64f0*/  IABS R8, R125 ;  /* 0x0000007d00087213 */ /* 0x000fe20000000000 */
[----:B------:R-:W-:Y:S02]  /*6500*/  IMAD.MOV R3, RZ, RZ, -R3 ;  /* 0x000000ffff037224 */ /* 0x000fe400078e0a03 */
[--C-:B------:R-:W-:Y:S01]  /*6510*/  @!P3 IMAD.IADD R121, R121, 0x1, -R251.reuse ;  /* 0x000000017979b824 */ /* 0x100fe200078e0afb */
[C---:B------:R-:W-:Y:S01]  /*6520*/  ISETP.GT.U32.AND P3, PT, R251.reuse, R123, PT ;  /* 0x0000007bfb00720c */ /* 0x040fe20003f64070 */
[C---:B------:R-:W-:Y:S02]  /*6530*/  IMAD R126, R251.reuse, R3, R126 ;  /* 0x00000003fb7e7224 */ /* 0x040fe400078e027e */
[----:B------:R-:W-:Y:S02]  /*6540*/  @!P6 IMAD.IADD R122, R122, 0x1, -R251 ;  /* 0x000000017a7ae824 */ /* 0x000fe400078e0afb */
[----:B------:R-:W-:Y:S01]  /*6550*/  @!P1 IMAD.MOV R119, RZ, RZ, -R119 ;  /* 0x000000ffff779224 */ /* 0x000fe200078e0a77 */
[----:B------:R-:W-:Y:S01]  /*6560*/  ISETP.GT.U32.AND P6, PT, R251, R126, PT ;  /* 0x0000007efb00720c */ /* 0x000fe20003fc4070 */
[----:B------:R-:W-:Y:S01]  /*6570*/  IMAD.HI.U32 R3, R9, R8, RZ ;  /* 0x0000000809037227 */ /* 0x000fe200078e00ff */
[----:B------:R-:W-:-:S03]  /*6580*/  ISETP.GT.U32.AND P1, PT, R251, R122, PT ;  /* 0x0000007afb00720c */ /* 0x000fc60003f24070 */
[----:B------:R-:W-:Y:S02]  /*6590*/  IMAD.MOV R3, RZ, RZ, -R3 ;  /* 0x000000ffff037224 */ /* 0x000fe400078e0a03 */
[----:B------:R-:W-:Y:S01]  /*65a0*/  @!P3 IMAD.IADD R123, R123, 0x1, -R251 ;  /* 0x000000017b7bb824 */ /* 0x000fe200078e0afb */
[----:B------:R-:W-:Y:S01]  /*65b0*/  ISETP.GE.AND P3, PT, R124, RZ, PT ;  /* 0x000000ff7c00720c */ /* 0x000fe20003f66270 */
[C---:B------:R-:W-:Y:S01]  /*65c0*/  IMAD R127, R251.reuse, R3, R8 ;  /* 0x00000003fb7f7224 */ /* 0x040fe200078e0208 */
[----:B------:R-:W-:Y:S01]  /*65d0*/  LOP3.LUT R124, R6, 0x106, RZ, 0xfc, !PT ;  /* 0x00000106067c7812 */ /* 0x000fe200078efcff */
[----:B------:R-:W-:Y:S02]  /*65e0*/  IMAD.MOV.U32 R8, RZ, RZ, R7 ;  /* 0x000000ffff087224 */ /* 0x000fe400078e0007 */
[--C-:B------:R-:W-:Y:S01]  /*65f0*/  @!P6 IMAD.IADD R126, R126, 0x1, -R251.reuse ;  /* 0x000000017e7ee824 */ /* 0x100fe200078e0afb */
[C---:B------:R-:W-:Y:S01]  /*6600*/  ISETP.GT.U32.AND P6, PT, R251.reuse, R123, PT ;  /* 0x0000007bfb00720c */ /* 0x040fe20003fc4070 */
[----:B------:R-:W-:Y:S01]  /*6610*/  @!P1 IMAD.IADD R122, R122, 0x1, -R251 ;  /* 0x000000017a7a9824 */ /* 0x000fe200078e0afb */
[----:B------:R-:W-:Y:S01]  /*6620*/  ISETP.GT.U32.AND P1, PT, R251, R127, PT ;  /* 0x0000007ffb00720c */ /* 0x000fe20003f24070 */
[----:B------:R-:W-:-:S04]  /*6630*/  IMAD.HI.U32 R3, R9, R8, RZ ;  /* 0x0000000809037227 */ /* 0x000fc800078e00ff */
[----:B------:R-:W-:Y:S02]  /*6640*/  IMAD.MOV R3, RZ, RZ, -R3 ;  /* 0x000000ffff037224 */ /* 0x000fe400078e0a03 */
[----:B------:R-:W-:-:S04]  /*6650*/  IMAD.HI.U32 R4, R9, R128, RZ ;  /* 0x0000008009047227 */ /* 0x000fc800078e00ff */
[--C-:B------:R-:W-:Y:S01]  /*6660*/  @!P6 IMAD.IADD R123, R123, 0x1, -R251.reuse ;  /* 0x000000017b7be824 */ /* 0x100fe200078e0afb */
[----:B------:R-:W-:Y:S01]  /*6670*/  ISETP.GE.AND P6, PT, R129, RZ, PT ;  /* 0x000000ff8100720c */ /* 0x000fe20003fc6270 */
[----:B------:R-:W-:Y:S01]  /*6680*/  IMAD R129, R251, R3, R8 ;  /* 0x00000003fb817224 */ /* 0x000fe200078e0208 */
[----:B------:R-:W-:Y:S01]  /*6690*/  IABS R8, R137 ;  /* 0x0000008900087213 */ /* 0x000fe20000000000 */
[----:B------:R-:W-:Y:S02]  /*66a0*/  @!P1 IMAD.IADD R127, R127, 0x1, -R251 ;  /* 0x000000017f7f9824 */ /* 0x000fe400078e0afb */
[----:B------:R-:W-:Y:S01]  /*66b0*/  IMAD.MOV R4, RZ, RZ, -R4 ;  /* 0x000000ffff047224 */ /* 0x000fe200078e0a04 */
[C---:B------:R-:W-:Y:S01]  /*66c0*/  ISETP.GT.U32.AND P1, PT, R251.reuse, R129, PT ;  /* 0x00000081fb00720c */ /* 0x040fe20003f24070 */
[----:B------:R-:W-:Y:S01]  /*66d0*/  @!P5 IMAD.MOV R120, RZ, RZ, -R120 ;  /* 0x000000ffff78d224 */ /* 0x000fe200078e0a78 */
[C---:B------:R-:W-:Y:S01]  /*66e0*/  ISETP.GT.U32.AND P5, PT, R251.reuse, R126, PT ;  /* 0x0000007efb00720c */ /* 0x040fe20003fa4070 */
[----:B------:R-:W-:-:S02]  /*66f0*/  IMAD R128, R251, R4, R128 ;  /* 0x00000004fb807224 */ /* 0x000fc400078e0280 */
[----:B------:R-:W-:-:S04]  /*6700*/  IMAD.HI.U32 R4, R9, R130, RZ ;  /* 0x0000008209047227 */ /* 0x000fc800078e00ff */
[----:B------:R-:W-:Y:S02]  /*6710*/  IMAD.MOV R4, RZ, RZ, -R4 ;  /* 0x000000ffff047224 */ /* 0x000fe400078e0a04 */
[----:B------:R-:W-:Y:S01]  /*6720*/  @!P4 IMAD.MOV R123, RZ, RZ, -R123 ;  /* 0x000000ffff7bc224 */ /* 0x000fe200078e0a7b */
[C---:B------:R-:W-:Y:S01]  /*6730*/  ISETP.GT.U32.AND P4, PT, R251.reuse, R127, PT ;  /* 0x0000007ffb00720c */ /* 0x040fe20003f84070 */
[----:B------:R-:W-:Y:S01]  /*6740*/  IMAD R130, R251, R4, R130 ;  /* 0x00000004fb827224 */ /* 0x000fe200078e0282 */
[----:B------:R-:W-:Y:S01]  /*6750*/  IABS R4, R124 ;  /* 0x0000007c00047213 */ /* 0x000fe20000000000 */
[----:B------:R-:W-:Y:S02]  /*6760*/  @!P1 IMAD.IADD R129, R129, 0x1, -R251 ;  /* 0x0000000181819824 */ /* 0x000fe400078e0afb */
[----:B------:R-:W-:Y:S01]  /*6770*/  @!P0 IMAD.MOV R122, RZ, RZ, -R122 ;  /* 0x000000ffff7a8224 */ /* 0x000fe200078e0a7a */
[----:B------:R-:W-:Y:S01]  /*6780*/  ISETP.GT.U32.AND P0, PT, R251, R128, PT ;  /* 0x00000080fb00720c */ /* 0x000fe20003f04070 */
[----:B------:R-:W-:Y:S01]  /*6790*/  IMAD.HI.U32 R3, R9, R4, RZ ;  /* 0x0000000409037227 */ /* 0x000fe200078e00ff */
[----:B------:R-:W-:-:S03]  /*67a0*/  ISETP.GT.U32.AND P1, PT, R251, R129, PT ;  /* 0x00000081fb00720c */ /* 0x000fc60003f24070 */
[----:B------:R-:W-:Y:S02]  /*67b0*/  IMAD.MOV R3, RZ, RZ, -R3 ;  /* 0x000000ffff037224 */ /* 0x000fe400078e0a03 */
[--C-:B------:R-:W-:Y:S01]  /*67c0*/  @!P5 IMAD.IADD R126, R126, 0x1, -R251.reuse ;  /* 0x000000017e7ed824 */ /* 0x100fe200078e0afb */
[----:B------:R-:W-:Y:S01]  /*67d0*/  ISETP.GE.AND P5, PT, R131, RZ, PT ;  /* 0x000000ff8300720c */ /* 0x000fe20003fa6270 */
[--C-:B------:R-:W-:Y:S01]  /*67e0*/  @!P4 IMAD.IADD R127, R127, 0x1, -R251.reuse ;  /* 0x000000017f7fc824 */ /* 0x100fe200078e0afb */
[C---:B------:R-:W-:Y:S01]  /*67f0*/  ISETP.GT.U32.AND P4, PT, R251.reuse, R130, PT ;  /* 0x00000082fb00720c */ /* 0x040fe20003f84070 */
[----:B------:R-:W-:Y:S02]  /*6800*/  IMAD R131, R251, R3, R4 ;  /* 0x00000003fb837224 */ /* 0x000fe400078e0204 */
[--C-:B------:R-:W-:Y:S02]  /*6810*/  @!P0 IMAD.IADD R128, R128, 0x1, -R251.reuse ;  /* 0x0000000180808824 */ /* 0x100fe400078e0afb */
[----:B------:R-:W-:Y:S01]  /*6820*/  @!P1 IMAD.IADD R129, R129, 0x1, -R251 ;  /* 0x0000000181819824 */ /* 0x000fe200078e0afb */
[----:B------:R-:W-:Y:S01]  /*6830*/  ISETP.GT.U32.AND P1, PT, R251, R131, PT ;  /* 0x00000083fb00720c */ /* 0x000fe20003f24070 */
[----:B------:R-:W-:Y:S01]  /*6840*/  IMAD.HI.U32 R4, R9, R8, RZ ;  /* 0x0000000809047227 */ /* 0x000fe200078e00ff */
[----:B------:R-:W-:-:S03]  /*6850*/  ISETP.GT.U32.AND P0, PT, R251, R128, PT ;  /* 0x00000080fb00720c */ /* 0x000fc60003f04070 */
[----:B------:R-:W-:Y:S01]  /*6860*/  @!P2 IMAD.MOV R121, RZ, RZ, -R121 ;  /* 0x000000ffff79a224 */ /* 0x000fe200078e0a79 */
[----:B------:R-:W-:Y:S01]  /*6870*/  ISETP.GE.AND P2, PT, R125, RZ, PT ;  /* 0x000000ff7d00720c */ /* 0x000fe20003f46270 */
[--C-:B------:R-:W-:Y:S01]  /*6880*/  @!P4 IMAD.IADD R130, R130, 0x1, -R251.reuse ;  /* 0x000000018282c824 */ /* 0x100fe200078e0afb */
[----:B------:R-:W-:Y:S01]  /*6890*/  LOP3.LUT R125, R6, 0x108, RZ, 0xfc, !PT ;  /* 0x00000108067d7812 */ /* 0x000fe200078efcff */
[----:B------:R-:W-:Y:S01]  /*68a0*/  IMAD.HI.U32 R7, R9, R134, RZ ;  /* 0x0000008609077227 */ /* 0x000fe200078e00ff */
[----:B------:R-:W-:Y:S02]  /*68b0*/  ISETP.GE.AND P4, PT, R124, RZ, PT ;  /* 0x000000ff7c00720c */ /* 0x000fe40003f86270 */
[----:B------:R-:W-:Y:S01]  /*68c0*/  IABS R132, R125 ;  /* 0x0000007d00847213 */ /* 0x000fe20000000000 */
[--C-:B------:R-:W-:Y:S01]  /*68d0*/  @!P1 IMAD.IADD R131, R131, 0x1, -R251.reuse ;  /* 0x0000000183839824 */ /* 0x100fe200078e0afb */
[----:B------:R-:W-:Y:S01]  /*68e0*/  ISETP.GT.U32.AND P1, PT, R251, R130, PT ;  /* 0x00000082fb00720c */ /* 0x000fe20003f24070 */
[----:B------:R-:W-:Y:S01]  /*68f0*/  IMAD.MOV R4, RZ, RZ, -R4 ;  /* 0x000000ffff047224 */ /* 0x000fe200078e0a04 */
[----:B------:R-:W-:Y:S01]  /*6900*/  LOP3.LUT R124, R6, 0x10e, RZ, 0xfc, !PT ;  /* 0x0000010e067c7812 */ /* 0x000fe200078efcff */
[----:B------:R-:W-:Y:S01]  /*6910*/  @!P0 IMAD.IADD R128, R128, 0x1, -R251 ;  /* 0x0000000180808824 */ /* 0x000fe200078e0afb */
[----:B------:R-:W-:Y:S01]  /*6920*/  ISETP.GE.AND P0, PT, R133, RZ, PT ;  /* 0x000000ff8500720c */ /* 0x000fe20003f06270 */
[----:B------:R-:W-:-:S02]  /*6930*/  IMAD.MOV R7, RZ, RZ, -R7 ;  /* 0x000000ffff077224 */ /* 0x000fc400078e0a07 */
[C---:B------:R-:W-:Y:S01]  /*6940*/  IMAD R133, R251.reuse, R4, R8 ;  /* 0x00000004fb857224 */ /* 0x040fe200078e0208 */
[----:B------:R-:W-:Y:S01]  /*6950*/  IABS R4, R124 ;  /* 0x0000007c00047213 */ /* 0x000fe20000000000 */
[C---:B------:R-:W-:Y:S01]  /*6960*/  IMAD R134, R251.reuse, R7, R134 ;  /* 0x00000007fb867224 */ /* 0x040fe200078e0286 */
[----:B------:R-:W-:Y:S01]  /*6970*/  LOP3.LUT R7, R6, 0x110, RZ, 0xfc, !PT ;  /* 0x0000011006077812 */ /* 0x000fe200078efcff */
[----:B------:R-:W-:Y:S01]  /*6980*/  @!P6 IMAD.MOV R128, RZ, RZ, -R128 ;  /* 0x000000ffff80e224 */ /* 0x000fe200078e0a80 */
[----:B------:R-:W-:Y:S01]  /*6990*/  ISETP.GT.U32.AND P6, PT, R251, R133, PT ;  /* 0x00000085fb00720c */ /* 0x000fe20003fc4070 */
[----:B------:R-:W-:Y:S01]  /*69a0*/  IMAD.HI.U32 R3, R9, R132, RZ ;  /* 0x0000008409037227 */ /* 0x000fe200078e00ff */
[----:B------:R-:W-:-:S03]  /*69b0*/  IABS R136, R7 ;  /* 0x0000000700887213 */ /* 0x000fc60000000000 */
[----:B------:R-:W-:Y:S01]  /*69c0*/  @!P1 IMAD.IADD R130, R130, 0x1, -R251 ;  /* 0x0000000182829824 */ /* 0x000fe200078e0afb */
[C---:B------:R-:W-:Y:S01]  /*69d0*/  ISETP.GT.U32.AND P1, PT, R251.reuse, R134, PT ;  /* 0x00000086fb00720c */ /* 0x040fe20003f24070 */
[----:B------:R-:W-:Y:S02]  /*69e0*/  IMAD.MOV R3, RZ, RZ, -R3 ;  /* 0x000000ffff037224 */ /* 0x000fe400078e0a03 */
[----:B------:R-:W-:Y:S01]  /*69f0*/  @!P3 IMAD.MOV R126, RZ, RZ, -R126 ;  /* 0x000000ffff7eb224 */ /* 0x000fe200078e0a7e */
[C---:B------:R-:W-:Y:S01]  /*6a00*/  ISETP.GT.U32.AND P3, PT, R251.reuse, R131, PT ;  /* 0x00000083fb00720c */ /* 0x040fe20003f64070 */
[----:B------:R-:W-:Y:S02]  /*6a10*/  IMAD R132, R251, R3, R132 ;  /* 0x00000003fb847224 */ /* 0x000fe400078e0284 */
[----:B------:R-:W-:Y:S02]  /*6a20*/  @!P2 IMAD.MOV R127, RZ, RZ, -R127 ;  /* 0x000000ffff7fa224 */ /* 0x000fe400078e0a7f */
[----:B------:R-:W-:Y:S01]  /*6a30*/  @!P6 IMAD.IADD R133, R133, 0x1, -R251 ;  /* 0x000000018585e824 */ /* 0x000fe200078e0afb */
[----:B------:R-:W-:Y:S01]  /*6a40*/  ISETP.GT.U32.AND P2, PT, R251, R132, PT ;  /* 0x00000084fb00720c */ /* 0x000fe20003f44070 */
[----:B------:R-:W-:-:S04]  /*6a50*/  IMAD.HI.U32 R3, R9, R4, RZ ;  /* 0x0000000409037227 */ /* 0x000fc800078e00ff */
[----:B------:R-:W-:Y:S01]  /*6a60*/  @!P1 IMAD.IADD R134, R134, 0x1, -R251 ;  /* 0x0000000186869824 */ /* 0x000fe200078e0afb */
[----:B------:R-:W-:Y:S01]  /*6a70*/  ISETP.GT.U32.AND P1, PT, R251, R133, PT ;  /* 0x00000085fb00720c */ /* 0x000fe20003f24070 */
[----:B------:R-:W-:Y:S02]  /*6a80*/  IMAD.MOV R135, RZ, RZ, -R3 ;  /* 0x000000ffff877224 */ /* 0x000fe400078e0a03 */
[----:B------:R-:W-:-:S04]  /*6a90*/  IMAD.HI.U32 R3, R9, R136, RZ ;  /* 0x0000008809037227 */ /* 0x000fc800078e00ff */
[----:B------:R-:W-:Y:S01]  /*6aa0*/  @!P3 IMAD.IADD R131, R131, 0x1, -R251 ;  /* 0x000000018383b824 */ /* 0x000fe200078e0afb */
[----:B------:R-:W-:Y:S01]  /*6ab0*/  ISETP.GE.AND P3, PT, R137, RZ, PT ;  /* 0x000000ff8900720c */ /* 0x000fe20003f66270 */
[C---:B------:R-:W-:Y:S02]  /*6ac0*/  IMAD R135, R251.reuse, R135, R4 ;  /* 0x00000087fb877224 */ /* 0x040fe400078e0204 */
[----:B------:R-:W-:Y:S02]  /*6ad0*/  IMAD.MOV R3, RZ, RZ, -R3 ;  /* 0x000000ffff037224 */ /* 0x000fe400078e0a03 */
[----:B------:R-:W-:Y:S01]  /*6ae0*/  @!P2 IMAD.IADD R132, R132, 0x1, -R251 ;  /* 0x000000018484a824 */ /* 0x000fe200078e0afb */
[----:B------:R-:W-:Y:S01]  /*6af0*/  ISETP.GE.AND P2, PT, R138, RZ, PT ;  /* 0x000000ff8a00720c */ /* 0x000fe20003f46270 */
[----:B------:R-:W-:Y:S01]  /*6b00*/  @!P0 IMAD.MOV R130, RZ, RZ, -R130 ;  /* 0x000000ffff828224 */ /* 0x000fe200078e0a82 */
[C---:B------:R-:W-:Y:S01]  /*6b10*/  ISETP.GT.U32.AND P0, PT, R251.reuse, R134, PT ;  /* 0x00000086fb00720c */ /* 0x040fe20003f04070 */
[C---:B------:R-:W-:Y:S01]  /*6b20*/  IMAD R136, R251.reuse, R3, R136 ;  /* 0x00000003fb887224 */ /* 0x040fe200078e0288 */
[C---:B------:R-:W-:Y:S01]  /*6b30*/  ISETP.GT.U32.AND P6, PT, R251.reuse, R132, PT ;  /* 0x00000084fb00720c */ /* 0x040fe20003fc4070 */
[----:B------:R-:W-:Y:S01]  /*6b40*/  @!P4 IMAD.MOV R131, RZ, RZ, -R131 ;  /* 0x000000ffff83c224 */ /* 0x000fe200078e0a83 */
[----:B------:R-:W-:Y:S01]  /*6b50*/  ISETP.GT.U32.AND P4, PT, R251, R135, PT ;  /* 0x00000087fb00720c */ /* 0x000fe20003f84070 */
[----:B------:R-:W-:Y:S01]  /*6b60*/  @!P5 IMAD.MOV R129, RZ, RZ, -R129 ;  /* 0x000000ffff81d224 */ /* 0x000fe200078e0a81 */
[----:B------:R-:W-:Y:S01]  /*6b70*/  ISETP.GE.AND P5, PT, R125, RZ, PT ;  /* 0x000000ff7d00720c */ /* 0x000fe20003fa6270 */
[----:B------:R-:W-:Y:S01]  /*6b80*/  @!P1 IMAD.IADD R133, R133, 0x1, -R251 ;  /* 0x0000000185859824 */ /* 0x000fe200078e0afb */
[----:B------:R-:W-:-:S02]  /*6b90*/  ISETP.GT.U32.AND P1, PT, R251, R136, PT ;  /* 0x00000088fb00720c */ /* 0x000fc40003f24070 */
[----:B------:R-:W-:Y:S01]  /*6ba0*/  LOP3.LUT R125, R6, 0x112, RZ, 0xfc, !PT ;  /* 0x00000112067d7812 */ /* 0x000fe200078efcff */
[----:B------:R-:W-:Y:S01]  /*6bb0*/  @!P3 IMAD.MOV R133, RZ, RZ, -R133 ;  /* 0x000000ffff85b224 */ /* 0x000fe200078e0a85 */
[----:B------:R-:W-:Y:S01]  /*6bc0*/  IABS R138, R139 ;  /* 0x0000008b008a7213 */ /* 0x000fe20000000000 */
[--C-:B------:R-:W-:Y:S01]  /*6bd0*/  @!P0 IMAD.IADD R134, R134, 0x1, -R251.reuse ;  /* 0x0000000186868824 */ /* 0x100fe200078e0afb */
[----:B------:R-:W-:Y:S01]  /*6be0*/  IABS R8, R125 ;  /* 0x0000007d00087213 */ /* 0x000fe20000000000 */
[--C-:B------:R-:W-:Y:S01]  /*6bf0*/  @!P6 IMAD.IADD R132, R132, 0x1, -R251.reuse ;  /* 0x000000018484e824 */ /* 0x100fe200078e0afb */
[----:B------:R-:W-:Y:S01]  /*6c00*/  ISETP.GE.AND P0, PT, R7, RZ, PT ;  /* 0x000000ff0700720c */ /* 0x000fe20003f06270 */
[----:B------:R-:W-:Y:S01]  /*6c10*/  @!P4 IMAD.IADD R135, R135, 0x1, -R251 ;  /* 0x000000018787c824 */ /* 0x000fe200078e0afb */
[----:B------:R-:W-:Y:S01]  /*6c20*/  LOP3.LUT R7, R6, 0x116, RZ, 0xfc, !PT ;  /* 0x0000011606077812 */ /* 0x000fe200078efcff */
[----:B------:R-:W-:Y:S01]  /*6c30*/  IMAD.HI.U32 R3, R9, R8, RZ ;  /* 0x0000000809037227 */ /* 0x000fe200078e00ff */
[----:B------:R-:W-:-:S02]  /*6c40*/  ISETP.GE.AND P6, PT, R124, RZ, PT ;  /* 0x000000ff7c00720c */ /* 0x000fc40003fc6270 */
[----:B------:R-:W-:Y:S01]  /*6c50*/  IABS R124, R7 ;  /* 0x00000007007c7213 */ /* 0x000fe20000000000 */
[----:B------:R-:W-:Y:S01]  /*6c60*/  @!P1 IMAD.IADD R136, R136, 0x1, -R251 ;  /* 0x0000000188889824 */ /* 0x000fe200078e0afb */
[----:B------:R-:W-:Y:S01]  /*6c70*/  ISETP.GT.U32.AND P1, PT, R251, R135, PT ;  /* 0x00000087fb00720c */ /* 0x000fe20003f24070 */
[----:B------:R-:W-:Y:S01]  /*6c80*/  IMAD.MOV R3, RZ, RZ, -R3 ;  /* 0x000000ffff037224 */ /* 0x000fe200078e0a03 */
[----:B------:R-:W-:Y:S01]  /*6c90*/  ISETP.GE.AND P4, PT, R125, RZ, PT ;  /* 0x000000ff7d00720c */ /* 0x000fe20003f86270 */
[----:B------:R-:W-:Y:S01]  /*6ca0*/  @!P2 IMAD.MOV R134, RZ, RZ, -R134 ;  /* 0x000000ffff86a224 */ /* 0x000fe200078e0a86 */
[----:B------:R-:W-:Y:S01]  /*6cb0*/  ISETP.GE.AND P2, PT, R139, RZ, PT ;  /* 0x000000ff8b00720c */ /* 0x000fe20003f46270 */
[----:B------:R-:W-:Y:S01]  /*6cc0*/  IMAD R137, R251, R3, R8 ;  /* 0x00000003fb897224 */ /* 0x000fe200078e0208 */
[----:B------:R-:W-:Y:S01]  /*6cd0*/  LOP3.LUT R125, R6, 0x11a, RZ, 0xfc, !PT ;  /* 0x0000011a067d7812 */ /* 0x000fe200078efcff */
[----:B------:R-:W-:-:S03]  /*6ce0*/  IMAD.HI.U32 R3, R9, R124, RZ ;  /* 0x0000007c09037227 */ /* 0x000fc600078e00ff */
[----:B------:R-:W-:Y:S01]  /*6cf0*/  ISETP.GT.U32.AND P3, PT, R251, R137, PT ;  /* 0x00000089fb00720c */ /* 0x000fe20003f64070 */
[----:B------:R-:W-:Y:S01]  /*6d00*/  IMAD.MOV R3, RZ, RZ, -R3 ;  /* 0x000000ffff037224 */ /* 0x000fe200078e0a03 */
[----:B------:R-:W-:Y:S01]  /*6d10*/  IABS R8, R125 ;  /* 0x0000007d00087213 */ /* 0x000fe20000000000 */
[----:B------:R-:W-:Y:S02]  /*6d20*/  @!P1 IMAD.IADD R135, R135, 0x1, -R251 ;  /* 0x0000000187879824 */ /* 0x000fe400078e0afb */
[C---:B------:R-:W-:Y:S01]  /*6d30*/  IMAD R139, R251.reuse, R3, R124 ;  /* 0x00000003fb8b7224 */ /* 0x040fe200078e027c */
[----:B------:R-:W-:Y:S01]  /*6d40*/  LOP3.LUT R124, R6, 0x11c, RZ, 0xfc, !PT ;  /* 0x0000011c067c7812 */ /* 0x000fe200078efcff */
[----:B------:R-:W-:Y:S01]  /*6d50*/  @!P5 IMAD.MOV R132, RZ, RZ, -R132 ;  /* 0x000000ffff84d224 */ /* 0x000fe200078e0a84 */
[C---:B------:R-:W-:Y:S01]  /*6d60*/  ISETP.GT.U32.AND P5, PT, R251.reuse, R136, PT ;  /* 0x00000088fb00720c */ /* 0x040fe20003fa4070 */
[----:B------:R-:W-:Y:S01]  /*6d70*/  @!P6 IMAD.MOV R135, RZ, RZ, -R135 ;  /* 0x000000ffff87e224 */ /* 0x000fe200078e0a87 */
[----:B------:R-:W-:Y:S01]  /*6d80*/  ISETP.GT.U32.AND P6, PT, R251, R139, PT ;  /* 0x0000008bfb00720c */ /* 0x000fe20003fc4070 */
[----:B------:R-:W-:Y:S01]  /*6d90*/  IMAD.HI.U32 R4, R9, R138, RZ ;  /* 0x0000008a09047227 */ /* 0x000fe200078e00ff */
[----:B------:R-:W-:-:S03]  /*6da0*/  IABS R142, R124 ;  /* 0x0000007c008e7213 */ /* 0x000fc60000000000 */
[----:B------:R-:W-:Y:S02]  /*6db0*/  IMAD.MOV R4, RZ, RZ, -R4 ;  /* 0x000000ffff047224 */ /* 0x000fe400078e0a04 */
[--C-:B------:R-:W-:Y:S02]  /*6dc0*/  @!P3 IMAD.IADD R137, R137, 0x1, -R251.reuse ;  /* 0x000000018989b824 */ /* 0x100fe400078e0afb */
[C---:B------:R-:W-:Y:S01]  /*6dd0*/  IMAD R138, R251.reuse, R4, R138 ;  /* 0x00000004fb8a7224 */ /* 0x040fe200078e028a */
[----:B------:R-:W-:Y:S01]  /*6de0*/  LOP3.LUT R4, R6, 0x118, RZ, 0xfc, !PT ;  /* 0x0000011806047812 */ /* 0x000fe200078efcff */
[--C-:B------:R-:W-:Y:S01]  /*6df0*/  @!P5 IMAD.IADD R136, R136, 0x1, -R251.reuse ;  /* 0x000000018888d824 */ /* 0x100fe200078e0afb */
[----:B------:R-:W-:Y:S01]  /*6e00*/  ISETP.GT.U32.AND P3, PT, R251, R137, PT ;  /* 0x00000089fb00720c */ /* 0x000fe20003f64070 */
[----:B------:R-:W-:Y:S01]  /*6e10*/  @!P6 IMAD.IADD R139, R139, 0x1, -R251 ;  /* 0x000000018b8be824 */ /* 0x000fe200078e0afb */
[----:B------:R-:W-:Y:S01]  /*6e20*/  ISETP.GT.U32.AND P1, PT, R251, R138, PT ;  /* 0x0000008afb00720c */ /* 0x000fe20003f24070 */
[----:B------:R-:W-:Y:S01]  /*6e30*/  @!P0 IMAD.MOV R136, RZ, RZ, -R136 ;  /* 0x000000ffff888224 */ /* 0x000fe200078e0a88 */
[----:B------:R-:W-:-:S02]  /*6e40*/  IABS R140, R4 ;  /* 0x00000004008c7213 */ /* 0x000fc40000000000 */
[----:B------:R-:W-:Y:S01]  /*6e50*/  ISETP.GE.AND P0, PT, R4, RZ, PT ;  /* 0x000000ff0400720c */ /* 0x000fe20003f06270 */
[----:B------:R-:W-:Y:S01]  /*6e60*/  IMAD.HI.U32 R4, R9, R8, RZ ;  /* 0x0000000809047227 */ /* 0x000fe200078e00ff */
[----:B------:R-:W-:Y:S02]  /*6e70*/  ISETP.GT.U32.AND P6, PT, R251, R139, PT ;  /* 0x0000008bfb00720c */ /* 0x000fe40003fc4070 */
[----:B------:R-:W-:Y:S01]  /*6e80*/  ISETP.GE.AND P5, PT, R7, RZ, PT ;  /* 0x000000ff0700720c */ /* 0x000fe20003fa6270 */
[----:B------:R-:W-:Y:S02]  /*6e90*/  IMAD.MOV R4, RZ, RZ, -R4 ;  /* 0x000000ffff047224 */ /* 0x000fe400078e0a04 */
[----:B------:R-:W-:-:S04]  /*6ea0*/  IMAD.HI.U32 R3, R9, R140, RZ ;  /* 0x0000008c09037227 */ /* 0x000fc800078e00ff */
[--C-:B------:R-:W-:Y:S02]  /*6eb0*/  @!P1 IMAD.IADD R138, R138, 0x1, -R251.reuse ;  /* 0x000000018a8a9824 */ /* 0x100fe400078e0afb */
[----:B------:R-:W-:Y:S02]  /*6ec0*/  IMAD R141, R251, R4, R8 ;  /* 0x00000004fb8d7224 */ /* 0x000fe400078e0208 */
[----:B------:R-:W-:Y:S01]  /*6ed0*/  @!P6 IMAD.IADD R139, R139, 0x1, -R251 ;  /* 0x000000018b8be824 */ /* 0x000fe200078e0afb */
[C---:B------:R-:W-:Y:S01]  /*6ee0*/  ISETP.GT.U32.AND P1, PT, R251.reuse, R138, PT ;  /* 0x0000008afb00720c */ /* 0x040fe20003f24070 */
[----:B------:R-:W-:Y:S01]  /*6ef0*/  IMAD.MOV R3, RZ, RZ, -R3 ;  /* 0x000000ffff037224 */ /* 0x000fe200078e0a03 */
[----:B------:R-:W-:Y:S01]  /*6f00*/  ISETP.GT.U32.AND P6, PT, R251, R141, PT ;  /* 0x0000008dfb00720c */ /* 0x000fe20003fc4070 */
[----:B------:R-:W-:Y:S01]  /*6f10*/  @!P3 IMAD.IADD R137, R137, 0x1, -R251 ;  /* 0x000000018989b824 */ /* 0x000fe200078e0afb */
[----:B------:R-:W-:Y:S01]  /*6f20*/  ISETP.GE.AND P3, PT, R125, RZ, PT ;  /* 0x000000ff7d00720c */ /* 0x000fe20003f66270 */
[----:B------:R-:W-:Y:S01]  /*6f30*/  IMAD R140, R251, R3, R140 ;  /* 0x00000003fb8c7224 */ /* 0x000fe200078e028c */
[C---:B------:R-:W-:Y:S01]  /*6f40*/  LOP3.LUT R3, R6.reuse, 0x11e, RZ, 0xfc, !PT ;  /* 0x0000011e06037812 */ /* 0x040fe200078efcff */
[----:B------:R-:W-:Y:S01]  /*6f50*/  IMAD.HI.U32 R7, R9, R142, RZ ;  /* 0x0000008e09077227 */ /* 0x000fe200078e00ff */
[----:B------:R-:W-:-:S03]  /*6f60*/  LOP3.LUT R125, R6, 0x120, RZ, 0xfc, !PT ;  /* 0x00000120067d7812 */ /* 0x000fc600078efcff */
[----:B------:R-:W-:Y:S01]  /*6f70*/  @!P4 IMAD.MOV R137, RZ, RZ, -R137 ;  /* 0x000000ffff89c224 */ /* 0x000fe200078e0a89 */
[C---:B------:R-:W-:Y:S01]  /*6f80*/  ISETP.GT.U32.AND P4, PT, R251.reuse, R140, PT ;  /* 0x0000008cfb00720c */ /* 0x040fe20003f84070 */
[----:B------:R-:W-:Y:S01]  /*6f90*/  IMAD.MOV R7, RZ, RZ, -R7 ;  /* 0x000000ffff077224 */ /* 0x000fe200078e0a07 */
[----:B------:R-:W-:Y:S01]  /*6fa0*/  IABS R144, R125 ;  /* 0x0000007d00907213 */ /* 0x000fe20000000000 */
[--C-:B------:R-:W-:Y:S01]  /*6fb0*/  @!P1 IMAD.IADD R138, R138, 0x1, -R251.reuse ;  /* 0x000000018a8a9824 */ /* 0x100fe200078e0afb */
[----:B------:R-:W-:Y:S01]  /*6fc0*/  ISETP.GE.AND P1, PT, R124, RZ, PT ;  /* 0x000000ff7c00720c */ /* 0x000fe20003f26270 */
[----:B------:R-:W-:Y:S01]  /*6fd0*/  IMAD R142, R251, R7, R142 ;  /* 0x00000007fb8e7224 */ /* 0x000fe200078e028e */
[----:B------:R-:W-:Y:S01]  /*6fe0*/  IABS R124, R3 ;  /* 0x00000003007c7213 */ /* 0x000fe20000000000 */
[----:B------:R-:W-:Y:S02]  /*6ff0*/  @!P6 IMAD.IADD R141, R141, 0x1, -R251 ;  /* 0x000000018d8de824 */ /* 0x000fe400078e0afb */
[----:B------:R-:W-:Y:S01]  /*7000*/  @!P2 IMAD.MOV R138, RZ, RZ, -R138 ;  /* 0x000000ffff8aa224 */ /* 0x000fe200078e0a8a */
[----:B------:R-:W-:Y:S01]  /*7010*/  ISETP.GE.AND P2, PT, R3, RZ, PT ;  /* 0x000000ff0300720c */ /* 0x000fe20003f46270 */
[----:B------:R-:W-:Y:S01]  /*7020*/  @!P5 IMAD.MOV R139, RZ, RZ, -R139 ;  /* 0x000000ffff8bd224 */ /* 0x000fe200078e0a8b */
[----:B------:R-:W-:Y:S01]  /*7030*/  ISETP.GT.U32.AND P6, PT, R251, R141, PT ;  /* 0x0000008dfb00720c */ /* 0x000fe20003fc4070 */
[----:B------:R-:W-:Y:S01]  /*7040*/  IMAD.HI.U32 R3, R9, R124, RZ ;  /* 0x0000007c09037227 */ /* 0x000fe200078e00ff */
[----:B------:R-:W-:-:S03]  /*7050*/  ISETP.GT.U32.AND P5, PT, R251, R142, PT ;  /* 0x0000008efb00720c */ /* 0x000fc60003fa4070 */
[----:B------:R-:W-:-:S04]  /*7060*/  IMAD.HI.U32 R4, R9, R144, RZ ;  /* 0x0000009009047227 */ /* 0x000fc800078e00ff */
[----:B------:R-:W-:Y:S02]  /*7070*/  @!P4 IMAD.IADD R140, R140, 0x1, -R251 ;  /* 0x000000018c8cc824 */ /* 0x000fe400078e0afb */
[----:B------:R-:W-:Y:S02]  /*7080*/  IMAD.MOV R3, RZ, RZ, -R3 ;  /* 0x000000ffff037224 */ /* 0x000fe400078e0a03 */
[----:B------:R-:W-:Y:S01]  /*7090*/  IMAD.MOV R4, RZ, RZ, -R4 ;  /* 0x000000ffff047224 */ /* 0x000fe200078e0a04 */
[C---:B------:R-:W-:Y:S01]  /*70a0*/  ISETP.GT.U32.AND P4, PT, R251.reuse, R140, PT ;  /* 0x0000008cfb00720c */ /* 0x040fe20003f84070 */
[C---:B------:R-:W-:Y:S01]  /*70b0*/  IMAD R143, R251.reuse, R3, R124 ;  /* 0x00000003fb8f7224 */ /* 0x040fe200078e027c */
[----:B------:R-:W-:Y:S01]  /*70c0*/  IABS R124, R154 ;  /* 0x0000009a007c7213 */ /* 0x000fe20000000000 */
[----:B------:R-:W-:Y:S02]  /*70d0*/  IMAD R144, R251, R4, R144 ;  /* 0x00000004fb907224 */ /* 0x000fe400078e0290 */
[--C-:B------:R-:W-:Y:S01]  /*70e0*/  @!P6 IMAD.IADD R141, R141, 0x1, -R251.reuse ;  /* 0x000000018d8de824 */ /* 0x100fe200078e0afb */
[C---:B------:R-:W-:Y:S01]  /*70f0*/  ISETP.GT.U32.AND P6, PT, R251.reuse, R143, PT ;  /* 0x0000008ffb00720c */ /* 0x040fe20003fc4070 */
[----:B------:R-:W-:Y:S01]  /*7100*/  @!P5 IMAD.IADD R142, R142, 0x1, -R251 ;  /* 0x000000018e8ed824 */ /* 0x000fe200078e0afb */
[----:B------:R-:W-:Y:S01]  /*7110*/  ISETP.GT.U32.AND P5, PT, R251, R144, PT ;  /* 0x00000090fb00720c */ /* 0x000fe20003fa4070 */
[----:B------:R-:W-:-:S04]  /*7120*/  IMAD.HI.U32 R7, R9, R146, RZ ;  /* 0x0000009209077227 */ /* 0x000fc800078e00ff */
[----:B------:R-:W-:-:S04]  /*7130*/  IMAD.HI.U32 R8, R9, R148, RZ ;  /* 0x0000009409087227 */ /* 0x000fc800078e00ff */
[----:B------:R-:W-:Y:S02]  /*7140*/  IMAD.MOV R7, RZ, RZ, -R7 ;  /* 0x000000ffff077224 */ /* 0x000fe400078e0a07 */
[--C-:B------:R-:W-:Y:S01]  /*7150*/  @!P4 IMAD.IADD R140, R140, 0x1, -R251.reuse ;  /* 0x000000018c8cc824 */ /* 0x100fe200078e0afb */
[----:B------:R-:W-:Y:S01]  /*7160*/  ISETP.GE.AND P4, PT, R125, RZ, PT ;  /* 0x000000ff7d00720c */ /* 0x000fe20003f86270 */
[----:B------:R-:W-:Y:S01]  /*7170*/  IMAD.MOV R8, RZ, RZ, -R8 ;  /* 0x000000ffff087224 */ /* 0x000fe200078e0a08 */
[----:B------:R-:W-:Y:S01]  /*7180*/  LOP3.LUT R125, R6, 0x126, RZ, 0xfc, !PT ;  /* 0x00000126067d7812 */ /* 0x000fe200078efcff */
[C---:B------:R-:W-:Y:S02]  /*7190*/  IMAD R145, R251.reuse, R7, R146 ;  /* 0x00000007fb917224 */ /* 0x040fe400078e0292 */
[----:B------:R-:W-:Y:S01]  /*71a0*/  IMAD R146, R251, R8, R148 ;  /* 0x00000008fb927224 */ /* 0x000fe200078e0294 */
[----:B------:R-:W-:Y:S01]  /*71b0*/  IABS R8, R125 ;  /* 0x0000007d00087213 */ /* 0x000fe20000000000 */
[--C-:B------:R-:W-:Y:S01]  /*71c0*/  @!P6 IMAD.IADD R143, R143, 0x1, -R251.reuse ;  /* 0x000000018f8fe824 */ /* 0x100fe200078e0afb */
[----:B------:R-:W-:Y:S01]  /*71d0*/  IABS R148, R153 ;  /* 0x0000009900947213 */ /* 0x000fe20000000000 */
[----:B------:R-:W-:Y:S01]  /*71e0*/  @!P5 IMAD.IADD R144, R144, 0x1, -R251 ;  /* 0x000000019090d824 */ /* 0x000fe200078e0afb */
[C---:B------:R-:W-:Y:S01]  /*71f0*/  ISETP.GT.U32.AND P6, PT, R251.reuse, R142, PT ;  /* 0x0000008efb00720c */ /* 0x040fe20003fc4070 */
[----:B------:R-:W-:Y:S01]  /*7200*/  @!P0 IMAD.MOV R140, RZ, RZ, -R140 ;  /* 0x000000ffff8c8224 */ /* 0x000fe200078e0a8c */
[----:B------:R-:W-:Y:S01]  /*7210*/  ISETP.GT.U32.AND P5, PT, R251, R143, PT ;  /* 0x0000008ffb00720c */ /* 0x000fe20003fa4070 */
[----:B------:R-:W-:Y:S01]  /*7220*/  IMAD.HI.U32 R3, R9, R8, RZ ;  /* 0x0000000809037227 */ /* 0x000fe200078e00ff */
[----:B------:R-:W-:-:S03]  /*7230*/  ISETP.GT.U32.AND P0, PT, R251, R144, PT ;  /* 0x00000090fb00720c */ /* 0x000fc60003f04070 */
[----:B------:R-:W-:-:S04]  /*7240*/  IMAD.HI.U32 R4, R9, R148, RZ ;  /* 0x0000009409047227 */ /* 0x000fc800078e00ff */
[----:B------:R-:W-:Y:S02]  /*7250*/  IMAD.MOV R3, RZ, RZ, -R3 ;  /* 0x000000ffff037224 */ /* 0x000fe400078e0a03 */
[----:B------:R-:W-:Y:S02]  /*7260*/  IMAD.MOV R7, RZ, RZ, -R4 ;  /* 0x000000ffff077224 */ /* 0x000fe400078e0a04 */
[----:B------:R-:W-:Y:S01]  /*7270*/  @!P3 IMAD.MOV R141, RZ, RZ, -R141 ;  /* 0x000000ffff8db224 */ /* 0x000fe200078e0a8d */
[C---:B------:R-:W-:Y:S01]  /*7280*/  ISETP.GT.U32.AND P3, PT, R251.reuse, R145, PT ;  /* 0x00000091fb00720c */ /* 0x040fe20003f64070 */
[--C-:B------:R-:W-:Y:S01]  /*7290*/  @!P6 IMAD.IADD R142, R142, 0x1, -R251.reuse ;  /* 0x000000018e8ee824 */ /* 0x100fe200078e0afb */
[C---:B------:R-:W-:Y:S01]  /*72a0*/  ISETP.GT.U32.AND P6, PT, R251.reuse, R146, PT ;  /* 0x00000092fb00720c */ /* 0x040fe20003fc4070 */
[C---:B------:R-:W-:Y:S02]  /*72b0*/  IMAD R147, R251.reuse, R3, R8 ;  /* 0x00000003fb937224 */ /* 0x040fe400078e0208 */
[----:B------:R-:W-:Y:S01]  /*72c0*/  IMAD R148, R251, R7, R148 ;  /* 0x00000007fb947224 */ /* 0x000fe200078e0294 */
[----:B------:R-:W-:Y:S01]  /*72d0*/  LOP3.LUT R7, R6, 0x12e, RZ, 0xfc, !PT ;  /* 0x0000012e06077812 */ /* 0x000fe200078efcff */
[--C-:B------:R-:W-:Y:S01]  /*72e0*/  @!P5 IMAD.IADD R143, R143, 0x1, -R251.reuse ;  /* 0x000000018f8fd824 */ /* 0x100fe200078e0afb */
[C---:B------:R-:W-:Y:S01]  /*72f0*/  ISETP.GT.U32.AND P5, PT, R251.reuse, R147, PT ;  /* 0x00000093fb00720c */ /* 0x040fe20003fa4070 */
[----:B------:R-:W-:Y:S01]  /*7300*/  @!P0 IMAD.IADD R144, R144, 0x1, -R251 ;  /* 0x0000000190908824 */ /* 0x000fe200078e0afb */
[----:B------:R-:W-:Y:S01]  /*7310*/  ISETP.GT.U32.AND P0, PT, R251, R148, PT ;  /* 0x00000094fb00720c */ /* 0x000fe20003f04070 */
[----:B------:R-:W-:Y:S01]  /*7320*/  IMAD.HI.U32 R3, R9, R124, RZ ;  /* 0x0000007c09037227 */ /* 0x000fe200078e00ff */
[----:B------:R-:W-:-:S03]  /*7330*/  IABS R8, R7 ;  /* 0x0000000700087213 */ /* 0x000fc60000000000 */
[--C-:B------:R-:W-:Y:S01]  /*7340*/  @!P3 IMAD.IADD R145, R145, 0x1, -R251.reuse ;  /* 0x000000019191b824 */ /* 0x100fe200078e0afb */
[----:B------:R-:W-:Y:S01]  /*7350*/  ISETP.GE.AND P3, PT, R149, RZ, PT ;  /* 0x000000ff9500720c */ /* 0x000fe20003f66270 */
[----:B------:R-:W-:Y:S01]  /*7360*/  @!P6 IMAD.IADD R146, R146, 0x1, -R251 ;  /* 0x000000019292e824 */ /* 0x000fe200078e0afb */
[----:B------:R-:W-:Y:S01]  /*7370*/  ISETP.GE.AND P6, PT, R151, RZ, PT ;  /* 0x000000ff9700720c */ /* 0x000fe20003fc6270 */
[----:B------:R-:W-:-:S04]  /*7380*/  IMAD.HI.U32 R4, R9, R150, RZ ;  /* 0x0000009609047227 */ /* 0x000fc800078e00ff */
[--C-:B------:R-:W-:Y:S01]  /*7390*/  @!P5 IMAD.IADD R147, R147, 0x1, -R251.reuse ;  /* 0x000000019393d824 */ /* 0x100fe200078e0afb */
[C---:B------:R-:W-:Y:S01]  /*73a0*/  ISETP.GT.U32.AND P5, PT, R251.reuse, R145, PT ;  /* 0x00000091fb00720c */ /* 0x040fe20003fa4070 */
[----:B------:R-:W-:Y:S01]  /*73b0*/  @!P0 IMAD.IADD R148, R148, 0x1, -R251 ;  /* 0x0000000194948824 */ /* 0x000fe200078e0afb */
[C---:B------:R-:W-:Y:S01]  /*73c0*/  ISETP.GT.U32.AND P0, PT, R251.reuse, R146, PT ;  /* 0x00000092fb00720c */ /* 0x040fe20003f04070 */
[----:B------:R-:W-:Y:S01]  /*73d0*/  @!P2 IMAD.MOV R143, RZ, RZ, -R143 ;  /* 0x000000ffff8fa224 */ /* 0x000fe200078e0a8f */
[C---:B------:R-:W-:Y:S01]  /*73e0*/  ISETP.GT.U32.AND P2, PT, R251.reuse, R147, PT ;  /* 0x00000093fb00720c */ /* 0x040fe20003f44070 */
[----:B------:R-:W-:Y:S02]  /*73f0*/  IMAD.MOV R3, RZ, RZ, -R3 ;  /* 0x000000ffff037224 */ /* 0x000fe400078e0a03 */
[----:B------:R-:W-:Y:S02]  /*7400*/  IMAD.MOV R4, RZ, RZ, -R4 ;  /* 0x000000ffff047224 */ /* 0x000fe400078e0a04 */
[C---:B------:R-:W-:Y:S01]  /*7410*/  IMAD R149, R251.reuse, R3, R124 ;  /* 0x00000003fb957224 */ /* 0x040fe200078e027c */
[----:B------:R-:W-:Y:S01]  /*7420*/  LOP3.LUT R124, R6, 0x130, RZ, 0xfc, !PT ;  /* 0x00000130067c7812 */ /* 0x000fe200078efcff */
[----:B------:R-:W-:-:S02]  /*7430*/  IMAD R150, R251, R4, R150 ;  /* 0x00000004fb967224 */ /* 0x000fc400078e0296 */
[----:B------:R-:W-:Y:S01]  /*7440*/  @!P1 IMAD.MOV R142, RZ, RZ, -R142 ;  /* 0x000000ffff8e9224 */ /* 0x000fe200078e0a8e */
[----:B------:R-:W-:Y:S01]  /*7450*/  ISETP.GT.U32.AND P1, PT, R251, R148, PT ;  /* 0x00000094fb00720c */ /* 0x000fe20003f24070 */
[--C-:B------:R-:W-:Y:S01]  /*7460*/  @!P5 IMAD.IADD R145, R145, 0x1, -R251.reuse ;  /* 0x000000019191d824 */ /* 0x100fe200078e0afb */
[----:B------:R-:W-:Y:S01]  /*7470*/  IABS R152, R124 ;  /* 0x0000007c00987213 */ /* 0x000fe20000000000 */
[--C-:B------:R-:W-:Y:S01]  /*7480*/  @!P0 IMAD.IADD R146, R146, 0x1, -R251.reuse ;  /* 0x0000000192928824 */ /* 0x100fe200078e0afb */
[----:B------:R-:W-:Y:S01]  /*7490*/  ISETP.GE.AND P5, PT, R125, RZ, PT ;  /* 0x000000ff7d00720c */ /* 0x000fe20003fa6270 */
[----:B------:R-:W-:Y:S01]  /*74a0*/  IMAD.HI.U32 R3, R9, R8, RZ ;  /* 0x0000000809037227 */ /* 0x000fe200078e00ff */
[----:B------:R-:W-:Y:S02]  /*74b0*/  ISETP.GT.U32.AND P0, PT, R251, R150, PT ;  /* 0x00000096fb00720c */ /* 0x000fe40003f04070 */
[----:B------:R-:W-:Y:S01]  /*74c0*/  LOP3.LUT R125, R6, 0x13c, RZ, 0xfc, !PT ;  /* 0x0000013c067d7812 */ /* 0x000fe200078efcff */
[----:B------:R-:W-:Y:S01]  /*74d0*/  @!P2 IMAD.IADD R147, R147, 0x1, -R251 ;  /* 0x000000019393a824 */ /* 0x000fe200078e0afb */
[----:B------:R-:W-:Y:S01]  /*74e0*/  ISETP.GE.AND P2, PT, R153, RZ, PT ;  /* 0x000000ff9900720c */ /* 0x000fe20003f46270 */
[----:B------:R-:W-:Y:S01]  /*74f0*/  IMAD.HI.U32 R4, R9, R152, RZ ;  /* 0x0000009809047227 */ /* 0x000fe200078e00ff */
[----:B------:R-:W-:-:S03]  /*7500*/  IABS R158, R125 ;  /* 0x0000007d009e7213 */ /* 0x000fc60000000000 */
[----:B------:R-:W-:Y:S02]  /*7510*/  IMAD.MOV R3, RZ, RZ, -R3 ;  /* 0x000000ffff037224 */ /* 0x000fe400078e0a03 */
[----:B------:R-:W-:Y:S01]  /*7520*/  @!P4 IMAD.MOV R144, RZ, RZ, -R144 ;  /* 0x000000ffff90c224 */ /* 0x000fe200078e0a90 */
[C---:B------:R-:W-:Y:S01]  /*7530*/  ISETP.GT.U32.AND P4, PT, R251.reuse, R149, PT ;  /* 0x00000095fb00720c */ /* 0x040fe20003f84070 */
[----:B------:R-:W-:Y:S02]  /*7540*/  IMAD.MOV R4, RZ, RZ, -R4 ;  /* 0x000000ffff047224 */ /* 0x000fe400078e0a04 */
[C---:B------:R-:W-:Y:S01]  /*7550*/  IMAD R151, R251.reuse, R3, R8 ;  /* 0x00000003fb977224 */ /* 0x040fe200078e0208 */
[----:B------:R-:W-:Y:S01]  /*7560*/  LOP3.LUT R3, R6, 0x132, RZ, 0xfc, !PT ;  /* 0x0000013206037812 */ /* 0x000fe200078efcff */
[--C-:B------:R-:W-:Y:S01]  /*7570*/  @!P1 IMAD.IADD R148, R148, 0x1, -R251.reuse ;  /* 0x0000000194949824 */ /* 0x100fe200078e0afb */
[----:B------:R-:W-:Y:S01]  /*7580*/  ISETP.GE.AND P1, PT, R154, RZ, PT ;  /* 0x000000ff9a00720c */ /* 0x000fe20003f26270 */
[----:B------:R-:W-:Y:S01]  /*7590*/  @!P0 IMAD.IADD R150, R150, 0x1, -R251 ;  /* 0x0000000196968824 */ /* 0x000fe200078e0afb */
[----:B------:R-:W-:Y:S01]  /*75a0*/  IABS R8, R3 ;  /* 0x0000000300087213 */ /* 0x000fe20000000000 */
[C---:B------:R-:W-:Y:S01]  /*75b0*/  IMAD R152, R251.reuse, R4, R152 ;  /* 0x00000004fb987224 */ /* 0x040fe200078e0298 */
[----:B------:R-:W-:Y:S01]  /*75c0*/  LOP3.LUT R4, R6, 0x134, RZ, 0xfc, !PT ;  /* 0x0000013406047812 */ /* 0x000fe200078efcff */
[----:B------:R-:W-:Y:S01]  /*75d0*/  @!P5 IMAD.MOV R147, RZ, RZ, -R147 ;  /* 0x000000ffff93d224 */ /* 0x000fe200078e0a93 */
[C---:B------:R-:W-:Y:S01]  /*75e0*/  ISETP.GT.U32.AND P5, PT, R251.reuse, R151, PT ;  /* 0x00000097fb00720c */ /* 0x040fe20003fa4070 */
[----:B------:R-:W-:Y:S01]  /*75f0*/  @!P6 IMAD.MOV R146, RZ, RZ, -R146 ;  /* 0x000000ffff92e224 */ /* 0x000fe200078e0a92 */
[C---:B------:R-:W-:Y:S01]  /*7600*/  ISETP.GT.U32.AND P6, PT, R251.reuse, R150, PT ;  /* 0x00000096fb00720c */ /* 0x040fe20003fc4070 */
[----:B------:R-:W-:Y:S01]  /*7610*/  @!P2 IMAD.MOV R148, RZ, RZ, -R148 ;  /* 0x000000ffff94a224 */ /* 0x000fe200078e0a94 */
[----:B------:R-:W-:Y:S01]  /*7620*/  ISETP.GT.U32.AND P2, PT, R251, R152, PT ;  /* 0x00000098fb00720c */ /* 0x000fe20003f44070 */
[----:B------:R-:W-:Y:S01]  /*7630*/  @!P4 IMAD.IADD R149, R149, 0x1, -R251 ;  /* 0x000000019595c824 */ /* 0x000fe200078e0afb */
[----:B------:R-:W-:Y:S01]  /*7640*/  ISETP.GE.AND P4, PT, R155, RZ, PT ;  /* 0x000000ff9b00720c */ /* 0x000fe20003f86270 */
[----:B------:R-:W-:Y:S01]  /*7650*/  @!P3 IMAD.MOV R145, RZ, RZ, -R145 ;  /* 0x000000ffff91b224 */ /* 0x000fe200078e0a91 */
[----:B------:R-:W-:-:S02]  /*7660*/  IABS R154, R4 ;  /* 0x00000004009a7213 */ /* 0x000fc40000000000 */
[----:B------:R-:W-:Y:S02]  /*7670*/  ISETP.GT.U32.AND P0, PT, R251, R149, PT ;  /* 0x00000095fb00720c */ /* 0x000fe40003f04070 */
[----:B------:R-:W-:Y:S01]  /*7680*/  ISETP.GE.AND P3, PT, R7, RZ, PT ;  /* 0x000000ff0700720c */ /* 0x000fe20003f66270 */
[--C-:B------:R-:W-:Y:S01]  /*7690*/  @!P5 IMAD.IADD R151, R151, 0x1, -R251.reuse ;  /* 0x000000019797d824 */ /* 0x100fe200078e0afb */
[----:B------:R-:W-:Y:S01]  /*76a0*/  ISETP.GE.AND P5, PT, R4, RZ, PT ;  /* 0x000000ff0400720c */ /* 0x000fe20003fa6270 */
[--C-:B------:R-:W-:Y:S01]  /*76b0*/  @!P6 IMAD.IADD R150, R150, 0x1, -R251.reuse ;  /* 0x000000019696e824 */ /* 0x100fe200078e0afb */
[----:B------:R-:W-:Y:S01]  /*76c0*/  ISETP.GE.AND P6, PT, R3, RZ, PT ;  /* 0x000000ff0300720c */ /* 0x000fe20003fc6270 */
[----:B------:R-:W-:Y:S01]  /*76d0*/  @!P2 IMAD.IADD R152, R152, 0x1, -R251 ;  /* 0x000000019898a824 */ /* 0x000fe200078e0afb */
[----:B------:R-:W-:Y:S01]  /*76e0*/  ISETP.GT.U32.AND P2, PT, R251, R151, PT ;  /* 0x00000097fb00720c */ /* 0x000fe20003f44070 */
[----:B------:R-:W-:Y:S01]  /*76f0*/  IMAD.HI.U32 R3, R9, R8, RZ ;  /* 0x0000000809037227 */ /* 0x000fe200078e00ff */
[----:B------:R-:W-:-:S03]  /*7700*/  LOP3.LUT R7, R6, 0x136, RZ, 0xfc, !PT ;  /* 0x0000013606077812 */ /* 0x000fc600078efcff */
[----:B------:R-:W-:Y:S02]  /*7710*/  IMAD.MOV R3, RZ, RZ, -R3 ;  /* 0x000000ffff037224 */ /* 0x000fe400078e0a03 */
[----:B------:R-:W-:Y:S01]  /*7720*/  @!P0 IMAD.IADD R149, R149, 0x1, -R251 ;  /* 0x0000000195958824 */ /* 0x000fe200078e0afb */
[----:B------:R-:W-:Y:S01]  /*7730*/  ISETP.GE.AND P0, PT, R124, RZ, PT ;  /* 0x000000ff7c00720c */ /* 0x000fe20003f06270 */
[----:B------:R-:W-:Y:S01]  /*7740*/  IMAD R153, R251, R3, R8 ;  /* 0x00000003fb997224 */ /* 0x000fe200078e0208 */
[----:B------:R-:W-:Y:S01]  /*7750*/  LOP3.LUT R3, R6, 0x138, RZ, 0xfc, !PT ;  /* 0x0000013806037812 */ /* 0x000fe200078efcff */
[----:B------:R-:W-:-:S03]  /*7760*/  IMAD.HI.U32 R4, R9, R154, RZ ;  /* 0x0000009a09047227 */ /* 0x000fc600078e00ff */
[----:B------:R-:W-:Y:S01]  /*7770*/  IABS R156, R3 ;  /* 0x00000003009c7213 */ /* 0x000fe20000000000 */
[----:B------:R-:W-:Y:S01]  /*7780*/  @!P1 IMAD.MOV R149, RZ, RZ, -R149 ;  /* 0x000000ffff959224 */ /* 0x000fe200078e0a95 */
[----:B------:R-:W-:Y:S01]  /*7790*/  ISETP.GT.U32.AND P1, PT, R251, R152, PT ;  /* 0x00000098fb00720c */ /* 0x000fe20003f24070 */
[----:B------:R-:W-:Y:S01]  /*77a0*/  @!P2 IMAD.IADD R151, R151, 0x1, -R251 ;  /* 0x000000019797a824 */ /* 0x000fe200078e0afb */
[----:B------:R-:W-:Y:S01]  /*77b0*/  ISETP.GT.U32.AND P2, PT, R251, R153, PT ;  /* 0x00000099fb00720c */ /* 0x000fe20003f44070 */
[----:B------:R-:W-:Y:S02]  /*77c0*/  IMAD.MOV R4, RZ, RZ, -R4 ;  /* 0x000000ffff047224 */ /* 0x000fe400078e0a04 */
[----:B------:R-:W-:Y:S01]  /*77d0*/  @!P4 IMAD.MOV R150, RZ, RZ, -R150 ;  /* 0x000000ffff96c224 */ /* 0x000fe200078e0a96 */
[----:B------:R-:W-:Y:S01]  /*77e0*/  ISETP.GE.AND P4, PT, R7, RZ, PT ;  /* 0x000000ff0700720c */ /* 0x000fe20003f86270 */
[----:B------:R-:W-:Y:S01]  /*77f0*/  IMAD R154, R251, R4, R154 ;  /* 0x00000004fb9a7224 */ /* 0x000fe200078e029a */
[----:B------:R-:W-:Y:S01]  /*7800*/  IABS R7, R7 ;  /* 0x0000000700077213 */ /* 0x000fe20000000000 */
[----:B------:R-:W-:-:S03]  /*7810*/  @!P3 IMAD.MOV R151, RZ, RZ, -R151 ;  /* 0x000000ffff97b224 */ /* 0x000fc600078e0a97 */
[----:B------:R-:W-:Y:S01]  /*7820*/  ISETP.GT.U32.AND P3, PT, R251, R154, PT ;  /* 0x0000009afb00720c */ /* 0x000fe20003f64070 */
[----:B------:R-:W-:Y:S01]  /*7830*/  IMAD.MOV.U32 R4, RZ, RZ, R7 ;  /* 0x000000ffff047224 */ /* 0x000fe200078e0007 */
[----:B------:R-:W-:Y:S01]  /*7840*/  LOP3.LUT R7, R6, 0x13a, RZ, 0xfc, !PT ;  /* 0x0000013a06077812 */ /* 0x000fe200078efcff */
[--C-:B------:R-:W-:Y:S01]  /*7850*/  @!P1 IMAD.IADD R152, R152, 0x1, -R251.reuse ;  /* 0x0000000198989824 */ /* 0x100fe200078e0afb */
[----:B------:R-:W-:Y:S01]  /*7860*/  ISETP.GE.AND P1, PT, R3, RZ, PT ;  /* 0x000000ff0300720c */ /* 0x000fe20003f26270 */
[----:B------:R-:W-:Y:S01]  /*7870*/  @!P2 IMAD.IADD R153, R153, 0x1, -R251 ;  /* 0x000000019999a824 */ /* 0x000fe200078e0afb */
[----:B------:R-:W-:Y:S01]  /*7880*/  IABS R8, R7 ;  /* 0x0000000700087213 */ /* 0x000fe20000000000 */
[----:B------:R-:W-:-:S03]  /*7890*/  IMAD.HI.U32 R3, R9, R4, RZ ;  /* 0x0000000409037227 */ /* 0x000fc600078e00ff */
[----:B------:R-:W-:Y:S01]  /*78a0*/  ISETP.GT.U32.AND P2, PT, R251, R153, PT ;  /* 0x00000099fb00720c */ /* 0x000fe20003f44070 */
[----:B------:R-:W-:Y:S02]  /*78b0*/  IMAD.MOV R155, RZ, RZ, -R3 ;  /* 0x000000ffff9b7224 */ /* 0x000fe400078e0a03 */
[----:B------:R-:W-:-:S04]  /*78c0*/  IMAD.HI.U32 R3, R9, R156, RZ ;  /* 0x0000009c09037227 */ /* 0x000fc800078e00ff */
[----:B------:R-:W-:Y:S02]  /*78d0*/  @!P3 IMAD.IADD R154, R154, 0x1, -R251 ;  /* 0x000000019a9ab824 */ /* 0x000fe400078e0afb */
[----:B------:R-:W-:Y:S02]  /*78e0*/  IMAD.MOV R3, RZ, RZ, -R3 ;  /* 0x000000ffff037224 */ /* 0x000fe400078e0a03 */
[C---:B------:R-:W-:Y:S01]  /*78f0*/  IMAD R155, R251.reuse, R155, R4 ;  /* 0x0000009bfb9b7224 */ /* 0x040fe200078e0204 */
[C---:B------:R-:W-:Y:S01]  /*7900*/  ISETP.GT.U32.AND P3, PT, R251.reuse, R154, PT ;  /* 0x0000009afb00720c */ /* 0x040fe20003f64070 */
[----:B------:R-:W-:Y:S02]  /*7910*/  IMAD R156, R251, R3, R156 ;  /* 0x00000003fb9c7224 */ /* 0x000fe400078e029c */
[----:B------:R-:W-:-:S04]  /*7920*/  IMAD.HI.U32 R3, R9, R8, RZ ;  /* 0x0000000809037227 */ /* 0x000fc800078e00ff */
[----:B------:R-:W-:Y:S01]  /*7930*/  @!P2 IMAD.IADD R153, R153, 0x1, -R251 ;  /* 0x000000019999a824 */ /* 0x000fe200078e0afb */
[----:B------:R-:W-:Y:S01]  /*7940*/  ISETP.GT.U32.AND P2, PT, R251, R155, PT ;  /* 0x0000009bfb00720c */ /* 0x000fe20003f44070 */
[----:B------:R-:W-:-:S04]  /*7950*/  IMAD.HI.U32 R4, R9, R158, RZ ;  /* 0x0000009e09047227 */ /* 0x000fc800078e00ff */
[----:B------:R-:W-:Y:S02]  /*7960*/  IMAD.MOV R3, RZ, RZ, -R3 ;  /* 0x000000ffff037224 */ /* 0x000fe400078e0a03 */
[----:B------:R-:W-:Y:S02]  /*7970*/  IMAD.MOV R4, RZ, RZ, -R4 ;  /* 0x000000ffff047224 */ /* 0x000fe400078e0a04 */
[----:B------:R-:W-:Y:S01]  /*7980*/  IMAD R157, R251, R3, R8 ;  /* 0x00000003fb9d7224 */ /* 0x000fe200078e0208 */
[----:B------:R-:W-:Y:S01]  /*7990*/  IABS R8, R163 ;  /* 0x000000a300087213 */ /* 0x000fe20000000000 */
[----:B------:R-:W-:Y:S01]  /*79a0*/  @!P0 IMAD.MOV R152, RZ, RZ, -R152 ;  /* 0x000000ffff988224 */ /* 0x000fe200078e0a98 */
[----:B------:R-:W-:Y:S01]  /*79b0*/  ISETP.GE.AND P0, PT, R7, RZ, PT ;  /* 0x000000ff0700720c */ /* 0x000fe20003f06270 */
[C---:B------:R-:W-:Y:S01]  /*79c0*/  IMAD R158, R251.reuse, R4, R158 ;  /* 0x00000004fb9e7224 */ /* 0x040fe200078e029e */
[----:B------:R-:W-:Y:S01]  /*79d0*/  LOP3.LUT R7, R6, 0x13e, RZ, 0xfc, !PT ;  /* 0x0000013e06077812 */ /* 0x000fe200078efcff */
[--C-:B------:R-:W-:Y:S01]  /*79e0*/  @!P3 IMAD.IADD R154, R154, 0x1, -R251.reuse ;  /* 0x000000019a9ab824 */ /* 0x100fe200078e0afb */
[----:B------:R-:W-:Y:S01]  /*79f0*/  ISETP.GT.U32.AND P3, PT, R251, R157, PT ;  /* 0x0000009dfb00720c */ /* 0x000fe20003f64070 */
[----:B------:R-:W-:Y:S01]  /*7a00*/  @!P2 IMAD.IADD R155, R155, 0x1, -R251 ;  /* 0x000000019b9ba824 */ /* 0x000fe200078e0afb */
[C---:B------:R-:W-:Y:S01]  /*7a10*/  ISETP.GT.U32.AND P2, PT, R251.reuse, R158, PT ;  /* 0x0000009efb00720c */ /* 0x040fe20003f44070 */
[----:B------:R-:W-:Y:S01]  /*7a20*/  @!P6 IMAD.MOV R153, RZ, RZ, -R153 ;  /* 0x000000ffff99e224 */ /* 0x000fe200078e0a99 */
[----:B------:R-:W-:Y:S01]  /*7a30*/  IABS R124, R7 ;  /* 0x00000007007c7213 */ /* 0x000fe20000000000 */
[----:B------:R-:W-:Y:S01]  /*7a40*/  @!P5 IMAD.MOV R154, RZ, RZ, -R154 ;  /* 0x000000ffff9ad224 */ /* 0x000fe200078e0a9a */
[----:B------:R-:W-:Y:S01]  /*7a50*/  ISETP.GT.U32.AND P6, PT, R251, R156, PT ;  /* 0x0000009cfb00720c */ /* 0x000fe20003fc4070 */
[----:B------:R-:W-:-:S04]  /*7a60*/  IMAD.HI.U32 R4, R9, R162, RZ ;  /* 0x000000a209047227 */ /* 0x000fc800078e00ff */
[----:B------:R-:W-:-:S04]  /*7a70*/  IMAD.HI.U32 R3, R9, R124, RZ ;  /* 0x0000007c09037227 */ /* 0x000fc800078e00ff */
[----:B------:R-:W-:Y:S02]  /*7a80*/  @!P3 IMAD.IADD R157, R157, 0x1, -R251 ;  /* 0x000000019d9db824 */ /* 0x000fe400078e0afb */
[----:B------:R-:W-:Y:S02]  /*7a90*/  IMAD.MOV R3, RZ, RZ, -R3 ;  /* 0x000000ffff037224 */ /* 0x000fe400078e0a03 */
[----:B------:R-:W-:Y:S01]  /*7aa0*/  @!P2 IMAD.IADD R158, R158, 0x1, -R251 ;  /* 0x000000019e9ea824 */ /* 0x000fe200078e0afb */
[C---:B------:R-:W-:Y:S01]  /*7ab0*/  ISETP.GT.U32.AND P2, PT, R251.reuse, R157, PT ;  /* 0x0000009dfb00720c */ /* 0x040fe20003f44070 */
[----:B------:R-:W-:Y:S02]  /*7ac0*/  IMAD R159, R251, R3, R124 ;  /* 0x00000003fb9f7224 */ /* 0x000fe400078e027c */
[----:B------:R-:W-:Y:S01]  /*7ad0*/  IMAD.HI.U32 R3, R9, R160, RZ ;  /* 0x000000a009037227 */ /* 0x000fe200078e00ff */
[----:B------:R-:W-:-:S03]  /*7ae0*/  ISETP.GT.U32.AND P5, PT, R251, R158, PT ;  /* 0x0000009efb00720c */ /* 0x000fc60003fa4070 */
[----:B------:R-:W-:Y:S01]  /*7af0*/  @!P6 IMAD.IADD R156, R156, 0x1, -R251 ;  /* 0x000000019c9ce824 */ /* 0x000fe200078e0afb */
[C---:B------:R-:W-:Y:S01]  /*7b00*/  ISETP.GT.U32.AND P6, PT, R251.reuse, R155, PT ;  /* 0x0000009bfb00720c */ /* 0x040fe20003fc4070 */
[----:B------:R-:W-:Y:S02]  /*7b10*/  IMAD.MOV R3, RZ, RZ, -R3 ;  /* 0x000000ffff037224 */ /* 0x000fe400078e0a03 */
[----:B------:R-:W-:Y:S01]  /*7b20*/  IMAD.MOV R4, RZ, RZ, -R4 ;  /* 0x000000ffff047224 */ /* 0x000fe200078e0a04 */
[C---:B------:R-:W-:Y:S01]  /*7b30*/  ISETP.GT.U32.AND P3, PT, R251.reuse, R156, PT ;  /* 0x0000009cfb00720c */ /* 0x040fe20003f64070 */
[----:B------:R-:W-:Y:S02]  /*7b40*/  IMAD R160, R251, R3, R160 ;  /* 0x00000003fba07224 */ /* 0x000fe400078e02a0 */
[----:B------:R-:W-:Y:S02]  /*7b50*/  @!P2 IMAD.IADD R157, R157, 0x1, -R251 ;  /* 0x000000019d9da824 */ /* 0x000fe400078e0afb */
[----:B------:R-:W-:Y:S01]  /*7b60*/  IMAD.HI.U32 R3, R9, R8, RZ ;  /* 0x0000000809037227 */ /* 0x000fe200078e00ff */
[----:B------:R-:W-:-:S03]  /*7b70*/  ISETP.GT.U32.AND P2, PT, R251, R160, PT ;  /* 0x000000a0fb00720c */ /* 0x000fc60003f44070 */
[----:B------:R-:W-:Y:S01]  /*7b80*/  @!P6 IMAD.IADD R155, R155, 0x1, -R251 ;  /* 0x000000019b9be824 */ /* 0x000fe200078e0afb */
[----:B------:R-:W-:Y:S01]  /*7b90*/  ISETP.GT.U32.AND P6, PT, R251, R159, PT ;  /* 0x0000009ffb00720c */ /* 0x000fe20003fc4070 */
[----:B------:R-:W-:Y:S02]  /*7ba0*/  IMAD.MOV R3, RZ, RZ, -R3 ;  /* 0x000000ffff037224 */ /* 0x000fe400078e0a03 */
[----:B------:R-:W-:Y:S01]  /*7bb0*/  @!P3 IMAD.IADD R156, R156, 0x1, -R251 ;  /* 0x000000019c9cb824 */ /* 0x000fe200078e0afb */
[----:B------:R-:W-:Y:S01]  /*7bc0*/  ISETP.GE.AND P3, PT, R125, RZ, PT ;  /* 0x000000ff7d00720c */ /* 0x000fe20003f66270 */
[----:B------:R-:W-:Y:S01]  /*7bd0*/  @!P4 IMAD.MOV R155, RZ, RZ, -R155 ;  /* 0x000000ffff9bc224 */ /* 0x000fe200078e0a9b */
[----:B------:R-:W-:Y:S01]  /*7be0*/  LOP3.LUT R125, R6, 0x146, RZ, 0xfc, !PT ;  /* 0x00000146067d7812 */ /* 0x000fe200078efcff */
[----:B------:R-:W-:Y:S01]  /*7bf0*/  @!P0 IMAD.MOV R157, RZ, RZ, -R157 ;  /* 0x000000ffff9d8224 */ /* 0x000fe200078e0a9d */
[----:B------:R-:W-:Y:S01]  /*7c00*/  ISETP.GE.AND P0, PT, R163, RZ, PT ;  /* 0x000000ffa300720c */ /* 0x000fe20003f06270 */
[--C-:B------:R-:W-:Y:S01]  /*7c10*/  @!P2 IMAD.IADD R160, R160, 0x1, -R251.reuse ;  /* 0x00000001a0a0a824 */ /* 0x100fe200078e0afb */
[----:B------:R-:W-:Y:S01]  /*7c20*/  IABS R124, R125 ;  /* 0x0000007d007c7213 */ /* 0x000fe20000000000 */
[--C-:B------:R-:W-:Y:S01]  /*7c30*/  @!P5 IMAD.IADD R158, R158, 0x1, -R251.reuse ;  /* 0x000000019e9ed824 */ /* 0x100fe200078e0afb */
[----:B------:R-:W-:Y:S01]  /*7c40*/  ISETP.GE.AND P5, PT, R7, RZ, PT ;  /* 0x000000ff0700720c */ /* 0x000fe20003fa6270 */
[----:B------:R-:W-:Y:S01]  /*7c50*/  @!P6 IMAD.IADD R159, R159, 0x1, -R251 ;  /* 0x000000019f9fe824 */ /* 0x000fe200078e0afb */
[----:B------:R-:W-:Y:S01]  /*7c60*/  ISETP.GE.AND P6, PT, R161, RZ, PT ;  /* 0x000000ffa100720c */ /* 0x000fe20003fc6270 */
[C---:B------:R-:W-:Y:S01]  /*7c70*/  IMAD R161, R251.reuse, R3, R8 ;  /* 0x00000003fba17224 */ /* 0x040fe200078e0208 */
[----:B------:R-:W-:Y:S01]  /*7c80*/  ISETP.GT.U32.AND P4, PT, R251, R160, PT ;  /* 0x000000a0fb00720c */ /* 0x000fe20003f84070 */
[----:B------:R-:W-:Y:S01]  /*7c90*/  IMAD.HI.U32 R3, R9, R124, RZ ;  /* 0x0000007c09037227 */ /* 0x000fe200078e00ff */
[----:B------:R-:W-:-:S02]  /*7ca0*/  LOP3.LUT R7, R6, 0x148, RZ, 0xfc, !PT ;  /* 0x0000014806077812 */ /* 0x000fc400078efcff */
[C---:B------:R-:W-:Y:S01]  /*7cb0*/  ISETP.GT.U32.AND P2, PT, R251.reuse, R159, PT ;  /* 0x0000009ffb00720c */ /* 0x040fe20003f44070 */
[----:B------:R-:W-:Y:S01]  /*7cc0*/  IMAD.MOV R3, RZ, RZ, -R3 ;  /* 0x000000ffff037224 */ /* 0x000fe200078e0a03 */
[----:B------:R-:W-:Y:S01]  /*7cd0*/  IABS R164, R7 ;  /* 0x0000000700a47213 */ /* 0x000fe20000000000 */
[C---:B------:R-:W-:Y:S01]  /*7ce0*/  IMAD R162, R251.reuse, R4, R162 ;  /* 0x00000004fba27224 */ /* 0x040fe200078e02a2 */
[----:B------:R-:W-:Y:S01]  /*7cf0*/  IABS R8, R167 ;  /* 0x000000a700087213 */ /* 0x000fe20000000000 */
[C---:B------:R-:W-:Y:S01]  /*7d00*/  IMAD R163, R251.reuse, R3, R124 ;  /* 0x00000003fba37224 */ /* 0x040fe200078e027c */
[----:B------:R-:W-:Y:S01]  /*7d10*/  IABS R124, R169 ;  /* 0x000000a9007c7213 */ /* 0x000fe20000000000 */
[----:B------:R-:W-:Y:S01]  /*7d20*/  @!P3 IMAD.MOV R158, RZ, RZ, -R158 ;  /* 0x000000ffff9eb224 */ /* 0x000fe200078e0a9e */
[C---:B------:R-:W-:Y:S01]  /*7d30*/  ISETP.GT.U32.AND P3, PT, R251.reuse, R162, PT ;  /* 0x000000a2fb00720c */ /* 0x040fe20003f64070 */
[----:B------:R-:W-:Y:S01]  /*7d40*/  @!P4 IMAD.IADD R160, R160, 0x1, -R251 ;  /* 0x00000001a0a0c824 */ /* 0x000fe200078e0afb */
[C---:B------:R-:W-:Y:S01]  /*7d50*/  ISETP.GT.U32.AND P4, PT, R251.reuse, R163, PT ;  /* 0x000000a3fb00720c */ /* 0x040fe20003f84070 */
[----:B------:R-:W-:Y:S01]  /*7d60*/  @!P1 IMAD.MOV R156, RZ, RZ, -R156 ;  /* 0x000000ffff9c9224 */ /* 0x000fe200078e0a9c */
[----:B------:R-:W-:Y:S01]  /*7d70*/  ISETP.GT.U32.AND P1, PT, R251, R161, PT ;  /* 0x000000a1fb00720c */ /* 0x000fe20003f24070 */
[----:B------:R-:W-:-:S04]  /*7d80*/  IMAD.HI.U32 R3, R9, R164, RZ ;  /* 0x000000a409037227 */ /* 0x000fc800078e00ff */
[----:B------:R-:W-:Y:S02]  /*7d90*/  IMAD.MOV R4, RZ, RZ, -R3 ;  /* 0x000000ffff047224 */ /* 0x000fe400078e0a03 */
[----:B------:R-:W-:-:S04]  /*7da0*/  IMAD.HI.U32 R3, R9, R8, RZ ;  /* 0x0000000809037227 */ /* 0x000fc800078e00ff */
[--C-:B------:R-:W-:Y:S02]  /*7db0*/  @!P4 IMAD.IADD R163, R163, 0x1, -R251.reuse ;  /* 0x00000001a3a3c824 */ /* 0x100fe400078e0afb */
[----:B------:R-:W-:Y:S02]  /*7dc0*/  @!P3 IMAD.IADD R162, R162, 0x1, -R251 ;  /* 0x00000001a2a2b824 */ /* 0x000fe400078e0afb */
[----:B------:R-:W-:Y:S01]  /*7dd0*/  IMAD.MOV R3, RZ, RZ, -R3 ;  /* 0x000000ffff037224 */ /* 0x000fe200078e0a03 */
[----:B------:R-:W-:Y:S01]  /*7de0*/  ISETP.GT.U32.AND P4, PT, R251, R163, PT ;  /* 0x000000a3fb00720c */ /* 0x000fe20003f84070 */
[--C-:B------:R-:W-:Y:S01]  /*7df0*/  @!P2 IMAD.IADD R159, R159, 0x1, -R251.reuse ;  /* 0x000000019f9fa824 */ /* 0x100fe200078e0afb */
[----:B------:R-:W-:Y:S01]  /*7e00*/  ISETP.GE.AND P2, PT, R165, RZ, PT ;  /* 0x000000ffa500720c */ /* 0x000fe20003f46270 */
[----:B------:R-:W-:Y:S01]  /*7e10*/  @!P1 IMAD.IADD R161, R161, 0x1, -R251 ;  /* 0x00000001a1a19824 */ /* 0x000fe200078e0afb */
[C---:B------:R-:W-:Y:S01]  /*7e20*/  ISETP.GT.U32.AND P3, PT, R251.reuse, R162, PT ;  /* 0x000000a2fb00720c */ /* 0x040fe20003f64070 */
[----:B------:R-:W-:Y:S01]  /*7e30*/  IMAD R165, R251, R3, R8 ;  /* 0x00000003fba57224 */ /* 0x000fe200078e0208 */
[----:B------:R-:W-:Y:S01]  /*7e40*/  ISETP.GE.AND P1, PT, R125, RZ, PT ;  /* 0x000000ff7d00720c */ /* 0x000fe20003f26270 */
[----:B------:R-:W-:Y:S01]  /*7e50*/  @!P5 IMAD.MOV R159, RZ, RZ, -R159 ;  /* 0x000000ffff9fd224 */ /* 0x000fe200078e0a9f */
[C---:B------:R-:W-:Y:S01]  /*7e60*/  ISETP.GT.U32.AND P5, PT, R251.reuse, R161, PT ;  /* 0x000000a1fb00720c */ /* 0x040fe20003fa4070 */
[----:B------:R-:W-:Y:S01]  /*7e70*/  IMAD R164, R251, R4, R164 ;  /* 0x00000004fba47224 */ /* 0x000fe200078e02a4 */
[C---:B------:R-:W-:Y:S01]  /*7e80*/  LOP3.LUT R125, R6.reuse, 0x14c, RZ, 0xfc, !PT ;  /* 0x0000014c067d7812 */ /* 0x040fe200078efcff */
[----:B------:R-:W-:Y:S01]  /*7e90*/  IMAD.HI.U32 R4, R9, R124, RZ ;  /* 0x0000007c09047227 */ /* 0x000fe200078e00ff */
[----:B------:R-:W-:-:S02]  /*7ea0*/  LOP3.LUT R8, R6, 0x152, RZ, 0xfc, !PT ;  /* 0x0000015206087812 */ /* 0x000fc400078efcff */
[----:B------:R-:W-:Y:S01]  /*7eb0*/  IABS R166, R125 ;  /* 0x0000007d00a67213 */ /* 0x000fe20000000000 */
[--C-:B------:R-:W-:Y:S01]  /*7ec0*/  @!P4 IMAD.IADD R163, R163, 0x1, -R251.reuse ;  /* 0x00000001a3a3c824 */ /* 0x100fe200078e0afb */
[----:B------:R-:W-:Y:S01]  /*7ed0*/  ISETP.GT.U32.AND P4, PT, R251, R165, PT ;  /* 0x000000a5fb00720c */ /* 0x000fe20003f84070 */
[----:B------:R-:W-:Y:S01]  /*7ee0*/  @!P3 IMAD.IADD R162, R162, 0x1, -R251 ;  /* 0x00000001a2a2b824 */ /* 0x000fe200078e0afb */
[----:B------:R-:W-:Y:S01]  /*7ef0*/  ISETP.GE.AND P3, PT, R7, RZ, PT ;  /* 0x000000ff0700720c */ /* 0x000fe20003f66270 */
[----:B------:R-:W-:Y:S01]  /*7f00*/  IMAD.HI.U32 R3, R9, R166, RZ ;  /* 0x000000a609037227 */ /* 0x000fe200078e00ff */
[----:B------:R-:W-:-:S03]  /*7f10*/  LOP3.LUT R7, R6, 0x150, RZ, 0xfc, !PT ;  /* 0x0000015006077812 */ /* 0x000fc600078efcff */
[----:B------:R-:W-:Y:S01]  /*7f20*/  @!P5 IMAD.IADD R161, R161, 0x1, -R251 ;  /* 0x00000001a1a1d824 */ /* 0x000fe200078e0afb */
[----:B------:R-:W-:Y:S01]  /*7f30*/  IABS R168, R7 ;  /* 0x0000000700a87213 */ /* 0x000fe20000000000 */
[----:B------:R-:W-:Y:S01]  /*7f40*/  IMAD.MOV R3, RZ, RZ, -R3 ;  /* 0x000000ffff037224 */ /* 0x000fe200078e0a03 */
[----:B------:R-:W-:Y:S01]  /*7f50*/  ISETP.GT.U32.AND P5, PT, R251, R164, PT ;  /* 0x000000a4fb00720c */ /* 0x000fe20003fa4070 */
[----:B------:R-:W-:Y:S02]  /*7f60*/  @!P0 IMAD.MOV R161, RZ, RZ, -R161 ;  /* 0x000000ffffa18224 */ /* 0x000fe400078e0aa1 */
[----:B------:R-:W-:Y:S02]  /*7f70*/  @!P4 IMAD.IADD R165, R165, 0x1, -R251 ;  /* 0x00000001a5a5c824 */ /* 0x000fe400078e0afb */
[----:B------:R-:W-:Y:S02]  /*7f80*/  IMAD R166, R251, R3, R166 ;  /* 0x00000003fba67224 */ /* 0x000fe400078e02a6 */
[----:B------:R-:W-:Y:S01]  /*7f90*/  IMAD.HI.U32 R3, R9, R168, RZ ;  /* 0x000000a809037227 */ /* 0x000fe200078e00ff */
[----:B------:R-:W-:-:S03]  /*7fa0*/  ISETP.GT.U32.AND P0, PT, R251, R165, PT ;  /* 0x000000a5fb00720c */ /* 0x000fc60003f04070 */
[----:B------:R-:W-:Y:S02]  /*7fb0*/  IMAD.MOV R3, RZ, RZ, -R3 ;  /* 0x000000ffff037224 */ /* 0x000fe400078e0a03 */
[--C-:B------:R-:W-:Y:S01]  /*7fc0*/  @!P5 IMAD.IADD R164, R164, 0x1, -R251.reuse ;  /* 0x00000001a4a4d824 */ /* 0x100fe200078e0afb */
[----:B------:R-:W-:Y:S01]  /*7fd0*/  ISETP.GE.AND P5, PT, R167, RZ, PT ;  /* 0x000000ffa700720c */ /* 0x000fe20003fa6270 */
[C---:B------:R-:W-:Y:S02]  /*7fe0*/  IMAD R168, R251.reuse, R3, R168 ;  /* 0x00000003fba87224 */ /* 0x040fe400078e02a8 */
[----:B------:R-:W-:Y:S01]  /*7ff0*/  IMAD.MOV R4, RZ, RZ, -R4 ;  /* 0x000000ffff047224 */ /* 0x000fe200078e0a04 */
[C---:B------:R-:W-:Y:S01]  /*8000*/  ISETP.GT.U32.AND P4, PT, R251.reuse, R164, PT ;  /* 0x000000a4fb00720c */ /* 0x040fe20003f84070 */
[----:B------:R-:W-:Y:S01]  /*8010*/  @!P6 IMAD.MOV R160, RZ, RZ, -R160 ;  /* 0x000000ffffa0e224 */ /* 0x000fe200078e0aa0 */
[----:B------:R-:W-:Y:S01]  /*8020*/  ISETP.GT.U32.AND P6, PT, R251, R166, PT ;  /* 0x000000a6fb00720c */ /* 0x000fe20003fc4070 */
[----:B------:R-:W-:Y:S01]  /*8030*/  @!P0 IMAD.IADD R165, R165, 0x1, -R251 ;  /* 0x00000001a5a58824 */ /* 0x000fe200078e0afb */
[C---:B------:R-:W-:Y:S01]  /*8040*/  ISETP.GT.U32.AND P0, PT, R251.reuse, R168, PT ;  /* 0x000000a8fb00720c */ /* 0x040fe20003f04070 */
[C---:B------:R-:W-:Y:S01]  /*8050*/  IMAD R167, R251.reuse, R4, R124 ;  /* 0x00000004fba77224 */ /* 0x040fe200078e027c */
[----:B------:R-:W-:Y:S01]  /*8060*/  IABS R4, R8 ;  /* 0x0000000800047213 */ /* 0x000fe20000000000 */
[----:B------:R-:W-:Y:S01]  /*8070*/  @!P1 IMAD.MOV R163, RZ, RZ, -R163 ;  /* 0x000000ffffa39224 */ /* 0x000fe200078e0aa3 */
[----:B------:R-:W-:Y:S01]  /*8080*/  LOP3.LUT R124, R6, 0x154, RZ, 0xfc, !PT ;  /* 0x00000154067c7812 */ /* 0x000fe200078efcff */
[----:B------:R-:W-:Y:S01]  /*8090*/  @!P2 IMAD.MOV R162, RZ, RZ, -R162 ;  /* 0x000000ffffa2a224 */ /* 0x000fe200078e0aa2 */
[----:B------:R-:W-:Y:S01]  /*80a0*/  ISETP.GT.U32.AND P1, PT, R251, R167, PT ;  /* 0x000000a7fb00720c */ /* 0x000fe20003f24070 */
[----:B------:R-:W-:Y:S01]  /*80b0*/  IMAD.HI.U32 R3, R9, R4, RZ ;  /* 0x0000000409037227 */ /* 0x000fe200078e00ff */
[----:B------:R-:W-:-:S02]  /*80c0*/  IABS R170, R124 ;  /* 0x0000007c00aa7213 */ /* 0x000fc40000000000 */
[----:B------:R-:W-:Y:S01]  /*80d0*/  ISETP.GE.AND P2, PT, R125, RZ, PT ;  /* 0x000000ff7d00720c */ /* 0x000fe20003f46270 */
[----:B------:R-:W-:Y:S01]  /*80e0*/  IMAD.MOV R3, RZ, RZ, -R3 ;  /* 0x000000ffff037224 */ /* 0x000fe200078e0a03 */
[----:B------:R-:W-:Y:S01]  /*80f0*/  LOP3.LUT R125, R6, 0x15a, RZ, 0xfc, !PT ;  /* 0x0000015a067d7812 */ /* 0x000fe200078efcff */
[--C-:B------:R-:W-:Y:S02]  /*8100*/  @!P0 IMAD.IADD R168, R168, 0x1, -R251.reuse ;  /* 0x00000001a8a88824 */ /* 0x100fe400078e0afb */
[----:B------:R-:W-:Y:S01]  /*8110*/  @!P4 IMAD.IADD R164, R164, 0x1, -R251 ;  /* 0x00000001a4a4c824 */ /* 0x000fe200078e0afb */
[----:B------:R-:W-:Y:S01]  /*8120*/  ISETP.GE.AND P4, PT, R169, RZ, PT ;  /* 0x000000ffa900720c */ /* 0x000fe20003f86270 */
[C---:B------:R-:W-:Y:S01]  /*8130*/  IMAD R169, R251.reuse, R3, R4 ;  /* 0x00000003fba97224 */ /* 0x040fe200078e0204 */
[----:B------:R-:W-:Y:S01]  /*8140*/  ISETP.GT.U32.AND P0, PT, R251, R168, PT ;  /* 0x000000a8fb00720c */ /* 0x000fe20003f04070 */
[----:B------:R-:W-:-:S04]  /*8150*/  IMAD.HI.U32 R3, R9, R170, RZ ;  /* 0x000000aa09037227 */ /* 0x000fc800078e00ff */
[--C-:B------:R-:W-:Y:S01]  /*8160*/  @!P6 IMAD.IADD R166, R166, 0x1, -R251.reuse ;  /* 0x00000001a6a6e824 */ /* 0x100fe200078e0afb */
[----:B------:R-:W-:Y:S01]  /*8170*/  ISETP.GE.AND P6, PT, R7, RZ, PT ;  /* 0x000000ff0700720c */ /* 0x000fe20003fc6270 */
[----:B------:R-:W-:Y:S01]  /*8180*/  @!P1 IMAD.IADD R167, R167, 0x1, -R251 ;  /* 0x00000001a7a79824 */ /* 0x000fe200078e0afb */
[----:B------:R-:W-:Y:S01]  /*8190*/  LOP3.LUT R7, R6, 0x156, RZ, 0xfc, !PT ;  /* 0x0000015606077812 */ /* 0x000fe200078efcff */
[----:B------:R-:W-:Y:S01]  /*81a0*/  IMAD.MOV R3, RZ, RZ, -R3 ;  /* 0x000000ffff037224 */ /* 0x000fe200078e0a03 */
[C---:B------:R-:W-:Y:S01]  /*81b0*/  ISETP.GT.U32.AND P1, PT, R251.reuse, R166, PT ;  /* 0x000000a6fb00720c */ /* 0x040fe20003f24070 */
[----:B------:R-:W-:Y:S01]  /*81c0*/  @!P3 IMAD.MOV R164, RZ, RZ, -R164 ;  /* 0x000000ffffa4b224 */ /* 0x000fe200078e0aa4 */
[C---:B------:R-:W-:Y:S01]  /*81d0*/  ISETP.GT.U32.AND P3, PT, R251.reuse, R167, PT ;  /* 0x000000a7fb00720c */ /* 0x040fe20003f64070 */
[----:B------:R-:W-:Y:S01]  /*81e0*/  IMAD R170, R251, R3, R170 ;  /* 0x00000003fbaa7224 */ /* 0x000fe200078e02aa */
[----:B------:R-:W-:Y:S01]  /*81f0*/  IABS R4, R7 ;  /* 0x0000000700047213 */ /* 0x000fe20000000000 */
[----:B------:R-:W-:-:S02]  /*8200*/  @!P0 IMAD.IADD R168, R168, 0x1, -R251 ;  /* 0x00000001a8a88824 */ /* 0x000fc400078e0afb */
[----:B------:R-:W-:Y:S01]  /*8210*/  @!P5 IMAD.MOV R165, RZ, RZ, -R165 ;  /* 0x000000ffffa5d224 */ /* 0x000fe200078e0aa5 */
[----:B------:R-:W-:Y:S01]  /*8220*/  ISETP.GT.U32.AND P0, PT, R251, R170, PT ;  /* 0x000000aafb00720c */ /* 0x000fe20003f04070 */
[----:B------:R-:W-:Y:S01]  /*8230*/  IMAD.HI.U32 R3, R9, R4, RZ ;  /* 0x0000000409037227 */ /* 0x000fe200078e00ff */
[----:B------:R-:W-:Y:S02]  /*8240*/  ISETP.GE.AND P5, PT, R8, RZ, PT ;  /* 0x000000ff0800720c */ /* 0x000fe40003fa6270 */
[----:B------:R-:W-:Y:S01]  /*8250*/  IABS R8, R125 ;  /* 0x0000007d00087213 */ /* 0x000fe20000000000 */
[--C-:B------:R-:W-:Y:S01]  /*8260*/  @!P1 IMAD.IADD R166, R166, 0x1, -R251.reuse ;  /* 0x00000001a6a69824 */ /* 0x100fe200078e0afb */
[----:B------:R-:W-:Y:S01]  /*8270*/  ISETP.GT.U32.AND P1, PT, R251, R169, PT ;  /* 0x000000a9fb00720c */ /* 0x000fe20003f24070 */
[----:B------:R-:W-:Y:S01]  /*8280*/  @!P3 IMAD.IADD R167, R167, 0x1, -R251 ;  /* 0x00000001a7a7b824 */ /* 0x000fe200078e0afb */
[----:B------:R-:W-:Y:S01]  /*8290*/  ISETP.GE.AND P3, PT, R124, RZ, PT ;  /* 0x000000ff7c00720c */ /* 0x000fe20003f66270 */
[----:B------:R-:W-:Y:S01]  /*82a0*/  IMAD.MOV R3, RZ, RZ, -R3 ;  /* 0x000000ffff037224 */ /* 0x000fe200078e0a03 */
[----:B------:R-:W-:Y:S01]  /*82b0*/  LOP3.LUT R124, R6, 0x158, RZ, 0xfc, !PT ;  /* 0x00000158067c7812 */ /* 0x000fe200078efcff */
[----:B------:R-:W-:-:S02]  /*82c0*/  @!P2 IMAD.MOV R166, RZ, RZ, -R166 ;  /* 0x000000ffffa6a224 */ /* 0x000fc400078e0aa6 */
[----:B------:R-:W-:Y:S01]  /*82d0*/  @!P0 IMAD.IADD R170, R170, 0x1, -R251 ;  /* 0x00000001aaaa8824 */ /* 0x000fe200078e0afb */
[----:B------:R-:W-:Y:S01]  /*82e0*/  IABS R172, R124 ;  /* 0x0000007c00ac7213 */ /* 0x000fe20000000000 */
[----:B------:R-:W-:Y:S02]  /*82f0*/  IMAD R171, R251, R3, R4 ;  /* 0x00000003fbab7224 */ /* 0x000fe400078e0204 */
[----:B------:R-:W-:Y:S01]  /*8300*/  IMAD.HI.U32 R4, R9, R8, RZ ;  /* 0x0000000809047227 */ /* 0x000fe200078e00ff */
[----:B------:R-:W-:-:S03]  /*8310*/  ISETP.GT.U32.AND P0, PT, R251, R170, PT ;  /* 0x000000aafb00720c */ /* 0x000fc60003f04070 */
[----:B------:R-:W-:-:S04]  /*8320*/  IMAD.HI.U32 R3, R9, R172, RZ ;  /* 0x000000ac09037227 */ /* 0x000fc800078e00ff */
[----:B------:R-:W-:Y:S01]  /*8330*/  @!P1 IMAD.IADD R169, R169, 0x1, -R251 ;  /* 0x00000001a9a99824 */ /* 0x000fe200078e0afb */
[----:B------:R-:W-:Y:S01]  /*8340*/  ISETP.GE.AND P1, PT, R7, RZ, PT ;  /* 0x000000ff0700720c */ /* 0x000fe20003f26270 */
[----:B------:R-:W-:Y:S01]  /*8350*/  IMAD.MOV R3, RZ, RZ, -R3 ;  /* 0x000000ffff037224 */ /* 0x000fe200078e0a03 */
        /* <DEDUP_REMOVED lines=10> */
[----:B------:R-:W-:Y:S01]  /*8400*/  ISETP.GE.AND P3, PT, R7, RZ, PT ;  /* 0x000000ff0700720c */ /* 0x000fe20003f66270 */
[----:B------:R-:W-:Y:S01]  /*8410*/  IMAD R173, R251, R4, R8 ;  /* 0x00000004fbad7224 */ /* 0x000fe200078e0208 */
[----:B------:R-:W-:Y:S01]  /*8420*/  LOP3.LUT R4, R6, 0x15e, RZ, 0xfc, !PT ;  /* 0x0000015e06047812 */ /* 0x000fe200078efcff */
[----:B------:R-:W-:-:S03]  /*8430*/  IMAD.HI.U32 R3, R9, R174, RZ ;  /* 0x000000ae09037227 */ /* 0x000fc600078e00ff */
        /* <DEDUP_REMOVED lines=8> */
[C---:B------:R-:W-:Y:S01]  /*84c0*/  ISETP.GT.U32.AND P4, PT, R251.reuse, R171, PT ;  /* 0x000000abfb00720c */ /* 0x040fe20003f84070 */
[----:B------:R-:W-:Y:S01]  /*84d0*/  @!P6 IMAD.MOV R168, RZ, RZ, -R168 ;  /* 0x000000ffffa8e224 */ /* 0x000fe200078e0aa8 */
[----:B------:R-:W-:Y:S01]  /*84e0*/  ISETP.GE.AND P6, PT, R124, RZ, PT ;  /* 0x000000ff7c00720c */ /* 0x000fe20003fc6270 */
[----:B------:R-:W-:Y:S01]  /*84f0*/  IMAD.MOV R7, RZ, RZ, -R3 ;  /* 0x000000ffff077224 */ /* 0x000fe200078e0a03 */
        /* <DEDUP_REMOVED lines=11> */
[----:B------:R-:W-:Y:S01]  /*85b0*/  ISETP.GE.AND P4, PT, R4, RZ, PT ;  /* 0x000000ff0400720c */ /* 0x000fe20003f86270 */
[----:B------:R-:W-:Y:S01]  /*85c0*/  IMAD R174, R251, R7, R174 ;  /* 0x00000007fbae7224 */ /* 0x000fe200078e02ae */
[----:B------:R-:W-:Y:S01]  /*85d0*/  IABS R8, R3 ;  /* 0x0000000300087213 */ /* 0x000fe20000000000 */
[----:B------:R-:W-:Y:S01]  /*85e0*/  IMAD.HI.U32 R4, R9, R176, RZ ;  /* 0x000000b009047227 */ /* 0x000fe200078e00ff */
[----:B------:R-:W-:-:S02]  /*85f0*/  LOP3.LUT R7, R6, 0x164, RZ, 0xfc, !PT ;  /* 0x0000016406077812 */ /* 0x000fc400078efcff */
[C---:B------:R-:W-:Y:S01]  /*8600*/  ISETP.GT.U32.AND P0, PT, R251.reuse, R174, PT ;  /* 0x000000aefb00720c */ /* 0x040fe20003f04070 */
[----:B------:R-:W-:Y:S01]  /*8610*/  @!P6 IMAD.MOV R172, RZ, RZ, -R172 ;  /* 0x000000fffface224 */ /* 0x000fe200078e0aac */
[----:B------:R-:W-:Y:S01]  /*8620*/  ISETP.GT.U32.AND P6, PT, R251, R175, PT ;  /* 0x000000affb00720c */ /* 0x000fe20003fc4070 */
[----:B------:R-:W-:Y:S01]  /*8630*/  IMAD.MOV R4, RZ, RZ, -R4 ;  /* 0x000000ffff047224 */ /* 0x000fe200078e0a04 */
[----:B------:R-:W-:Y:S01]  /*8640*/  IABS R178, R7 ;  /* 0x0000000700b27213 */ /* 0x000fe20000000000 */
[----:B------:R-:W-:Y:S01]  /*8650*/  @!P5 IMAD.IADD R173, R173, 0x1, -R251 ;  /* 0x00000001adadd824 */ /* 0x000fe200078e0afb */
[----:B------:R-:W-:Y:S01]  /*8660*/  ISETP.GE.AND P5, PT, R3, RZ, PT ;  /* 0x000000ff0300720c */ /* 0x000fe20003fa6270 */
[----:B------:R-:W-:Y:S02]  /*8670*/  IMAD R176, R251, R4, R176 ;  /* 0x00000004fbb07224 */ /* 0x000fe400078e02b0 */
[----:B------:R-:W-:Y:S02]  /*8680*/  @!P2 IMAD.MOV R173, RZ, RZ, -R173 ;  /* 0x000000ffffada224 */ /* 0x000fe400078e0aad */
[----:B------:R-:W-:Y:S01]  /*8690*/  IMAD.HI.U32 R3, R9, R8, RZ ;  /* 0x0000000809037227 */ /* 0x000fe200078e00ff */
[----:B------:R-:W-:-:S03]  /*86a0*/  ISETP.GT.U32.AND P2, PT, R251, R176, PT ;  /* 0x000000b0fb00720c */ /* 0x000fc60003f44070 */
[--C-:B------:R-:W-:Y:S02]  /*86b0*/  @!P6 IMAD.IADD R175, R175, 0x1, -R251.reuse ;  /* 0x00000001afafe824 */ /* 0x100fe400078e0afb */
[----:B------:R-:W-:Y:S02]  /*86c0*/  @!P0 IMAD.IADD R174, R174, 0x1, -R251 ;  /* 0x00000001aeae8824 */ /* 0x000fe400078e0afb */
[----:B------:R-:W-:Y:S01]  /*86d0*/  IMAD.MOV R177, RZ, RZ, -R3 ;  /* 0x000000ffffb17224 */ /* 0x000fe200078e0a03 */
[----:B------:R-:W-:Y:S01]  /*86e0*/  ISETP.GT.U32.AND P6, PT, R251, R175, PT ;  /* 0x000000affb00720c */ /* 0x000fe20003fc4070 */
[----:B------:R-:W-:Y:S01]  /*86f0*/  IMAD.HI.U32 R4, R9, R178, RZ ;  /* 0x000000b209047227 */ /* 0x000fe200078e00ff */
[----:B------:R-:W-:-:S03]  /*8700*/  ISETP.GT.U32.AND P0, PT, R251, R174, PT ;  /* 0x000000aefb00720c */ /* 0x000fc60003f04070 */
[----:B------:R-:W-:Y:S02]  /*8710*/  @!P2 IMAD.IADD R176, R176, 0x1, -R251 ;  /* 0x00000001b0b0a824 */ /* 0x000fe400078e0afb */
[C---:B------:R-:W-:Y:S02]  /*8720*/  IMAD R177, R251.reuse, R177, R8 ;  /* 0x000000b1fbb17224 */ /* 0x040fe400078e0208 */
[----:B------:R-:W-:Y:S01]  /*8730*/  IMAD.MOV R4, RZ, RZ, -R4 ;  /* 0x000000ffff047224 */ /* 0x000fe200078e0a04 */
[----:B------:R-:W-:Y:S01]  /*8740*/  ISETP.GT.U32.AND P2, PT, R251, R176, PT ;  /* 0x000000b0fb00720c */ /* 0x000fe20003f44070 */
[----:B------:R-:W-:Y:S01]  /*8750*/  @!P1 IMAD.MOV R171, RZ, RZ, -R171 ;  /* 0x000000ffffab9224 */ /* 0x000fe200078e0aab */
[----:B------:R-:W-:Y:S01]  /*8760*/  ISETP.GE.AND P1, PT, R124, RZ, PT ;  /* 0x000000ff7c00720c */ /* 0x000fe20003f26270 */
[--C-:B------:R-:W-:Y:S01]  /*8770*/  @!P6 IMAD.IADD R175, R175, 0x1, -R251.reuse ;  /* 0x00000001afafe824 */ /* 0x100fe200078e0afb */
[C---:B------:R-:W-:Y:S01]  /*8780*/  ISETP.GT.U32.AND P6, PT, R251.reuse, R177, PT ;  /* 0x000000b1fb00720c */ /* 0x040fe20003fc4070 */
[----:B------:R-:W-:Y:S01]  /*8790*/  @!P0 IMAD.IADD R174, R174, 0x1, -R251 ;  /* 0x00000001aeae8824 */ /* 0x000fe200078e0afb */
[----:B------:R-:W-:Y:S01]  /*87a0*/  IABS R124, R125 ;  /* 0x0000007d007c7213 */ /* 0x000fe20000000000 */
[----:B------:R-:W-:Y:S01]  /*87b0*/  IMAD R178, R251, R4, R178 ;  /* 0x00000004fbb27224 */ /* 0x000fe200078e02b2 */
[----:B------:R-:W-:Y:S01]  /*87c0*/  ISETP.GE.AND P0, PT, R7, RZ, PT ;  /* 0x000000ff0700720c */ /* 0x000fe20003f06270 */
[----:B------:R-:W-:Y:S01]  /*87d0*/  IMAD.HI.U32 R4, R9, R180, RZ ;  /* 0x000000b409047227 */ /* 0x000fe200078e00ff */
[----:B------:R-:W-:-:S03]  /*87e0*/  LOP3.LUT R7, R6, 0x16a, RZ, 0xfc, !PT ;  /* 0x0000016a06077812 */ /* 0x000fc600078efcff */
[----:B------:R-:W-:Y:S01]  /*87f0*/  @!P3 IMAD.MOV R174, RZ, RZ, -R174 ;  /* 0x000000ffffaeb224 */ /* 0x000fe200078e0aae */
[C---:B------:R-:W-:Y:S01]  /*8800*/  ISETP.GT.U32.AND P3, PT, R251.reuse, R178, PT ;  /* 0x000000b2fb00720c */ /* 0x040fe20003f64070 */
[----:B------:R-:W-:Y:S02]  /*8810*/  IMAD.MOV R4, RZ, RZ, -R4 ;  /* 0x000000ffff047224 */ /* 0x000fe400078e0a04 */
[--C-:B------:R-:W-:Y:S02]  /*8820*/  @!P2 IMAD.IADD R176, R176, 0x1, -R251.reuse ;  /* 0x00000001b0b0a824 */ /* 0x100fe400078e0afb */
[----:B------:R-:W-:Y:S01]  /*8830*/  IMAD R180, R251, R4, R180 ;  /* 0x00000004fbb47224 */ /* 0x000fe200078e02b4 */
[----:B------:R-:W-:Y:S01]  /*8840*/  IABS R4, R7 ;  /* 0x0000000700047213 */ /* 0x000fe20000000000 */
[----:B------:R-:W-:Y:S02]  /*8850*/  @!P6 IMAD.IADD R177, R177, 0x1, -R251 ;  /* 0x00000001b1b1e824 */ /* 0x000fe400078e0afb */
[----:B------:R-:W-:Y:S01]  /*8860*/  @!P1 IMAD.MOV R176, RZ, RZ, -R176 ;  /* 0x000000ffffb09224 */ /* 0x000fe200078e0ab0 */
[----:B------:R-:W-:Y:S01]  /*8870*/  ISETP.GT.U32.AND P1, PT, R251, R180, PT ;  /* 0x000000b4fb00720c */ /* 0x000fe20003f24070 */
[----:B------:R-:W-:Y:S01]  /*8880*/  IMAD.HI.U32 R3, R9, R124, RZ ;  /* 0x0000007c09037227 */ /* 0x000fe200078e00ff */
[----:B------:R-:W-:-:S03]  /*8890*/  ISETP.GT.U32.AND P6, PT, R251, R177, PT ;  /* 0x000000b1fb00720c */ /* 0x000fc60003fc4070 */
[----:B------:R-:W-:Y:S02]  /*88a0*/  @!P3 IMAD.IADD R178, R178, 0x1, -R251 ;  /* 0x00000001b2b2b824 */ /* 0x000fe400078e0afb */
[----:B------:R-:W-:Y:S02]  /*88b0*/  IMAD.MOV R3, RZ, RZ, -R3 ;  /* 0x000000ffff037224 */ /* 0x000fe400078e0a03 */
[----:B------:R-:W-:Y:S01]  /*88c0*/  @!P4 IMAD.MOV R175, RZ, RZ, -R175 ;  /* 0x000000ffffafc224 */ /* 0x000fe200078e0aaf */
[C---:B------:R-:W-:Y:S01]  /*88d0*/  ISETP.GT.U32.AND P3, PT, R251.reuse, R178, PT ;  /* 0x000000b2fb00720c */ /* 0x040fe20003f64070 */
[----:B------:R-:W-:Y:S01]  /*88e0*/  IMAD R179, R251, R3, R124 ;  /* 0x00000003fbb37224 */ /* 0x000fe200078e027c */
[----:B------:R-:W-:Y:S01]  /*88f0*/  LOP3.LUT R124, R6, 0x16c, RZ, 0xfc, !PT ;  /* 0x0000016c067c7812 */ /* 0x000fe200078efcff */
[----:B------:R-:W-:Y:S01]  /*8900*/  IMAD.HI.U32 R3, R9, R4, RZ ;  /* 0x0000000409037227 */ /* 0x000fe200078e00ff */
[----:B------:R-:W-:Y:S02]  /*8910*/  ISETP.GE.AND P4, PT, R125, RZ, PT ;  /* 0x000000ff7d00720c */ /* 0x000fe40003f86270 */
[----:B------:R-:W-:Y:S01]  /*8920*/  ISETP.GT.U32.AND P2, PT, R251, R179, PT ;  /* 0x000000b3fb00720c */ /* 0x000fe20003f44070 */
[----:B------:R-:W-:Y:S01]  /*8930*/  @!P1 IMAD.IADD R180, R180, 0x1, -R251 ;  /* 0x00000001b4b49824 */ /* 0x000fe200078e0afb */
[----:B------:R-:W-:Y:S01]  /*8940*/  IABS R182, R124 ;  /* 0x0000007c00b67213 */ /* 0x000fe20000000000 */
[----:B------:R-:W-:Y:S01]  /*8950*/  IMAD.MOV R3, RZ, RZ, -R3 ;  /* 0x000000ffff037224 */ /* 0x000fe200078e0a03 */
[----:B------:R-:W-:Y:S01]  /*8960*/  LOP3.LUT R125, R6, 0x16e, RZ, 0xfc, !PT ;  /* 0x0000016e067d7812 */ /* 0x000fe200078efcff */
[----:B------:R-:W-:Y:S01]  /*8970*/  @!P6 IMAD.IADD R177, R177, 0x1, -R251 ;  /* 0x00000001b1b1e824 */ /* 0x000fe200078e0afb */
[----:B------:R-:W-:Y:S01]  /*8980*/  ISETP.GE.AND P6, PT, R181, RZ, PT ;  /* 0x000000ffb500720c */ /* 0x000fe20003fc6270 */
[C---:B------:R-:W-:Y:S01]  /*8990*/  IMAD R181, R251.reuse, R3, R4 ;  /* 0x00000003fbb57224 */ /* 0x040fe200078e0204 */
[----:B------:R-:W-:Y:S01]  /*89a0*/  ISETP.GT.U32.AND P1, PT, R251, R180, PT ;  /* 0x000000b4fb00720c */ /* 0x000fe20003f24070 */
[----:B------:R-:W-:Y:S01]  /*89b0*/  IMAD.HI.U32 R3, R9, R182, RZ ;  /* 0x000000b609037227 */ /* 0x000fe200078e00ff */
[----:B------:R-:W-:-:S03]  /*89c0*/  IABS R8, R125 ;  /* 0x0000007d00087213 */ /* 0x000fc60000000000 */
[----:B------:R-:W-:Y:S01]  /*89d0*/  @!P3 IMAD.IADD R178, R178, 0x1, -R251 ;  /* 0x00000001b2b2b824 */ /* 0x000fe200078e0afb */
[----:B------:R-:W-:Y:S01]  /*89e0*/  ISETP.GT.U32.AND P3, PT, R251, R181, PT ;  /* 0x000000b5fb00720c */ /* 0x000fe20003f64070 */
[----:B------:R-:W-:Y:S02]  /*89f0*/  IMAD.MOV R3, RZ, RZ, -R3 ;  /* 0x000000ffff037224 */ /* 0x000fe400078e0a03 */
[--C-:B------:R-:W-:Y:S02]  /*8a00*/  @!P2 IMAD.IADD R179, R179, 0x1, -R251.reuse ;  /* 0x00000001b3b3a824 */ /* 0x100fe400078e0afb */
[C---:B------:R-:W-:Y:S01]  /*8a10*/  IMAD R182, R251.reuse, R3, R182 ;  /* 0x00000003fbb67224 */ /* 0x040fe200078e02b6 */
[----:B------:R-:W-:Y:S01]  /*8a20*/  LOP3.LUT R3, R6, 0x170, RZ, 0xfc, !PT ;  /* 0x0000017006037812 */ /* 0x000fe200078efcff */
[----:B------:R-:W-:Y:S01]  /*8a30*/  @!P1 IMAD.IADD R180, R180, 0x1, -R251 ;  /* 0x00000001b4b49824 */ /* 0x000fe200078e0afb */
[----:B------:R-:W-:Y:S01]  /*8a40*/  ISETP.GT.U32.AND P2, PT, R251, R179, PT ;  /* 0x000000b3fb00720c */ /* 0x000fe20003f44070 */
[----:B------:R-:W-:Y:S01]  /*8a50*/  IMAD.HI.U32 R4, R9, R8, RZ ;  /* 0x0000000809047227 */ /* 0x000fe200078e00ff */
[----:B------:R-:W-:-:S02]  /*8a60*/  ISETP.GT.U32.AND P1, PT, R251, R182, PT ;  /* 0x000000b6fb00720c */ /* 0x000fc40003f24070 */
[----:B------:R-:W-:Y:S01]  /*8a70*/  IABS R184, R3 ;  /* 0x0000000300b87213 */ /* 0x000fe20000000000 */
[----:B------:R-:W-:Y:S02]  /*8a80*/  @!P3 IMAD.IADD R181, R181, 0x1, -R251 ;  /* 0x00000001b5b5b824 */ /* 0x000fe400078e0afb */
[----:B------:R-:W-:Y:S02]  /*8a90*/  IMAD.MOV R4, RZ, RZ, -R4 ;  /* 0x000000ffff047224 */ /* 0x000fe400078e0a04 */
[----:B------:R-:W-:Y:S01]  /*8aa0*/  @!P5 IMAD.MOV R177, RZ, RZ, -R177 ;  /* 0x000000ffffb1d224 */ /* 0x000fe200078e0ab1 */
[C---:B------:R-:W-:Y:S01]  /*8ab0*/  ISETP.GT.U32.AND P3, PT, R251.reuse, R181, PT ;  /* 0x000000b5fb00720c */ /* 0x040fe20003f64070 */
[----:B------:R-:W-:Y:S01]  /*8ac0*/  IMAD R183, R251, R4, R8 ;  /* 0x00000004fbb77224 */ /* 0x000fe200078e0208 */
[----:B------:R-:W-:Y:S01]  /*8ad0*/  LOP3.LUT R4, R6, 0x172, RZ, 0xfc, !PT ;  /* 0x0000017206047812 */ /* 0x000fe200078efcff */
        /* <DEDUP_REMOVED lines=8> */
[----:B------:R-:W-:Y:S01]  /*8b60*/  LOP3.LUT R7, R6, 0x174, RZ, 0xfc, !PT ;  /* 0x0000017406077812 */ /* 0x000fe200078efcff */
[----:B------:R-:W-:Y:S01]  /*8b70*/  @!P3 IMAD.IADD R181, R181, 0x1, -R251 ;  /* 0x00000001b5b5b824 */ /* 0x000fe200078e0afb */
[----:B------:R-:W-:Y:S01]  /*8b80*/  ISETP.GT.U32.AND P3, PT, R251, R183, PT ;  /* 0x000000b7fb00720c */ /* 0x000fe20003f64070 */
[----:B------:R-:W-:Y:S01]  /*8b90*/  IMAD.MOV R3, RZ, RZ, -R3 ;  /* 0x000000ffff037224 */ /* 0x000fe200078e0a03 */
[----:B------:R-:W-:Y:S01]  /*8ba0*/  IABS R186, R7 ;  /* 0x0000000700ba7213 */ /* 0x000fe20000000000 */
[----:B------:R-:W-:Y:S01]  /*8bb0*/  @!P6 IMAD.MOV R180, RZ, RZ, -R180 ;  /* 0x000000ffffb4e224 */ /* 0x000fe200078e0ab4 */
[----:B------:R-:W-:Y:S01]  /*8bc0*/  ISETP.GE.AND P6, PT, R4, RZ, PT ;  /* 0x000000ff0400720c */ /* 0x000fe20003fc6270 */
[----:B------:R-:W-:Y:S01]  /*8bd0*/  IMAD.HI.U32 R4, R9, R8, RZ ;  /* 0x0000000809047227 */ /* 0x000fe200078e00ff */
[----:B------:R-:W-:Y:S02]  /*8be0*/  ISETP.GE.AND P2, PT, R125, RZ, PT ;  /* 0x000000ff7d00720c */ /* 0x000fe40003f46270 */
[----:B------:R-:W-:Y:S01]  /*8bf0*/  LOP3.LUT R125, R6, 0x176, RZ, 0xfc, !PT ;  /* 0x00000176067d7812 */ /* 0x000fe200078efcff */
[----:B------:R-:W-:-:S02]  /*8c00*/  IMAD R184, R251, R3, R184 ;  /* 0x00000003fbb87224 */ /* 0x000fc400078e02b8 */
[----:B------:R-:W-:Y:S02]  /*8c10*/  IMAD.MOV R4, RZ, RZ, -R4 ;  /* 0x000000ffff047224 */ /* 0x000fe400078e0a04 */
[--C-:B------:R-:W-:Y:S01]  /*8c20*/  @!P1 IMAD.IADD R182, R182, 0x1, -R251.reuse ;  /* 0x00000001b6b69824 */ /* 0x100fe200078e0afb */
        /* <DEDUP_REMOVED lines=8> */
[----:B------:R-:W-:Y:S01]  /*8cb0*/  @!P0 IMAD.MOV R178, RZ, RZ, -R178 ;  /* 0x000000ffffb28224 */ /* 0x000fe200078e0ab2 */
[----:B------:R-:W-:Y:S01]  /*8cc0*/  ISETP.GE.AND P0, PT, R124, RZ, PT ;  /* 0x000000ff7c00720c */ /* 0x000fe20003f06270 */
[----:B------:R-:W-:Y:S01]  /*8cd0*/  @!P1 IMAD.IADD R184, R184, 0x1, -R251 ;  /* 0x00000001b8b89824 */ /* 0x000fe200078e0afb */
[----:B------:R-:W-:Y:S01]  /*8ce0*/  IABS R124, R125 ;  /* 0x0000007d007c7213 */ /* 0x000fe20000000000 */
[----:B------:R-:W-:-:S03]  /*8cf0*/  IMAD.MOV R3, RZ, RZ, -R3 ;  /* 0x000000ffff037224 */ /* 0x000fc600078e0a03 */
[----:B------:R-:W-:Y:S01]  /*8d00*/  ISETP.GT.U32.AND P1, PT, R251, R184, PT ;  /* 0x000000b8fb00720c */ /* 0x000fe20003f24070 */
[--C-:B------:R-:W-:Y:S02]  /*8d10*/  @!P5 IMAD.IADD R185, R185, 0x1, -R251.reuse ;  /* 0x00000001b9b9d824 */ /* 0x100fe400078e0afb */
[----:B------:R-:W-:Y:S01]  /*8d20*/  @!P3 IMAD.IADD R183, R183, 0x1, -R251 ;  /* 0x00000001b7b7b824 */ /* 0x000fe200078e0afb */
[----:B------:R-:W-:Y:S01]  /*8d30*/  ISETP.GE.AND P3, PT, R125, RZ, PT ;  /* 0x000000ff7d00720c */ /* 0x000fe20003f66270 */
[----:B------:R-:W-:Y:S01]  /*8d40*/  IMAD.HI.U32 R4, R9, R124, RZ ;  /* 0x0000007c09047227 */ /* 0x000fe200078e00ff */
[----:B------:R-:W-:Y:S02]  /*8d50*/  LOP3.LUT R125, R6, 0x178, RZ, 0xfc, !PT ;  /* 0x00000178067d7812 */ /* 0x000fe400078efcff */
[C---:B------:R-:W-:Y:S01]  /*8d60*/  ISETP.GT.U32.AND P5, PT, R251.reuse, R185, PT ;  /* 0x000000b9fb00720c */ /* 0x040fe20003fa4070 */
[----:B------:R-:W-:Y:S01]  /*8d70*/  IMAD R186, R251, R3, R186 ;  /* 0x00000003fbba7224 */ /* 0x000fe200078e02ba */
[----:B------:R-:W-:Y:S01]  /*8d80*/  IABS R188, R125 ;  /* 0x0000007d00bc7213 */ /* 0x000fe20000000000 */
[----:B------:R-:W-:-:S02]  /*8d90*/  IMAD.MOV R4, RZ, RZ, -R4 ;  /* 0x000000ffff047224 */ /* 0x000fc400078e0a04 */
[----:B------:R-:W-:Y:S01]  /*8da0*/  @!P1 IMAD.IADD R184, R184, 0x1, -R251 ;  /* 0x00000001b8b89824 */ /* 0x000fe200078e0afb */
[----:B------:R-:W-:Y:S01]  /*8db0*/  ISETP.GT.U32.AND P1, PT, R251, R186, PT ;  /* 0x000000bafb00720c */ /* 0x000fe20003f24070 */
[----:B------:R-:W-:-:S04]  /*8dc0*/  IMAD.HI.U32 R3, R9, R188, RZ ;  /* 0x000000bc09037227 */ /* 0x000fc800078e00ff */
[----:B------:R-:W-:Y:S01]  /*8dd0*/  @!P0 IMAD.MOV R182, RZ, RZ, -R182 ;  /* 0x000000ffffb68224 */ /* 0x000fe200078e0ab6 */
[----:B------:R-:W-:Y:S01]  /*8de0*/  ISETP.GE.AND P0, PT, R7, RZ, PT ;  /* 0x000000ff0700720c */ /* 0x000fe20003f06270 */
[----:B------:R-:W-:Y:S01]  /*8df0*/  IMAD R187, R251, R4, R124 ;  /* 0x00000004fbbb7224 */ /* 0x000fe200078e027c */
[----:B------:R-:W-:Y:S01]  /*8e00*/  IABS R124, R196 ;  /* 0x000000c4007c7213 */ /* 0x000fe20000000000 */
[----:B------:R-:W-:Y:S02]  /*8e10*/  IMAD.MOV R7, RZ, RZ, -R3 ;  /* 0x000000ffff077224 */ /* 0x000fe400078e0a03 */
[----:B------:R-:W-:Y:S01]  /*8e20*/  @!P5 IMAD.IADD R185, R185, 0x1, -R251 ;  /* 0x00000001b9b9d824 */ /* 0x000fe200078e0afb */
[----:B------:R-:W-:Y:S01]  /*8e30*/  ISETP.GT.U32.AND P5, PT, R251, R187, PT ;  /* 0x000000bbfb00720c */ /* 0x000fe20003fa4070 */
[----:B------:R-:W-:-:S04]  /*8e40*/  IMAD.HI.U32 R3, R9, R8, RZ ;  /* 0x0000000809037227 */ /* 0x000fc800078e00ff */
[C---:B------:R-:W-:Y:S02]  /*8e50*/  IMAD R188, R251.reuse, R7, R188 ;  /* 0x00000007fbbc7224 */ /* 0x040fe400078e02bc */
[----:B------:R-:W-:Y:S02]  /*8e60*/  IMAD.MOV R189, RZ, RZ, -R3 ;  /* 0x000000ffffbd7224 */ /* 0x000fe400078e0a03 */
[--C-:B------:R-:W-:Y:S01]  /*8e70*/  @!P1 IMAD.IADD R186, R186, 0x1, -R251.reuse ;  /* 0x00000001baba9824 */ /* 0x100fe200078e0afb */
[C---:B------:R-:W-:Y:S01]  /*8e80*/  ISETP.GT.U32.AND P1, PT, R251.reuse, R188, PT ;  /* 0x000000bcfb00720c */ /* 0x040fe20003f24070 */
[----:B------:R-:W-:Y:S02]  /*8e90*/  IMAD R189, R251, R189, R8 ;  /* 0x000000bdfbbd7224 */ /* 0x000fe400078e0208 */
[----:B------:R-:W-:Y:S02]  /*8ea0*/  @!P5 IMAD.IADD R187, R187, 0x1, -R251 ;  /* 0x00000001bbbbd824 */ /* 0x000fe400078e0afb */
[----:B------:R-:W-:Y:S01]  /*8eb0*/  IMAD.HI.U32 R4, R9, R190, RZ ;  /* 0x000000be09047227 */ /* 0x000fe200078e00ff */
[----:B------:R-:W-:-:S03]  /*8ec0*/  ISETP.GT.U32.AND P5, PT, R251, R189, PT ;  /* 0x000000bdfb00720c */ /* 0x000fc60003fa4070 */
[----:B------:R-:W-:Y:S02]  /*8ed0*/  IMAD.MOV R4, RZ, RZ, -R4 ;  /* 0x000000ffff047224 */ /* 0x000fe400078e0a04 */
[----:B------:R-:W-:Y:S02]  /*8ee0*/  @!P4 IMAD.MOV R184, RZ, RZ, -R184 ;  /* 0x000000ffffb8c224 */ /* 0x000fe400078e0ab8 */
[----:B------:R-:W-:Y:S01]  /*8ef0*/  @!P1 IMAD.IADD R188, R188, 0x1, -R251 ;  /* 0x00000001bcbc9824 */ /* 0x000fe200078e0afb */
[----:B------:R-:W-:Y:S01]  /*8f00*/  ISETP.GT.U32.AND P1, PT, R251, R187, PT ;  /* 0x000000bbfb00720c */ /* 0x000fe20003f24070 */
[----:B------:R-:W-:-:S03]  /*8f10*/  IMAD.HI.U32 R7, R9, R124, RZ ;  /* 0x0000007c09077227 */ /* 0x000fc600078e00ff */
[----:B------:R-:W-:Y:S01]  /*8f20*/  ISETP.GT.U32.AND P4, PT, R251, R188, PT ;  /* 0x000000bcfb00720c */ /* 0x000fe20003f84070 */
[----:B------:R-:W-:-:S04]  /*8f30*/  IMAD.HI.U32 R3, R9, R192, RZ ;  /* 0x000000c009037227 */ /* 0x000fc800078e00ff */
[----:B------:R-:W-:Y:S02]  /*8f40*/  IMAD R190, R251, R4, R190 ;  /* 0x00000004fbbe7224 */ /* 0x000fe400078e02be */
[----:B------:R-:W-:Y:S02]  /*8f50*/  @!P5 IMAD.IADD R189, R189, 0x1, -R251 ;  /* 0x00000001bdbdd824 */ /* 0x000fe400078e0afb */
[----:B------:R-:W-:Y:S02]  /*8f60*/  IMAD.MOV R7, RZ, RZ, -R7 ;  /* 0x000000ffff077224 */ /* 0x000fe400078e0a07 */
[----:B------:R-:W-:Y:S01]  /*8f70*/  IMAD.MOV R3, RZ, RZ, -R3 ;  /* 0x000000ffff037224 */ /* 0x000fe200078e0a03 */
[C---:B------:R-:W-:Y:S01]  /*8f80*/  ISETP.GT.U32.AND P5, PT, R251.reuse, R189, PT ;  /* 0x000000bdfb00720c */ /* 0x040fe20003fa4070 */
[----:B------:R-:W-:Y:S01]  /*8f90*/  @!P2 IMAD.MOV R183, RZ, RZ, -R183 ;  /* 0x000000ffffb7a224 */ /* 0x000fe200078e0ab7 */
[C---:B------:R-:W-:Y:S01]  /*8fa0*/  ISETP.GT.U32.AND P2, PT, R251.reuse, R186, PT ;  /* 0x000000bafb00720c */ /* 0x040fe20003f44070 */
[----:B------:R-:W-:Y:S01]  /*8fb0*/  @!P6 IMAD.MOV R185, RZ, RZ, -R185 ;  /* 0x000000ffffb9e224 */ /* 0x000fe200078e0ab9 */
[C---:B------:R-:W-:Y:S01]  /*8fc0*/  ISETP.GT.U32.AND P6, PT, R251.reuse, R190, PT ;  /* 0x000000befb00720c */ /* 0x040fe20003fc4070 */
[C---:B------:R-:W-:Y:S01]  /*8fd0*/  IMAD R191, R251.reuse, R7, R124 ;  /* 0x00000007fbbf7224 */ /* 0x040fe200078e027c */
[C---:B------:R-:W-:Y:S01]  /*8fe0*/  LOP3.LUT R124, R6.reuse, 0x184, RZ, 0xfc, !PT ;  /* 0x00000184067c7812 */ /* 0x040fe200078efcff */
[----:B------:R-:W-:Y:S01]  /*8ff0*/  IMAD R192, R251, R3, R192 ;  /* 0x00000003fbc07224 */ /* 0x000fe200078e02c0 */
[----:B------:R-:W-:Y:S01]  /*9000*/  LOP3.LUT R7, R6, 0x182, RZ, 0xfc, !PT ;  /* 0x0000018206077812 */ /* 0x000fe200078efcff */
[--C-:B------:R-:W-:Y:S01]  /*9010*/  @!P4 IMAD.IADD R188, R188, 0x1, -R251.reuse ;  /* 0x00000001bcbcc824 */ /* 0x100fe200078e0afb */
[----:B------:R-:W-:Y:S01]  /*9020*/  IABS R194, R124 ;  /* 0x0000007c00c27213 */ /* 0x000fe20000000000 */
[--C-:B------:R-:W-:Y:S01]  /*9030*/  @!P1 IMAD.IADD R187, R187, 0x1, -R251.reuse ;  /* 0x00000001bbbb9824 */ /* 0x100fe200078e0afb */
[----:B------:R-:W-:Y:S01]  /*9040*/  ISETP.GT.U32.AND P4, PT, R251, R192, PT ;  /* 0x000000c0fb00720c */ /* 0x000fe20003f84070 */
[----:B------:R-:W-:Y:S01]  /*9050*/  @!P5 IMAD.IADD R189, R189, 0x1, -R251 ;  /* 0x00000001bdbdd824 */ /* 0x000fe200078e0afb */
[----:B------:R-:W-:Y:S01]  /*9060*/  IABS R8, R7 ;  /* 0x0000000700087213 */ /* 0x000fe20000000000 */
[----:B------:R-:W-:Y:S01]  /*9070*/  IMAD.HI.U32 R4, R9, R194, RZ ;  /* 0x000000c209047227 */ /* 0x000fe200078e00ff */
[----:B------:R-:W-:-:S02]  /*9080*/  ISETP.GE.AND P1, PT, R125, RZ, PT ;  /* 0x000000ff7d00720c */ /* 0x000fc40003f26270 */
[----:B------:R-:W-:Y:S01]  /*9090*/  ISETP.GE.AND P5, PT, R193, RZ, PT ;  /* 0x000000ffc100720c */ /* 0x000fe20003fa6270 */
[--C-:B------:R-:W-:Y:S01]  /*90a0*/  @!P2 IMAD.IADD R186, R186, 0x1, -R251.reuse ;  /* 0x00000001babaa824 */ /* 0x100fe200078e0afb */
[----:B------:R-:W-:Y:S01]  /*90b0*/  ISETP.GT.U32.AND P2, PT, R251, R191, PT ;  /* 0x000000bffb00720c */ /* 0x000fe20003f44070 */
[----:B------:R-:W-:Y:S01]  /*90c0*/  @!P6 IMAD.IADD R190, R190, 0x1, -R251 ;  /* 0x00000001bebee824 */ /* 0x000fe200078e0afb */
[----:B------:R-:W-:Y:S01]  /*90d0*/  ISETP.GE.AND P6, PT, R195, RZ, PT ;  /* 0x000000ffc300720c */ /* 0x000fe20003fc6270 */
[----:B------:R-:W-:Y:S01]  /*90e0*/  IMAD.HI.U32 R3, R9, R8, RZ ;  /* 0x0000000809037227 */ /* 0x000fe200078e00ff */
[----:B------:R-:W-:-:S03]  /*90f0*/  LOP3.LUT R125, R6, 0x188, RZ, 0xfc, !PT ;  /* 0x00000188067d7812 */ /* 0x000fc600078efcff */
[----:B------:R-:W-:Y:S02]  /*9100*/  IMAD.MOV R4, RZ, RZ, -R4 ;  /* 0x000000ffff047224 */ /* 0x000fe400078e0a04 */
[----:B------:R-:W-:Y:S01]  /*9110*/  @!P0 IMAD.MOV R186, RZ, RZ, -R186 ;  /* 0x000000ffffba8224 */ /* 0x000fe200078e0aba */
[C---:B------:R-:W-:Y:S01]  /*9120*/  ISETP.GT.U32.AND P0, PT, R251.reuse, R190, PT ;  /* 0x000000befb00720c */ /* 0x040fe20003f04070 */
[----:B------:R-:W-:Y:S02]  /*9130*/  IMAD.MOV R3, RZ, RZ, -R3 ;  /* 0x000000ffff037224 */ /* 0x000fe400078e0a03 */
[C---:B------:R-:W-:Y:S01]  /*9140*/  IMAD R194, R251.reuse, R4, R194 ;  /* 0x00000004fbc27224 */ /* 0x040fe200078e02c2 */
[----:B------:R-:W-:Y:S01]  /*9150*/  LOP3.LUT R4, R6, 0x186, RZ, 0xfc, !PT ;  /* 0x0000018606047812 */ /* 0x000fe200078efcff */
[----:B------:R-:W-:Y:S02]  /*9160*/  @!P4 IMAD.IADD R192, R192, 0x1, -R251 ;  /* 0x00000001c0c0c824 */ /* 0x000fe400078e0afb */
[C---:B------:R-:W-:Y:S01]  /*9170*/  IMAD R193, R251.reuse, R3, R8 ;  /* 0x00000003fbc17224 */ /* 0x040fe200078e0208 */
[----:B------:R-:W-:Y:S01]  /*9180*/  IABS R8, R4 ;  /* 0x0000000400087213 */ /* 0x000fe20000000000 */
[----:B------:R-:W-:Y:S01]  /*9190*/  @!P1 IMAD.MOV R188, RZ, RZ, -R188 ;  /* 0x000000ffffbc9224 */ /* 0x000fe200078e0abc */
[C---:B------:R-:W-:Y:S01]  /*91a0*/  ISETP.GT.U32.AND P4, PT, R251.reuse, R192, PT ;  /* 0x000000c0fb00720c */ /* 0x040fe20003f84070 */
[----:B------:R-:W-:Y:S01]  /*91b0*/  @!P5 IMAD.MOV R189, RZ, RZ, -R189 ;  /* 0x000000ffffbdd224 */ /* 0x000fe200078e0abd */
[----:B------:R-:W-:Y:S01]  /*91c0*/  ISETP.GT.U32.AND P1, PT, R251, R193, PT ;  /* 0x000000c1fb00720c */ /* 0x000fe20003f24070 */
[----:B------:R-:W-:Y:S01]  /*91d0*/  IMAD.HI.U32 R3, R9, R8, RZ ;  /* 0x0000000809037227 */ /* 0x000fe200078e00ff */
[----:B------:R-:W-:-:S03]  /*91e0*/  ISETP.GE.AND P5, PT, R197, RZ, PT ;  /* 0x000000ffc500720c */ /* 0x000fc60003fa6270 */
[----:B------:R-:W-:Y:S01]  /*91f0*/  @!P0 IMAD.IADD R190, R190, 0x1, -R251 ;  /* 0x00000001bebe8824 */ /* 0x000fe200078e0afb */
[----:B------:R-:W-:Y:S01]  /*9200*/  ISETP.GT.U32.AND P0, PT, R251, R194, PT ;  /* 0x000000c2fb00720c */ /* 0x000fe20003f04070 */
[----:B------:R-:W-:Y:S02]  /*9210*/  IMAD.MOV R3, RZ, RZ, -R3 ;  /* 0x000000ffff037224 */ /* 0x000fe400078e0a03 */
[--C-:B------:R-:W-:Y:S01]  /*9220*/  @!P2 IMAD.IADD R191, R191, 0x1, -R251.reuse ;  /* 0x00000001bfbfa824 */ /* 0x100fe200078e0afb */
[----:B------:R-:W-:Y:S01]  /*9230*/  ISETP.GE.AND P2, PT, R196, RZ, PT ;  /* 0x000000ffc400720c */ /* 0x000fe20003f46270 */
[--C-:B------:R-:W-:Y:S01]  /*9240*/  @!P4 IMAD.IADD R192, R192, 0x1, -R251.reuse ;  /* 0x00000001c0c0c824 */ /* 0x100fe200078e0afb */
[----:B------:R-:W-:Y:S01]  /*9250*/  IABS R196, R125 ;  /* 0x0000007d00c47213 */ /* 0x000fe20000000000 */
[----:B------:R-:W-:Y:S01]  /*9260*/  IMAD R195, R251, R3, R8 ;  /* 0x00000003fbc37224 */ /* 0x000fe200078e0208 */
[----:B------:R-:W-:Y:S01]  /*9270*/  LOP3.LUT R3, R6, 0x18a, RZ, 0xfc, !PT ;  /* 0x0000018a06037812 */ /* 0x000fe200078efcff */
[--C-:B------:R-:W-:Y:S01]  /*9280*/  @!P1 IMAD.IADD R193, R193, 0x1, -R251.reuse ;  /* 0x00000001c1c19824 */ /* 0x100fe200078e0afb */
[----:B------:R-:W-:Y:S01]  /*9290*/  ISETP.GE.AND P1, PT, R4, RZ, PT ;  /* 0x000000ff0400720c */ /* 0x000fe20003f26270 */
[----:B------:R-:W-:Y:S01]  /*92a0*/  @!P5 IMAD.MOV R192, RZ, RZ, -R192 ;  /* 0x000000ffffc0d224 */ /* 0x000fe200078e0ac0 */
[C---:B------:R-:W-:Y:S01]  /*92b0*/  ISETP.GT.U32.AND P5, PT, R251.reuse, R195, PT ;  /* 0x000000c3fb00720c */ /* 0x040fe20003fa4070 */
[----:B------:R-:W-:Y:S01]  /*92c0*/  @!P0 IMAD.IADD R194, R194, 0x1, -R251 ;  /* 0x00000001c2c28824 */ /* 0x000fe200078e0afb */
[C---:B------:R-:W-:Y:S01]  /*92d0*/  ISETP.GT.U32.AND P0, PT, R251.reuse, R193, PT ;  /* 0x000000c1fb00720c */ /* 0x040fe20003f04070 */
[----:B------:R-:W-:Y:S01]  /*92e0*/  @!P3 IMAD.MOV R187, RZ, RZ, -R187 ;  /* 0x000000ffffbbb224 */ /* 0x000fe200078e0abb */
[C---:B------:R-:W-:Y:S01]  /*92f0*/  ISETP.GT.U32.AND P3, PT, R251.reuse, R191, PT ;  /* 0x000000bffb00720c */ /* 0x040fe20003f64070 */
[----:B------:R-:W-:Y:S01]  /*9300*/  @!P6 IMAD.MOV R190, RZ, RZ, -R190 ;  /* 0x000000ffffbee224 */ /* 0x000fe200078e0abe */
[----:B------:R-:W-:Y:S01]  /*9310*/  ISETP.GT.U32.AND P6, PT, R251, R194, PT ;  /* 0x000000c2fb00720c */ /* 0x000fe20003fc4070 */
[----:B------:R-:W-:Y:S01]  /*9320*/  IMAD.HI.U32 R4, R9, R196, RZ ;  /* 0x000000c409047227 */ /* 0x000fe200078e00ff */
[----:B------:R-:W-:-:S02]  /*9330*/  IABS R8, R3 ;  /* 0x0000000300087213 */ /* 0x000fc40000000000 */
[----:B------:R-:W-:Y:S01]  /*9340*/  ISETP.GE.AND P4, PT, R124, RZ, PT ;  /* 0x000000ff7c00720c */ /* 0x000fe20003f86270 */
[----:B------:R-:W-:Y:S02]  /*9350*/  IMAD.MOV R4, RZ, RZ, -R4 ;  /* 0x000000ffff047224 */ /* 0x000fe400078e0a04 */
[--C-:B------:R-:W-:Y:S02]  /*9360*/  @!P5 IMAD.IADD R195, R195, 0x1, -R251.reuse ;  /* 0x00000001c3c3d824 */ /* 0x100fe400078e0afb */
[--C-:B------:R-:W-:Y:S01]  /*9370*/  @!P0 IMAD.IADD R193, R193, 0x1, -R251.reuse ;  /* 0x00000001c1c18824 */ /* 0x100fe200078e0afb */
[----:B------:R-:W-:Y:S01]  /*9380*/  ISETP.GE.AND P0, PT, R3, RZ, PT ;  /* 0x000000ff0300720c */ /* 0x000fe20003f06270 */
[----:B------:R-:W-:Y:S01]  /*9390*/  @!P3 IMAD.IADD R191, R191, 0x1, -R251 ;  /* 0x00000001bfbfb824 */ /* 0x000fe200078e0afb */
[----:B------:R-:W-:Y:S01]  /*93a0*/  ISETP.GT.U32.AND P5, PT, R251, R195, PT ;  /* 0x000000c3fb00720c */ /* 0x000fe20003fa4070 */
[----:B------:R-:W-:Y:S01]  /*93b0*/  IMAD.HI.U32 R3, R9, R8, RZ ;  /* 0x0000000809037227 */ /* 0x000fe200078e00ff */
[----:B------:R-:W-:-:S03]  /*93c0*/  ISETP.GE.AND P3, PT, R7, RZ, PT ;  /* 0x000000ff0700720c */ /* 0x000fc60003f66270 */
[----:B------:R-:W-:Y:S01]  /*93d0*/  @!P2 IMAD.MOV R191, RZ, RZ, -R191 ;  /* 0x000000ffffbfa224 */ /* 0x000fe200078e0abf */
[----:B------:R-:W-:Y:S01]  /*93e0*/  ISETP.GE.AND P2, PT, R125, RZ, PT ;  /* 0x000000ff7d00720c */ /* 0x000fe20003f46270 */
[C---:B------:R-:W-:Y:S01]  /*93f0*/  IMAD R196, R251.reuse, R4, R196 ;  /* 0x00000004fbc47224 */ /* 0x040fe200078e02c4 */
[C---:B------:R-:W-:Y:S01]  /*9400*/  LOP3.LUT R125, R6.reuse, 0x18e, RZ, 0xfc, !PT ;  /* 0x0000018e067d7812 */ /* 0x040fe200078efcff */
[----:B------:R-:W-:Y:S01]  /*9410*/  IMAD.MOV R3, RZ, RZ, -R3 ;  /* 0x000000ffff037224 */ /* 0x000fe200078e0a03 */
[----:B------:R-:W-:Y:S01]  /*9420*/  LOP3.LUT R4, R6, 0x18c, RZ, 0xfc, !PT ;  /* 0x0000018c06047812 */ /* 0x000fe200078efcff */
[--C-:B------:R-:W-:Y:S01]  /*9430*/  @!P6 IMAD.IADD R194, R194, 0x1, -R251.reuse ;  /* 0x00000001c2c2e824 */ /* 0x100fe200078e0afb */
[C---:B------:R-:W-:Y:S01]  /*9440*/  ISETP.GT.U32.AND P6, PT, R251.reuse, R196, PT ;  /* 0x000000c4fb00720c */ /* 0x040fe20003fc4070 */
[----:B------:R-:W-:Y:S01]  /*9450*/  IMAD R197, R251, R3, R8 ;  /* 0x00000003fbc57224 */ /* 0x000fe200078e0208 */
[----:B------:R-:W-:Y:S01]  /*9460*/  IABS R124, R125 ;  /* 0x0000007d007c7213 */ /* 0x000fe20000000000 */
[----:B------:R-:W-:Y:S01]  /*9470*/  @!P5 IMAD.IADD R195, R195, 0x1, -R251 ;  /* 0x00000001c3c3d824 */ /* 0x000fe200078e0afb */
[----:B------:R-:W-:Y:S01]  /*9480*/  IABS R198, R4 ;  /* 0x0000000400c67213 */ /* 0x000fe20000000000 */
[----:B------:R-:W-:Y:S01]  /*9490*/  @!P3 IMAD.MOV R193, RZ, RZ, -R193 ;  /* 0x000000ffffc1b224 */ /* 0x000fe200078e0ac1 */
[----:B------:R-:W-:Y:S01]  /*94a0*/  ISETP.GT.U32.AND P5, PT, R251, R197, PT ;  /* 0x000000c5fb00720c */ /* 0x000fe20003fa4070 */
[----:B------:R-:W-:Y:S01]  /*94b0*/  IMAD.HI.U32 R7, R9, R124, RZ ;  /* 0x0000007c09077227 */ /* 0x000fe200078e00ff */
[----:B------:R-:W-:-:S03]  /*94c0*/  ISETP.GE.AND P3, PT, R4, RZ, PT ;  /* 0x000000ff0400720c */ /* 0x000fc60003f66270 */
[----:B------:R-:W-:Y:S02]  /*94d0*/  IMAD.MOV R7, RZ, RZ, -R7 ;  /* 0x000000ffff077224 */ /* 0x000fe400078e0a07 */
[----:B------:R-:W-:Y:S02]  /*94e0*/  @!P6 IMAD.IADD R196, R196, 0x1, -R251 ;  /* 0x00000001c4c4e824 */ /* 0x000fe400078e0afb */
[----:B------:R-:W-:Y:S01]  /*94f0*/  IMAD R199, R251, R7, R124 ;  /* 0x00000007fbc77224 */ /* 0x000fe200078e027c */
[----:B------:R-:W-:Y:S01]  /*9500*/  IABS R124, R206 ;  /* 0x000000ce007c7213 */ /* 0x000fe20000000000 */
[----:B------:R-:W-:Y:S01]  /*9510*/  IMAD.HI.U32 R4, R9, R198, RZ ;  /* 0x000000c609047227 */ /* 0x000fe200078e00ff */
[----:B------:R-:W-:-:S03]  /*9520*/  ISETP.GT.U32.AND P6, PT, R251, R196, PT ;  /* 0x000000c4fb00720c */ /* 0x000fc60003fc4070 */
[----:B------:R-:W-:Y:S01]  /*9530*/  @!P5 IMAD.IADD R197, R197, 0x1, -R251 ;  /* 0x00000001c5c5d824 */ /* 0x000fe200078e0afb */
[----:B------:R-:W-:Y:S01]  /*9540*/  ISETP.GT.U32.AND P5, PT, R251, R199, PT ;  /* 0x000000c7fb00720c */ /* 0x000fe20003fa4070 */
[----:B------:R-:W-:Y:S02]  /*9550*/  IMAD.MOV R4, RZ, RZ, -R4 ;  /* 0x000000ffff047224 */ /* 0x000fe400078e0a04 */
[----:B------:R-:W-:Y:S01]  /*9560*/  @!P4 IMAD.MOV R194, RZ, RZ, -R194 ;  /* 0x000000ffffc2c224 */ /* 0x000fe200078e0ac2 */
[----:B------:R-:W-:Y:S01]  /*9570*/  ISETP.GE.AND P4, PT, R125, RZ, PT ;  /* 0x000000ff7d00720c */ /* 0x000fe20003f86270 */
[----:B------:R-:W-:Y:S01]  /*9580*/  IMAD R198, R251, R4, R198 ;  /* 0x00000004fbc67224 */ /* 0x000fe200078e02c6 */
[C---:B------:R-:W-:Y:S01]  /*9590*/  LOP3.LUT R4, R6.reuse, 0x190, RZ, 0xfc, !PT ;  /* 0x0000019006047812 */ /* 0x040fe200078efcff */
[----:B------:R-:W-:Y:S01]  /*95a0*/  @!P1 IMAD.MOV R195, RZ, RZ, -R195 ;  /* 0x000000ffffc39224 */ /* 0x000fe200078e0ac3 */
[----:B------:R-:W-:Y:S01]  /*95b0*/  LOP3.LUT R125, R6, 0x192, RZ, 0xfc, !PT ;  /* 0x00000192067d7812 */ /* 0x000fe200078efcff */
[----:B------:R-:W-:Y:S01]  /*95c0*/  @!P6 IMAD.IADD R196, R196, 0x1, -R251 ;  /* 0x00000001c4c4e824 */ /* 0x000fe200078e0afb */
[----:B------:R-:W-:Y:S01]  /*95d0*/  IABS R200, R4 ;  /* 0x0000000400c87213 */ /* 0x000fe20000000000 */
[----:B------:R-:W-:Y:S01]  /*95e0*/  IMAD.HI.U32 R7, R9, R124, RZ ;  /* 0x0000007c09077227 */ /* 0x000fe200078e00ff */
[----:B------:R-:W-:-:S02]  /*95f0*/  ISETP.GT.U32.AND P1, PT, R251, R197, PT ;  /* 0x000000c5fb00720c */ /* 0x000fc40003f24070 */
[----:B------:R-:W-:Y:S01]  /*9600*/  IABS R8, R125 ;  /* 0x0000007d00087213 */ /* 0x000fe20000000000 */
[----:B------:R-:W-:Y:S01]  /*9610*/  @!P5 IMAD.IADD R199, R199, 0x1, -R251 ;  /* 0x00000001c7c7d824 */ /* 0x000fe200078e0afb */
[----:B------:R-:W-:Y:S01]  /*9620*/  ISETP.GT.U32.AND P6, PT, R251, R198, PT ;  /* 0x000000c6fb00720c */ /* 0x000fe20003fc4070 */
[----:B------:R-:W-:-:S03]  /*9630*/  IMAD.HI.U32 R3, R9, R200, RZ ;  /* 0x000000c809037227 */ /* 0x000fc600078e00ff */
[----:B------:R-:W-:Y:S01]  /*9640*/  ISETP.GT.U32.AND P5, PT, R251, R199, PT ;  /* 0x000000c7fb00720c */ /* 0x000fe20003fa4070 */
[----:B------:R-:W-:Y:S01]  /*9650*/  @!P2 IMAD.MOV R196, RZ, RZ, -R196 ;  /* 0x000000ffffc4a224 */ /* 0x000fe200078e0ac4 */
[----:B------:R-:W-:Y:S01]  /*9660*/  ISETP.GE.AND P2, PT, R4, RZ, PT ;  /* 0x000000ff0400720c */ /* 0x000fe20003f46270 */
[----:B------:R-:W-:Y:S02]  /*9670*/  IMAD.MOV R3, RZ, RZ, -R3 ;  /* 0x000000ffff037224 */ /* 0x000fe400078e0a03 */
[----:B------:R-:W-:-:S04]  /*9680*/  IMAD.HI.U32 R4, R9, R202, RZ ;  /* 0x000000ca09047227 */ /* 0x000fc800078e00ff */
[----:B------:R-:W-:Y:S02]  /*9690*/  IMAD R200, R251, R3, R200 ;  /* 0x00000003fbc87224 */ /* 0x000fe400078e02c8 */
[----:B------:R-:W-:Y:S02]  /*96a0*/  IMAD.MOV R4, RZ, RZ, -R4 ;  /* 0x000000ffff047224 */ /* 0x000fe400078e0a04 */
[----:B------:R-:W-:-:S04]  /*96b0*/  IMAD.HI.U32 R3, R9, R8, RZ ;  /* 0x0000000809037227 */ /* 0x000fc800078e00ff */
[----:B------:R-:W-:Y:S02]  /*96c0*/  IMAD.MOV R7, RZ, RZ, -R7 ;  /* 0x000000ffff077224 */ /* 0x000fe400078e0a07 */
[----:B------:R-:W-:Y:S02]  /*96d0*/  IMAD R202, R251, R4, R202 ;  /* 0x00000004fbca7224 */ /* 0x000fe400078e02ca */
[----:B------:R-:W-:Y:S02]  /*96e0*/  IMAD.MOV R3, RZ, RZ, -R3 ;  /* 0x000000ffff037224 */ /* 0x000fe400078e0a03 */
[--C-:B------:R-:W-:Y:S01]  /*96f0*/  @!P1 IMAD.IADD R197, R197, 0x1, -R251.reuse ;  /* 0x00000001c5c59824 */ /* 0x100fe200078e0afb */
[C---:B------:R-:W-:Y:S01]  /*9700*/  ISETP.GT.U32.AND P1, PT, R251.reuse, R200, PT ;  /* 0x000000c8fb00720c */ /* 0x040fe20003f24070 */
[----:B------:R-:W-:Y:S01]  /*9710*/  IMAD R203, R251, R7, R124 ;  /* 0x00000007fbcb7224 */ /* 0x000fe200078e027c */
[C---:B------:R-:W-:Y:S01]  /*9720*/  LOP3.LUT R7, R6.reuse, 0x19a, RZ, 0xfc, !PT ;  /* 0x0000019a06077812 */ /* 0x040fe200078efcff */
[--C-:B------:R-:W-:Y:S01]  /*9730*/  @!P5 IMAD.IADD R199, R199, 0x1, -R251.reuse ;  /* 0x00000001c7c7d824 */ /* 0x100fe200078e0afb */
[C---:B------:R-:W-:Y:S01]  /*9740*/  ISETP.GT.U32.AND P5, PT, R251.reuse, R202, PT ;  /* 0x000000cafb00720c */ /* 0x040fe20003fa4070 */
[C---:B------:R-:W-:Y:S01]  /*9750*/  IMAD R201, R251.reuse, R3, R8 ;  /* 0x00000003fbc97224 */ /* 0x040fe200078e0208 */
[----:B------:R-:W-:Y:S01]  /*9760*/  LOP3.LUT R8, R6, 0x198, RZ, 0xfc, !PT ;  /* 0x0000019806087812 */ /* 0x000fe200078efcff */
[----:B------:R-:W-:Y:S01]  /*9770*/  @!P6 IMAD.IADD R198, R198, 0x1, -R251 ;  /* 0x00000001c6c6e824 */ /* 0x000fe200078e0afb */
[----:B------:R-:W-:Y:S01]  /*9780*/  IABS R4, R7 ;  /* 0x0000000700047213 */ /* 0x000fe20000000000 */
[----:B------:R-:W-:Y:S01]  /*9790*/  @!P4 IMAD.MOV R199, RZ, RZ, -R199 ;  /* 0x000000ffffc7c224 */ /* 0x000fe200078e0ac7 */
[C---:B------:R-:W-:Y:S01]  /*97a0*/  ISETP.GT.U32.AND P4, PT, R251.reuse, R203, PT ;  /* 0x000000cbfb00720c */ /* 0x040fe20003f84070 */
[----:B------:R-:W-:Y:S01]  /*97b0*/  @!P0 IMAD.MOV R197, RZ, RZ, -R197 ;  /* 0x000000ffffc58224 */ /* 0x000fe200078e0ac5 */
[----:B------:R-:W-:Y:S01]  /*97c0*/  IABS R204, R8 ;  /* 0x0000000800cc7213 */ /* 0x000fe20000000000 */
[----:B------:R-:W-:Y:S01]  /*97d0*/  @!P1 IMAD.IADD R200, R200, 0x1, -R251 ;  /* 0x00000001c8c89824 */ /* 0x000fe200078e0afb */
[----:B------:R-:W-:-:S02]  /*97e0*/  ISETP.GT.U32.AND P6, PT, R251, R198, PT ;  /* 0x000000c6fb00720c */ /* 0x000fc40003fc4070 */
[----:B------:R-:W-:Y:S01]  /*97f0*/  ISETP.GT.U32.AND P0, PT, R251, R201, PT ;  /* 0x000000c9fb00720c */ /* 0x000fe20003f04070 */
[----:B------:R-:W-:Y:S01]  /*9800*/  IMAD.HI.U32 R3, R9, R204, RZ ;  /* 0x000000cc09037227 */ /* 0x000fe200078e00ff */
[----:B------:R-:W-:Y:S02]  /*9810*/  ISETP.GT.U32.AND P1, PT, R251, R200, PT ;  /* 0x000000c8fb00720c */ /* 0x000fe40003f24070 */
[----:B------:R-:W-:Y:S01]  /*9820*/  LOP3.LUT R124, R6, 0x19c, RZ, 0xfc, !PT ;  /* 0x0000019c067c7812 */ /* 0x000fe200078efcff */
[----:B------:R-:W-:Y:S02]  /*9830*/  @!P5 IMAD.IADD R202, R202, 0x1, -R251 ;  /* 0x00000001cacad824 */ /* 0x000fe400078e0afb */
[----:B------:R-:W-:Y:S02]  /*9840*/  IMAD.MOV R3, RZ, RZ, -R3 ;  /* 0x000000ffff037224 */ /* 0x000fe400078e0a03 */
[----:B------:R-:W-:Y:S01]  /*9850*/  @!P4 IMAD.IADD R203, R203, 0x1, -R251 ;  /* 0x00000001cbcbc824 */ /* 0x000fe200078e0afb */
[C---:B------:R-:W-:Y:S01]  /*9860*/  ISETP.GT.U32.AND P4, PT, R251.reuse, R202, PT ;  /* 0x000000cafb00720c */ /* 0x040fe20003f84070 */
[----:B------:R-:W-:-:S02]  /*9870*/  IMAD R204, R251, R3, R204 ;  /* 0x00000003fbcc7224 */ /* 0x000fc400078e02cc */
[----:B------:R-:W-:-:S04]  /*9880*/  IMAD.HI.U32 R3, R9, R4, RZ ;  /* 0x0000000409037227 */ /* 0x000fc800078e00ff */
[----:B------:R-:W-:Y:S01]  /*9890*/  @!P6 IMAD.IADD R198, R198, 0x1, -R251 ;  /* 0x00000001c6c6e824 */ /* 0x000fe200078e0afb */
[----:B------:R-:W-:Y:S01]  /*98a0*/  ISETP.GE.AND P6, PT, R125, RZ, PT ;  /* 0x000000ff7d00720c */ /* 0x000fe20003fc6270 */
[----:B------:R-:W-:Y:S01]  /*98b0*/  IMAD.MOV R3, RZ, RZ, -R3 ;  /* 0x000000ffff037224 */ /* 0x000fe200078e0a03 */
[----:B------:R-:W-:Y:S01]  /*98c0*/  LOP3.LUT R125, R6, 0x19e, RZ, 0xfc, !PT ;  /* 0x0000019e067d7812 */ /* 0x000fe200078efcff */
[----:B------:R-:W-:Y:S01]  /*98d0*/  @!P3 IMAD.MOV R198, RZ, RZ, -R198 ;  /* 0x000000ffffc6b224 */ /* 0x000fe200078e0ac6 */
[----:B------:R-:W-:Y:S01]  /*98e0*/  ISETP.GE.AND P3, PT, R205, RZ, PT ;  /* 0x000000ffcd00720c */ /* 0x000fe20003f66270 */
[--C-:B------:R-:W-:Y:S01]  /*98f0*/  @!P0 IMAD.IADD R201, R201, 0x1, -R251.reuse ;  /* 0x00000001c9c98824 */ /* 0x100fe200078e0afb */
[----:B------:R-:W-:Y:S01]  /*9900*/  ISETP.GE.AND P0, PT, R8, RZ, PT ;  /* 0x000000ff0800720c */ /* 0x000fe20003f06270 */
[C---:B------:R-:W-:Y:S01]  /*9910*/  IMAD R205, R251.reuse, R3, R4 ;  /* 0x00000003fbcd7224 */ /* 0x040fe200078e0204 */
[----:B------:R-:W-:Y:S01]  /*9920*/  IABS R8, R125 ;  /* 0x0000007d00087213 */ /* 0x000fe20000000000 */
[--C-:B------:R-:W-:Y:S01]  /*9930*/  @!P1 IMAD.IADD R200, R200, 0x1, -R251.reuse ;  /* 0x00000001c8c89824 */ /* 0x100fe200078e0afb */
[----:B------:R-:W-:Y:S01]  /*9940*/  ISETP.GE.AND P1, PT, R206, RZ, PT ;  /* 0x000000ffce00720c */ /* 0x000fe20003f26270 */
[----:B------:R-:W-:Y:S01]  /*9950*/  @!P4 IMAD.IADD R202, R202, 0x1, -R251 ;  /* 0x00000001cacac824 */ /* 0x000fe200078e0afb */
[C---:B------:R-:W-:Y:S01]  /*9960*/  ISETP.GT.U32.AND P5, PT, R251.reuse, R201, PT ;  /* 0x000000c9fb00720c */ /* 0x040fe20003fa4070 */
[----:B------:R-:W-:Y:S01]  /*9970*/  @!P2 IMAD.MOV R200, RZ, RZ, -R200 ;  /* 0x000000ffffc8a224 */ /* 0x000fe200078e0ac8 */
[----:B------:R-:W-:Y:S01]  /*9980*/  ISETP.GT.U32.AND P4, PT, R251, R205, PT ;  /* 0x000000cdfb00720c */ /* 0x000fe20003f84070 */
[----:B------:R-:W-:Y:S01]  /*9990*/  IMAD.HI.U32 R4, R9, R8, RZ ;  /* 0x0000000809047227 */ /* 0x000fe200078e00ff */
[----:B------:R-:W-:-:S02]  /*99a0*/  IABS R206, R124 ;  /* 0x0000007c00ce7213 */ /* 0x000fc40000000000 */
[----:B------:R-:W-:Y:S01]  /*99b0*/  ISETP.GT.U32.AND P2, PT, R251, R203, PT ;  /* 0x000000cbfb00720c */ /* 0x000fe20003f44070 */
[----:B------:R-:W-:Y:S02]  /*99c0*/  IMAD.MOV R4, RZ, RZ, -R4 ;  /* 0x000000ffff047224 */ /* 0x000fe400078e0a04 */
[----:B------:R-:W-:-:S04]  /*99d0*/  IMAD.HI.U32 R3, R9, R206, RZ ;  /* 0x000000ce09037227 */ /* 0x000fc800078e00ff */
[----:B------:R-:W-:Y:S02]  /*99e0*/  IMAD.MOV R3, RZ, RZ, -R3 ;  /* 0x000000ffff037224 */ /* 0x000fe400078e0a03 */
[--C-:B------:R-:W-:Y:S01]  /*99f0*/  @!P5 IMAD.IADD R201, R201, 0x1, -R251.reuse ;  /* 0x00000001c9c9d824 */ /* 0x100fe200078e0afb */
[----:B------:R-:W-:Y:S01]  /*9a00*/  ISETP.GT.U32.AND P5, PT, R251, R204, PT ;  /* 0x000000ccfb00720c */ /* 0x000fe20003fa4070 */
[--C-:B------:R-:W-:Y:S02]  /*9a10*/  @!P4 IMAD.IADD R205, R205, 0x1, -R251.reuse ;  /* 0x00000001cdcdc824 */ /* 0x100fe400078e0afb */
[----:B------:R-:W-:Y:S02]  /*9a20*/  IMAD R206, R251, R3, R206 ;  /* 0x00000003fbce7224 */ /* 0x000fe400078e02ce */
[----:B------:R-:W-:Y:S01]  /*9a30*/  @!P2 IMAD.IADD R203, R203, 0x1, -R251 ;  /* 0x00000001cbcba824 */ /* 0x000fe200078e0afb */
[----:B------:R-:W-:Y:S01]  /*9a40*/  ISETP.GE.AND P2, PT, R7, RZ, PT ;  /* 0x000000ff0700720c */ /* 0x000fe20003f46270 */
[----:B------:R-:W-:Y:S01]  /*9a50*/  @!P6 IMAD.MOV R201, RZ, RZ, -R201 ;  /* 0x000000ffffc9e224 */ /* 0x000fe200078e0ac9 */
[C---:B------:R-:W-:Y:S01]  /*9a60*/  ISETP.GT.U32.AND P6, PT, R251.reuse, R205, PT ;  /* 0x000000cdfb00720c */ /* 0x040fe20003fc4070 */
[C---:B------:R-:W-:Y:S01]  /*9a70*/  IMAD R207, R251.reuse, R4, R8 ;  /* 0x00000004fbcf7224 */ /* 0x040fe200078e0208 */
[----:B------:R-:W-:Y:S01]  /*9a80*/  IABS R8, R214 ;  /* 0x000000d600087213 */ /* 0x000fe20000000000 */
[----:B------:R-:W-:Y:S01]  /*9a90*/  @!P3 IMAD.MOV R202, RZ, RZ, -R202 ;  /* 0x000000ffffcab224 */ /* 0x000fe200078e0aca */
[----:B------:R-:W-:Y:S01]  /*9aa0*/  ISETP.GT.U32.AND P3, PT, R251, R206, PT ;  /* 0x000000cefb00720c */ /* 0x000fe20003f64070 */
[----:B------:R-:W-:-:S04]  /*9ab0*/  IMAD.HI.U32 R7, R9, R208, RZ ;  /* 0x000000d009077227 */ /* 0x000fc800078e00ff */
[----:B------:R-:W-:Y:S01]  /*9ac0*/  @!P1 IMAD.MOV R203, RZ, RZ, -R203 ;  /* 0x000000ffffcb9224 */ /* 0x000fe200078e0acb */
[----:B------:R-:W-:Y:S01]  /*9ad0*/  ISETP.GT.U32.AND P1, PT, R251, R207, PT ;  /* 0x000000cffb00720c */ /* 0x000fe20003f24070 */
[----:B------:R-:W-:Y:S02]  /*9ae0*/  IMAD.MOV R7, RZ, RZ, -R7 ;  /* 0x000000ffff077224 */ /* 0x000fe400078e0a07 */
[--C-:B------:R-:W-:Y:S02]  /*9af0*/  @!P6 IMAD.IADD R205, R205, 0x1, -R251.reuse ;  /* 0x00000001cdcde824 */ /* 0x100fe400078e0afb */
[----:B------:R-:W-:Y:S01]  /*9b00*/  IMAD R208, R251, R7, R208 ;  /* 0x00000007fbd07224 */ /* 0x000fe200078e02d0 */
[----:B------:R-:W-:Y:S01]  /*9b10*/  LOP3.LUT R7, R6, 0x1a2, RZ, 0xfc, !PT ;  /* 0x000001a206077812 */ /* 0x000fe200078efcff */
[--C-:B------:R-:W-:Y:S01]  /*9b20*/  @!P3 IMAD.IADD R206, R206, 0x1, -R251.reuse ;  /* 0x00000001ceceb824 */ /* 0x100fe200078e0afb */
[----:B------:R-:W-:Y:S01]  /*9b30*/  ISETP.GE.AND P3, PT, R209, RZ, PT ;  /* 0x000000ffd100720c */ /* 0x000fe20003f66270 */
[----:B------:R-:W-:Y:S01]  /*9b40*/  @!P5 IMAD.IADD R204, R204, 0x1, -R251 ;  /* 0x00000001ccccd824 */ /* 0x000fe200078e0afb */
[----:B------:R-:W-:Y:S01]  /*9b50*/  ISETP.GT.U32.AND P6, PT, R251, R208, PT ;  /* 0x000000d0fb00720c */ /* 0x000fe20003fc4070 */
[----:B------:R-:W-:Y:S01]  /*9b60*/  @!P2 IMAD.MOV R205, RZ, RZ, -R205 ;  /* 0x000000ffffcda224 */ /* 0x000fe200078e0acd */
[----:B------:R-:W-:Y:S01]  /*9b70*/  IABS R4, R7 ;  /* 0x0000000700047213 */ /* 0x000fe20000000000 */
[----:B------:R-:W-:Y:S01]  /*9b80*/  @!P1 IMAD.IADD R207, R207, 0x1, -R251 ;  /* 0x00000001cfcf9824 */ /* 0x000fe200078e0afb */
[----:B------:R-:W-:-:S02]  /*9b90*/  ISETP.GE.AND P5, PT, R124, RZ, PT ;  /* 0x000000ff7c00720c */ /* 0x000fc40003fa6270 */
[----:B------:R-:W-:Y:S01]  /*9ba0*/  ISETP.GT.U32.AND P1, PT, R251, R206, PT ;  /* 0x000000cefb00720c */ /* 0x000fe20003f24070 */
[----:B------:R-:W-:Y:S01]  /*9bb0*/  IMAD.HI.U32 R3, R9, R4, RZ ;  /* 0x0000000409037227 */ /* 0x000fe200078e00ff */
[----:B------:R-:W-:Y:S02]  /*9bc0*/  LOP3.LUT R124, R6, 0x1a4, RZ, 0xfc, !PT ;  /* 0x000001a4067c7812 */ /* 0x000fe400078efcff */
[C---:B------:R-:W-:Y:S01]  /*9bd0*/  ISETP.GT.U32.AND P4, PT, R251.reuse, R204, PT ;  /* 0x000000ccfb00720c */ /* 0x040fe20003f84070 */
[----:B------:R-:W-:Y:S01]  /*9be0*/  IMAD.MOV R209, RZ, RZ, -R3 ;  /* 0x000000ffffd17224 */ /* 0x000fe200078e0a03 */
[----:B------:R-:W-:Y:S01]  /*9bf0*/  IABS R210, R124 ;  /* 0x0000007c00d27213 */ /* 0x000fe20000000000 */
[----:B------:R-:W-:Y:S01]  /*9c00*/  @!P6 IMAD.IADD R208, R208, 0x1, -R251 ;  /* 0x00000001d0d0e824 */ /* 0x000fe200078e0afb */
[C---:B------:R-:W-:Y:S01]  /*9c10*/  ISETP.GT.U32.AND P6, PT, R251.reuse, R207, PT ;  /* 0x000000cffb00720c */ /* 0x040fe20003fc4070 */
[----:B------:R-:W-:Y:S02]  /*9c20*/  IMAD R209, R251, R209, R4 ;  /* 0x000000d1fbd17224 */ /* 0x000fe400078e0204 */
[----:B------:R-:W-:-:S04]  /*9c30*/  IMAD.HI.U32 R3, R9, R210, RZ ;  /* 0x000000d209037227 */ /* 0x000fc800078e00ff */
[----:B------:R-:W-:Y:S01]  /*9c40*/  @!P1 IMAD.IADD R206, R206, 0x1, -R251 ;  /* 0x00000001cece9824 */ /* 0x000fe200078e0afb */
[----:B------:R-:W-:Y:S01]  /*9c50*/  ISETP.GT.U32.AND P1, PT, R251, R209, PT ;  /* 0x000000d1fb00720c */ /* 0x000fe20003f24070 */
[----:B------:R-:W-:Y:S02]  /*9c60*/  IMAD.MOV R3, RZ, RZ, -R3 ;  /* 0x000000ffff037224 */ /* 0x000fe400078e0a03 */
[--C-:B------:R-:W-:Y:S01]  /*9c70*/  @!P4 IMAD.IADD R204, R204, 0x1, -R251.reuse ;  /* 0x00000001ccccc824 */ /* 0x100fe200078e0afb */
[----:B------:R-:W-:Y:S01]  /*9c80*/  ISETP.GE.AND P4, PT, R125, RZ, PT ;  /* 0x000000ff7d00720c */ /* 0x000fe20003f86270 */
[----:B------:R-:W-:Y:S01]  /*9c90*/  IMAD R210, R251, R3, R210 ;  /* 0x00000003fbd27224 */ /* 0x000fe200078e02d2 */
[----:B------:R-:W-:Y:S01]  /*9ca0*/  LOP3.LUT R125, R6, 0x1a6, RZ, 0xfc, !PT ;  /* 0x000001a6067d7812 */ /* 0x000fe200078efcff */
[--C-:B------:R-:W-:Y:S02]  /*9cb0*/  @!P6 IMAD.IADD R207, R207, 0x1, -R251.reuse ;  /* 0x00000001cfcfe824 */ /* 0x100fe400078e0afb */
[----:B------:R-:W-:Y:S01]  /*9cc0*/  @!P0 IMAD.MOV R204, RZ, RZ, -R204 ;  /* 0x000000ffffcc8224 */ /* 0x000fe200078e0acc */
[----:B------:R-:W-:Y:S01]  /*9cd0*/  IABS R4, R125 ;  /* 0x0000007d00047213 */ /* 0x000fe20000000000 */
[----:B------:R-:W-:Y:S01]  /*9ce0*/  @!P5 IMAD.MOV R206, RZ, RZ, -R206 ;  /* 0x000000ffffced224 */ /* 0x000fe200078e0ace */
[----:B------:R-:W-:Y:S01]  /*9cf0*/  ISETP.GT.U32.AND P6, PT, R251, R210, PT ;  /* 0x000000d2fb00720c */ /* 0x000fe20003fc4070 */
[----:B------:R-:W-:Y:S01]  /*9d00*/  @!P1 IMAD.IADD R209, R209, 0x1, -R251 ;  /* 0x00000001d1d19824 */ /* 0x000fe200078e0afb */
[----:B------:R-:W-:Y:S01]  /*9d10*/  ISETP.GT.U32.AND P0, PT, R251, R208, PT ;  /* 0x000000d0fb00720c */ /* 0x000fe20003f04070 */
[----:B------:R-:W-:Y:S01]  /*9d20*/  IMAD.HI.U32 R3, R9, R4, RZ ;  /* 0x0000000409037227 */ /* 0x000fe200078e00ff */
[----:B------:R-:W-:-:S02]  /*9d30*/  ISETP.GE.AND P1, PT, R124, RZ, PT ;  /* 0x000000ff7c00720c */ /* 0x000fc40003f26270 */
[----:B------:R-:W-:Y:S01]  /*9d40*/  ISETP.GT.U32.AND P2, PT, R251, R209, PT ;  /* 0x000000d1fb00720c */ /* 0x000fe20003f44070 */
[----:B------:R-:W-:Y:S01]  /*9d50*/  IMAD.MOV R211, RZ, RZ, -R3 ;  /* 0x000000ffffd37224 */ /* 0x000fe200078e0a03 */
[----:B------:R-:W-:Y:S01]  /*9d60*/  IABS R124, R219 ;  /* 0x000000db007c7213 */ /* 0x000fe20000000000 */
[----:B------:R-:W-:-:S04]  /*9d70*/  IMAD.HI.U32 R3, R9, R212, RZ ;  /* 0x000000d409037227 */ /* 0x000fc800078e00ff */
[C---:B------:R-:W-:Y:S02]  /*9d80*/  IMAD R211, R251.reuse, R211, R4 ;  /* 0x000000d3fbd37224 */ /* 0x040fe400078e0204 */
[----:B------:R-:W-:Y:S02]  /*9d90*/  @!P6 IMAD.IADD R210, R210, 0x1, -R251 ;  /* 0x00000001d2d2e824 */ /* 0x000fe400078e0afb */
[----:B------:R-:W-:Y:S01]  /*9da0*/  IMAD.MOV R4, RZ, RZ, -R3 ;  /* 0x000000ffff047224 */ /* 0x000fe200078e0a03 */
[----:B------:R-:W-:Y:S01]  /*9db0*/  ISETP.GT.U32.AND P6, PT, R251, R211, PT ;  /* 0x000000d3fb00720c */ /* 0x000fe20003fc4070 */
[----:B------:R-:W-:Y:S01]  /*9dc0*/  @!P2 IMAD.IADD R209, R209, 0x1, -R251 ;  /* 0x00000001d1d1a824 */ /* 0x000fe200078e0afb */
[C---:B------:R-:W-:Y:S01]  /*9dd0*/  ISETP.GT.U32.AND P5, PT, R251.reuse, R210, PT ;  /* 0x000000d2fb00720c */ /* 0x040fe20003fa4070 */
[----:B------:R-:W-:Y:S01]  /*9de0*/  IMAD R212, R251, R4, R212 ;  /* 0x00000004fbd47224 */ /* 0x000fe200078e02d4 */
[----:B------:R-:W-:Y:S01]  /*9df0*/  LOP3.LUT R4, R6, 0x1ac, RZ, 0xfc, !PT ;  /* 0x000001ac06047812 */ /* 0x000fe200078efcff */
[----:B------:R-:W-:-:S03]  /*9e00*/  IMAD.HI.U32 R3, R9, R8, RZ ;  /* 0x0000000809037227 */ /* 0x000fc600078e00ff */
[----:B------:R-:W-:Y:S01]  /*9e10*/  ISETP.GT.U32.AND P2, PT, R251, R212, PT ;  /* 0x000000d4fb00720c */ /* 0x000fe20003f44070 */
[----:B------:R-:W-:Y:S01]  /*9e20*/  @!P0 IMAD.IADD R208, R208, 0x1, -R251 ;  /* 0x00000001d0d08824 */ /* 0x000fe200078e0afb */
[----:B------:R-:W-:Y:S01]  /*9e30*/  ISETP.GE.AND P0, PT, R7, RZ, PT ;  /* 0x000000ff0700720c */ /* 0x000fe20003f06270 */
[----:B------:R-:W-:Y:S01]  /*9e40*/  IMAD.MOV R3, RZ, RZ, -R3 ;  /* 0x000000ffff037224 */ /* 0x000fe200078e0a03 */
[----:B------:R-:W-:Y:S01]  /*9e50*/  LOP3.LUT R7, R6, 0x1ae, RZ, 0xfc, !PT ;  /* 0x000001ae06077812 */ /* 0x000fe200078efcff */
[--C-:B------:R-:W-:Y:S01]  /*9e60*/  @!P6 IMAD.IADD R211, R211, 0x1, -R251.reuse ;  /* 0x00000001d3d3e824 */ /* 0x100fe200078e0afb */
[----:B------:R-:W-:Y:S01]  /*9e70*/  ISETP.GE.AND P6, PT, R4, RZ, PT ;  /* 0x000000ff0400720c */ /* 0x000fe20003fc6270 */
[--C-:B------:R-:W-:Y:S01]  /*9e80*/  @!P5 IMAD.IADD R210, R210, 0x1, -R251.reuse ;  /* 0x00000001d2d2d824 */ /* 0x100fe200078e0afb */
[----:B------:R-:W-:Y:S01]  /*9e90*/  ISETP.GE.AND P5, PT, R214, RZ, PT ;  /* 0x000000ffd600720c */ /* 0x000fe20003fa6270 */
[----:B------:R-:W-:Y:S01]  /*9ea0*/  @!P3 IMAD.MOV R208, RZ, RZ, -R208 ;  /* 0x000000ffffd0b224 */ /* 0x000fe200078e0ad0 */
[----:B------:R-:W-:Y:S01]  /*9eb0*/  IABS R214, R4 ;  /* 0x0000000400d67213 */ /* 0x000fe20000000000 */
[----:B------:R-:W-:Y:S01]  /*9ec0*/  @!P1 IMAD.MOV R210, RZ, RZ, -R210 ;  /* 0x000000ffffd29224 */ /* 0x000fe200078e0ad2 */
[----:B------:R-:W-:Y:S01]  /*9ed0*/  ISETP.GE.AND P3, PT, R213, RZ, PT ;  /* 0x000000ffd500720c */ /* 0x000fe20003f66270 */
[----:B------:R-:W-:Y:S01]  /*9ee0*/  @!P2 IMAD.IADD R212, R212, 0x1, -R251 ;  /* 0x00000001d4d4a824 */ /* 0x000fe200078e0afb */
[C---:B------:R-:W-:Y:S01]  /*9ef0*/  ISETP.GT.U32.AND P2, PT, R251.reuse, R211, PT ;  /* 0x000000d3fb00720c */ /* 0x040fe20003f44070 */
[----:B------:R-:W-:Y:S01]  /*9f00*/  IMAD R213, R251, R3, R8 ;  /* 0x00000003fbd57224 */ /* 0x000fe200078e0208 */
[----:B------:R-:W-:Y:S01]  /*9f10*/  IABS R8, R7 ;  /* 0x0000000700087213 */ /* 0x000fe20000000000 */
[----:B------:R-:W-:-:S03]  /*9f20*/  IMAD.HI.U32 R3, R9, R214, RZ ;  /* 0x000000d609037227 */ /* 0x000fc600078e00ff */
[----:B------:R-:W-:Y:S01]  /*9f30*/  ISETP.GT.U32.AND P1, PT, R251, R213, PT ;  /* 0x000000d5fb00720c */ /* 0x000fe20003f24070 */
[----:B------:R-:W-:Y:S02]  /*9f40*/  IMAD.MOV R3, RZ, RZ, -R3 ;  /* 0x000000ffff037224 */ /* 0x000fe400078e0a03 */
[----:B------:R-:W-:Y:S01]  /*9f50*/  @!P4 IMAD.MOV R207, RZ, RZ, -R207 ;  /* 0x000000ffffcfc224 */ /* 0x000fe200078e0acf */
[----:B------:R-:W-:Y:S01]  /*9f60*/  ISETP.GE.AND P4, PT, R125, RZ, PT ;  /* 0x000000ff7d00720c */ /* 0x000fe20003f86270 */
[----:B------:R-:W-:Y:S01]  /*9f70*/  IMAD R214, R251, R3, R214 ;  /* 0x00000003fbd67224 */ /* 0x000fe200078e02d6 */
[----:B------:R-:W-:Y:S01]  /*9f80*/  LOP3.LUT R125, R6, 0x1b0, RZ, 0xfc, !PT ;  /* 0x000001b0067d7812 */ /* 0x000fe200078efcff */
[----:B------:R-:W-:Y:S02]  /*9f90*/  @!P2 IMAD.IADD R211, R211, 0x1, -R251 ;  /* 0x00000001d3d3a824 */ /* 0x000fe400078e0afb */
[----:B------:R-:W-:Y:S01]  /*9fa0*/  @!P0 IMAD.MOV R209, RZ, RZ, -R209 ;  /* 0x000000ffffd18224 */ /* 0x000fe200078e0ad1 */
[----:B------:R-:W-:Y:S01]  /*9fb0*/  ISETP.GT.U32.AND P2, PT, R251, R214, PT ;  /* 0x000000d6fb00720c */ /* 0x000fe20003f44070 */
[----:B------:R-:W-:Y:S01]  /*9fc0*/  IMAD.HI.U32 R3, R9, R8, RZ ;  /* 0x0000000809037227 */ /* 0x000fe200078e00ff */
[----:B------:R-:W-:-:S02]  /*9fd0*/  ISETP.GT.U32.AND P0, PT, R251, R212, PT ;  /* 0x000000d4fb00720c */ /* 0x000fc40003f04070 */
[----:B------:R-:W-:Y:S01]  /*9fe0*/  IABS R216, R125 ;  /* 0x0000007d00d87213 */ /* 0x000fe20000000000 */
[----:B------:R-:W-:Y:S01]  /*9ff0*/  @!P1 IMAD.IADD R213, R213, 0x1, -R251 ;  /* 0x00000001d5d59824 */ /* 0x000fe200078e0afb */
[----:B------:R-:W-:Y:S01]  /*a000*/  ISETP.GE.AND P1, PT, R125, RZ, PT ;  /* 0x000000ff7d00720c */ /* 0x000fe20003f26270 */
[----:B------:R-:W-:Y:S01]  /*a010*/  @!P4 IMAD.MOV R211, RZ, RZ, -R211 ;  /* 0x000000ffffd3c224 */ /* 0x000fe200078e0ad3 */
[----:B------:R-:W-:Y:S01]  /*a020*/  LOP3.LUT R125, R6, 0x1b8, RZ, 0xfc, !PT ;  /* 0x000001b8067d7812 */ /* 0x000fe200078efcff */
[----:B------:R-:W-:Y:S01]  /*a030*/  IMAD.HI.U32 R4, R9, R216, RZ ;  /* 0x000000d809047227 */ /* 0x000fe200078e00ff */
[----:B------:R-:W-:Y:S02]  /*a040*/  ISETP.GT.U32.AND P4, PT, R251, R213, PT ;  /* 0x000000d5fb00720c */ /* 0x000fe40003f84070 */
[----:B------:R-:W-:Y:S01]  /*a050*/  IABS R220, R125 ;  /* 0x0000007d00dc7213 */ /* 0x000fe20000000000 */
[----:B------:R-:W-:Y:S02]  /*a060*/  @!P2 IMAD.IADD R214, R214, 0x1, -R251 ;  /* 0x00000001d6d6a824 */ /* 0x000fe400078e0afb */
[----:B------:R-:W-:-:S02]  /*a070*/  IMAD.MOV R215, RZ, RZ, -R3 ;  /* 0x000000ffffd77224 */ /* 0x000fc400078e0a03 */
[----:B------:R-:W-:Y:S01]  /*a080*/  @!P0 IMAD.IADD R212, R212, 0x1, -R251 ;  /* 0x00000001d4d48824 */ /* 0x000fe200078e0afb */
[----:B------:R-:W-:Y:S01]  /*a090*/  ISETP.GT.U32.AND P2, PT, R251, R214, PT ;  /* 0x000000d6fb00720c */ /* 0x000fe20003f44070 */
[----:B------:R-:W-:Y:S01]  /*a0a0*/  IMAD.HI.U32 R3, R9, R124, RZ ;  /* 0x0000007c09037227 */ /* 0x000fe200078e00ff */
[----:B------:R-:W-:Y:S02]  /*a0b0*/  ISETP.GE.AND P0, PT, R7, RZ, PT ;  /* 0x000000ff0700720c */ /* 0x000fe40003f06270 */
[----:B------:R-:W-:Y:S01]  /*a0c0*/  LOP3.LUT R7, R6, 0x1ba, RZ, 0xfc, !PT ;  /* 0x000001ba06077812 */ /* 0x000fe200078efcff */
[----:B------:R-:W-:Y:S02]  /*a0d0*/  IMAD.MOV R4, RZ, RZ, -R4 ;  /* 0x000000ffff047224 */ /* 0x000fe400078e0a04 */
[----:B------:R-:W-:Y:S01]  /*a0e0*/  IMAD R215, R251, R215, R8 ;  /* 0x000000d7fbd77224 */ /* 0x000fe200078e0208 */
[----:B------:R-:W-:Y:S01]  /*a0f0*/  IABS R8, R221 ;  /* 0x000000dd00087213 */ /* 0x000fe20000000000 */
[----:B------:R-:W-:-:S02]  /*a100*/  IMAD.MOV R3, RZ, RZ, -R3 ;  /* 0x000000ffff037224 */ /* 0x000fc400078e0a03 */
[C---:B------:R-:W-:Y:S02]  /*a110*/  IMAD R216, R251.reuse, R4, R216 ;  /* 0x00000004fbd87224 */ /* 0x040fe400078e02d8 */
[----:B------:R-:W-:Y:S01]  /*a120*/  @!P3 IMAD.MOV R212, RZ, RZ, -R212 ;  /* 0x000000ffffd4b224 */ /* 0x000fe200078e0ad4 */
[C---:B------:R-:W-:Y:S01]  /*a130*/  ISETP.GT.U32.AND P3, PT, R251.reuse, R215, PT ;  /* 0x000000d7fb00720c */ /* 0x040fe20003f64070 */
[----:B------:R-:W-:Y:S01]  /*a140*/  IMAD R217, R251, R3, R124 ;  /* 0x00000003fbd97224 */ /* 0x000fe200078e027c */
[----:B------:R-:W-:Y:S01]  /*a150*/  IABS R124, R7 ;  /* 0x00000007007c7213 */ /* 0x000fe20000000000 */
[--C-:B------:R-:W-:Y:S01]  /*a160*/  @!P4 IMAD.IADD R213, R213, 0x1, -R251.reuse ;  /* 0x00000001d5d5c824 */ /* 0x100fe200078e0afb */
[C---:B------:R-:W-:Y:S01]  /*a170*/  ISETP.GT.U32.AND P4, PT, R251.reuse, R216, PT ;  /* 0x000000d8fb00720c */ /* 0x040fe20003f84070 */
        /* <DEDUP_REMOVED lines=12> */
[----:B------:R-:W-:-:S02]  /*a240*/  IMAD R218, R251, R3, R218 ;  /* 0x00000003fbda7224 */ /* 0x000fc400078e02da */
[----:B------:R-:W-:Y:S01]  /*a250*/  IMAD R219, R251, R219, R8 ;  /* 0x000000dbfbdb7224 */ /* 0x000fe200078e0208 */
[----:B------:R-:W-:Y:S01]  /*a260*/  IABS R8, R224 ;  /* 0x000000e000087213 */ /* 0x000fe20000000000 */
[----:B------:R-:W-:-:S04]  /*a270*/  IMAD.HI.U32 R3, R9, R220, RZ ;  /* 0x000000dc09037227 */ /* 0x000fc800078e00ff */
[----:B------:R-:W-:Y:S01]  /*a280*/  @!P4 IMAD.IADD R215, R215, 0x1, -R251 ;  /* 0x00000001d7d7c824 */ /* 0x000fe200078e0afb */
[C---:B------:R-:W-:Y:S01]  /*a290*/  ISETP.GT.U32.AND P4, PT, R251.reuse, R218, PT ;  /* 0x000000dafb00720c */ /* 0x040fe20003f84070 */
[----:B------:R-:W-:Y:S01]  /*a2a0*/  @!P5 IMAD.MOV R213, RZ, RZ, -R213 ;  /* 0x000000ffffd5d224 */ /* 0x000fe200078e0ad5 */
[C---:B------:R-:W-:Y:S01]  /*a2b0*/  ISETP.GT.U32.AND P5, PT, R251.reuse, R217, PT ;  /* 0x000000d9fb00720c */ /* 0x040fe20003fa4070 */
[----:B------:R-:W-:Y:S01]  /*a2c0*/  @!P2 IMAD.IADD R216, R216, 0x1, -R251 ;  /* 0x00000001d8d8a824 */ /* 0x000fe200078e0afb */
[----:B------:R-:W-:Y:S01]  /*a2d0*/  ISETP.GT.U32.AND P2, PT, R251, R219, PT ;  /* 0x000000dbfb00720c */ /* 0x000fe20003f44070 */
[----:B------:R-:W-:Y:S02]  /*a2e0*/  IMAD.MOV R3, RZ, RZ, -R3 ;  /* 0x000000ffff037224 */ /* 0x000fe400078e0a03 */
[----:B------:R-:W-:-:S04]  /*a2f0*/  IMAD.HI.U32 R4, R9, R124, RZ ;  /* 0x0000007c09047227 */ /* 0x000fc800078e00ff */
[C---:B------:R-:W-:Y:S02]  /*a300*/  IMAD R220, R251.reuse, R3, R220 ;  /* 0x00000003fbdc7224 */ /* 0x040fe400078e02dc */
[--C-:B------:R-:W-:Y:S02]  /*a310*/  @!P4 IMAD.IADD R218, R218, 0x1, -R251.reuse ;  /* 0x00000001dadac824 */ /* 0x100fe400078e0afb */
[----:B------:R-:W-:Y:S01]  /*a320*/  IMAD.MOV R4, RZ, RZ, -R4 ;  /* 0x000000ffff047224 */ /* 0x000fe200078e0a04 */
[----:B------:R-:W-:Y:S01]  /*a330*/  ISETP.GT.U32.AND P4, PT, R251, R220, PT ;  /* 0x000000dcfb00720c */ /* 0x000fe20003f84070 */
[--C-:B------:R-:W-:Y:S01]  /*a340*/  @!P5 IMAD.IADD R217, R217, 0x1, -R251.reuse ;  /* 0x00000001d9d9d824 */ /* 0x100fe200078e0afb */
[----:B------:R-:W-:Y:S01]  /*a350*/  ISETP.GE.AND P5, PT, R221, RZ, PT ;  /* 0x000000ffdd00720c */ /* 0x000fe20003fa6270 */
[----:B------:R-:W-:Y:S01]  /*a360*/  @!P6 IMAD.MOV R214, RZ, RZ, -R214 ;  /* 0x000000ffffd6e224 */ /* 0x000fe200078e0ad6 */
[----:B------:R-:W-:Y:S01]  /*a370*/  ISETP.GE.AND P6, PT, R222, RZ, PT ;  /* 0x000000ffde00720c */ /* 0x000fe20003fc6270 */
[----:B------:R-:W-:Y:S01]  /*a380*/  @!P2 IMAD.IADD R219, R219, 0x1, -R251 ;  /* 0x00000001dbdba824 */ /* 0x000fe200078e0afb */
[----:B------:R-:W-:Y:S01]  /*a390*/  IABS R222, R223 ;  /* 0x000000df00de7213 */ /* 0x000fe20000000000 */
[C---:B------:R-:W-:Y:S01]  /*a3a0*/  IMAD R221, R251.reuse, R4, R124 ;  /* 0x00000004fbdd7224 */ /* 0x040fe200078e027c */
        /* <DEDUP_REMOVED lines=10> */
[----:B------:R-:W-:Y:S01]  /*a450*/  LOP3.LUT R125, R6, 0x1ce, RZ, 0xfc, !PT ;  /* 0x000001ce067d7812 */ /* 0x000fe200078efcff */
[----:B------:R-:W-:-:S04]  /*a460*/  IMAD.HI.U32 R4, R9, R8, RZ ;  /* 0x0000000809047227 */ /* 0x000fc800078e00ff */
[----:B------:R-:W-:Y:S01]  /*a470*/  @!P3 IMAD.MOV R217, RZ, RZ, -R217 ;  /* 0x000000ffffd9b224 */ /* 0x000fe200078e0ad9 */
[----:B------:R-:W-:Y:S01]  /*a480*/  ISETP.GT.U32.AND P3, PT, R251, R220, PT ;  /* 0x000000dcfb00720c */ /* 0x000fe20003f64070 */
[--C-:B------:R-:W-:Y:S01]  /*a490*/  @!P2 IMAD.IADD R218, R218, 0x1, -R251.reuse ;  /* 0x00000001dadaa824 */ /* 0x100fe200078e0afb */
[----:B------:R-:W-:Y:S01]  /*a4a0*/  ISETP.GE.AND P2, PT, R7, RZ, PT ;  /* 0x000000ff0700720c */ /* 0x000fe20003f46270 */
[----:B------:R-:W-:Y:S01]  /*a4b0*/  IMAD R222, R251, R3, R222 ;  /* 0x00000003fbde7224 */ /* 0x000fe200078e02de */
[----:B------:R-:W-:Y:S01]  /*a4c0*/  LOP3.LUT R3, R6, 0x1c0, RZ, 0xfc, !PT ;  /* 0x000001c006037812 */ /* 0x000fe200078efcff */
[----:B------:R-:W-:Y:S01]  /*a4d0*/  IMAD.MOV R4, RZ, RZ, -R4 ;  /* 0x000000ffff047224 */ /* 0x000fe200078e0a04 */
[----:B------:R-:W-:Y:S01]  /*a4e0*/  IABS R7, R124 ;  /* 0x0000007c00077213 */ /* 0x000fe20000000000 */
[--C-:B------:R-:W-:Y:S01]  /*a4f0*/  @!P0 IMAD.IADD R219, R219, 0x1, -R251.reuse ;  /* 0x00000001dbdb8824 */ /* 0x100fe200078e0afb */
[----:B------:R-:W-:Y:S01]  /*a500*/  ISETP.GE.AND P0, PT, R223, RZ, PT ;  /* 0x000000ffdf00720c */ /* 0x000fe20003f06270 */
[----:B------:R-:W-:-:S02]  /*a510*/  @!P1 IMAD.IADD R221, R221, 0x1, -R251 ;  /* 0x00000001dddd9824 */ /* 0x000fc400078e0afb */
[----:B------:R-:W-:Y:S01]  /*a520*/  @!P6 IMAD.MOV R218, RZ, RZ, -R218 ;  /* 0x000000ffffdae224 */ /* 0x000fe200078e0ada */
[C---:B------:R-:W-:Y:S01]  /*a530*/  ISETP.GT.U32.AND P6, PT, R251.reuse, R222, PT ;  /* 0x000000defb00720c */ /* 0x040fe20003fc4070 */
[C---:B------:R-:W-:Y:S01]  /*a540*/  IMAD R223, R251.reuse, R4, R8 ;  /* 0x00000004fbdf7224 */ /* 0x040fe200078e0208 */
[C---:B------:R-:W-:Y:S01]  /*a550*/  ISETP.GT.U32.AND P1, PT, R251.reuse, R221, PT ;  /* 0x000000ddfb00720c */ /* 0x040fe20003f24070 */
[----:B------:R-:W-:Y:S01]  /*a560*/  @!P5 IMAD.MOV R219, RZ, RZ, -R219 ;  /* 0x000000ffffdbd224 */ /* 0x000fe200078e0adb */
[----:B------:R-:W-:Y:S01]  /*a570*/  LOP3.LUT R4, R6, 0x1c4, RZ, 0xfc, !PT ;  /* 0x000001c406047812 */ /* 0x000fe200078efcff */
[----:B------:R-:W-:Y:S01]  /*a580*/  @!P3 IMAD.IADD R220, R220, 0x1, -R251 ;  /* 0x00000001dcdcb824 */ /* 0x000fe200078e0afb */
[----:B------:R-:W-:Y:S02]  /*a590*/  ISETP.GT.U32.AND P5, PT, R251, R223, PT ;  /* 0x000000dffb00720c */ /* 0x000fe40003fa4070 */
[----:B------:R-:W-:Y:S01]  /*a5a0*/  ISETP.GE.AND P3, PT, R224, RZ, PT ;  /* 0x000000ffe000720c */ /* 0x000fe20003f66270 */
[----:B------:R-:W-:Y:S01]  /*a5b0*/  @!P4 IMAD.MOV R220, RZ, RZ, -R220 ;  /* 0x000000ffffdcc224 */ /* 0x000fe200078e0adc */
[----:B------:R-:W-:-:S02]  /*a5c0*/  IABS R224, R3 ;  /* 0x0000000300e07213 */ /* 0x000fc40000000000 */
[----:B------:R-:W-:Y:S01]  /*a5d0*/  ISETP.GE.AND P4, PT, R3, RZ, PT ;  /* 0x000000ff0300720c */ /* 0x000fe20003f86270 */
[--C-:B------:R-:W-:Y:S01]  /*a5e0*/  @!P6 IMAD.IADD R222, R222, 0x1, -R251.reuse ;  /* 0x00000001dedee824 */ /* 0x100fe200078e0afb */
[----:B------:R-:W-:Y:S01]  /*a5f0*/  LOP3.LUT R3, R6, 0x1c2, RZ, 0xfc, !PT ;  /* 0x000001c206037812 */ /* 0x000fe200078efcff */
[--C-:B------:R-:W-:Y:S01]  /*a600*/  @!P1 IMAD.IADD R221, R221, 0x1, -R251.reuse ;  /* 0x00000001dddd9824 */ /* 0x100fe200078e0afb */
[----:B------:R-:W-:Y:S02]  /*a610*/  IABS R226, R4 ;  /* 0x0000000400e27213 */ /* 0x000fe40000000000 */
[----:B------:R-:W-:Y:S01]  /*a620*/  ISETP.GE.AND P1, PT, R3, RZ, PT ;  /* 0x000000ff0300720c */ /* 0x000fe20003f26270 */
[----:B------:R-:W-:Y:S01]  /*a630*/  @!P5 IMAD.IADD R223, R223, 0x1, -R251 ;  /* 0x00000001dfdfd824 */ /* 0x000fe200078e0afb */
[----:B------:R-:W-:Y:S01]  /*a640*/  IABS R8, R3 ;  /* 0x0000000300087213 */ /* 0x000fe20000000000 */
[----:B------:R-:W-:Y:S01]  /*a650*/  IMAD.HI.U32 R3, R9, R224, RZ ;  /* 0x000000e009037227 */ /* 0x000fe200078e00ff */
[----:B------:R-:W-:-:S02]  /*a660*/  ISETP.GT.U32.AND P6, PT, R251, R222, PT ;  /* 0x000000defb00720c */ /* 0x000fc40003fc4070 */
[C---:B------:R-:W-:Y:S01]  /*a670*/  ISETP.GT.U32.AND P5, PT, R251.reuse, R223, PT ;  /* 0x000000dffb00720c */ /* 0x040fe20003fa4070 */
[----:B------:R-:W-:Y:S02]  /*a680*/  IMAD.MOV R3, RZ, RZ, -R3 ;  /* 0x000000ffff037224 */ /* 0x000fe400078e0a03 */
[----:B------:R-:W-:Y:S01]  /*a690*/  @!P2 IMAD.MOV R221, RZ, RZ, -R221 ;  /* 0x000000ffffdda224 */ /* 0x000fe200078e0add */
[----:B------:R-:W-:Y:S01]  /*a6a0*/  ISETP.GE.AND P2, PT, R4, RZ, PT ;  /* 0x000000ff0400720c */ /* 0x000fe20003f46270 */
[----:B------:R-:W-:Y:S02]  /*a6b0*/  IMAD R224, R251, R3, R224 ;  /* 0x00000003fbe07224 */ /* 0x000fe400078e02e0 */
[----:B------:R-:W-:-:S04]  /*a6c0*/  IMAD.HI.U32 R3, R9, R8, RZ ;  /* 0x0000000809037227 */ /* 0x000fc800078e00ff */
[----:B------:R-:W-:Y:S01]  /*a6d0*/  @!P6 IMAD.IADD R222, R222, 0x1, -R251 ;  /* 0x00000001dedee824 */ /* 0x000fe200078e0afb */
[----:B------:R-:W-:Y:S01]  /*a6e0*/  ISETP.GT.U32.AND P6, PT, R251, R224, PT ;  /* 0x000000e0fb00720c */ /* 0x000fe20003fc4070 */
[----:B------:R-:W-:Y:S02]  /*a6f0*/  IMAD.MOV R3, RZ, RZ, -R3 ;  /* 0x000000ffff037224 */ /* 0x000fe400078e0a03 */
[----:B------:R-:W-:Y:S01]  /*a700*/  @!P5 IMAD.IADD R223, R223, 0x1, -R251 ;  /* 0x00000001dfdfd824 */ /* 0x000fe200078e0afb */
[----:B------:R-:W-:Y:S01]  /*a710*/  ISETP.GE.AND P5, PT, R124, RZ, PT ;  /* 0x000000ff7c00720c */ /* 0x000fe20003fa6270 */
[----:B------:R-:W-:Y:S01]  /*a720*/  IMAD R225, R251, R3, R8 ;  /* 0x00000003fbe17224 */ /* 0x000fe200078e0208 */
[C---:B------:R-:W-:Y:S01]  /*a730*/  LOP3.LUT R3, R6.reuse, 0x1ca, RZ, 0xfc, !PT ;  /* 0x000001ca06037812 */ /* 0x040fe200078efcff */
[----:B------:R-:W-:Y:S01]  /*a740*/  @!P3 IMAD.MOV R223, RZ, RZ, -R223 ;  /* 0x000000ffffdfb224 */ /* 0x000fe200078e0adf */
[----:B------:R-:W-:Y:S01]  /*a750*/  LOP3.LUT R124, R6, 0x1d0, RZ, 0xfc, !PT ;  /* 0x000001d0067c7812 */ /* 0x000fe200078efcff */
[----:B------:R-:W-:Y:S01]  /*a760*/  IMAD.HI.U32 R4, R9, R226, RZ ;  /* 0x000000e209047227 */ /* 0x000fe200078e00ff */
[----:B------:R-:W-:-:S02]  /*a770*/  ISETP.GT.U32.AND P3, PT, R251, R225, PT ;  /* 0x000000e1fb00720c */ /* 0x000fc40003f64070 */
[----:B------:R-:W-:Y:S01]  /*a780*/  IABS R232, R3 ;  /* 0x0000000300e87213 */ /* 0x000fe20000000000 */
[----:B------:R-:W-:Y:S01]  /*a790*/  @!P6 IMAD.IADD R224, R224, 0x1, -R251 ;  /* 0x00000001e0e0e824 */ /* 0x000fe200078e0afb */
[----:B------:R-:W-:Y:S01]  /*a7a0*/  IABS R231, R124 ;  /* 0x0000007c00e77213 */ /* 0x000fe20000000000 */
[----:B------:R-:W-:Y:S02]  /*a7b0*/  IMAD.MOV R4, RZ, RZ, -R4 ;  /* 0x000000ffff047224 */ /* 0x000fe400078e0a04 */
[----:B------:R-:W-:Y:S01]  /*a7c0*/  IMAD.MOV.U32 R8, RZ, RZ, R7 ;  /* 0x000000ffff087224 */ /* 0x000fe200078e0007 */
[C---:B------:R-:W-:Y:S01]  /*a7d0*/  ISETP.GT.U32.AND P6, PT, R251.reuse, R224, PT ;  /* 0x000000e0fb00720c */ /* 0x040fe20003fc4070 */
[----:B------:R-:W-:Y:S01]  /*a7e0*/  IMAD R226, R251, R4, R226 ;  /* 0x00000004fbe27224 */ /* 0x000fe200078e02e2 */
[----:B------:R-:W-:Y:S01]  /*a7f0*/  LOP3.LUT R7, R6, 0x1c8, RZ, 0xfc, !PT ;  /* 0x000001c806077812 */ /* 0x000fe200078efcff */
[----:B------:R-:W-:-:S03]  /*a800*/  IMAD.HI.U32 R4, R9, R8, RZ ;  /* 0x0000000809047227 */ /* 0x000fc600078e00ff */
[----:B------:R-:W-:Y:S01]  /*a810*/  IABS R228, R7 ;  /* 0x0000000700e47213 */ /* 0x000fe20000000000 */
[--C-:B------:R-:W-:Y:S02]  /*a820*/  @!P3 IMAD.IADD R225, R225, 0x1, -R251.reuse ;  /* 0x00000001e1e1b824 */ /* 0x100fe400078e0afb */
[----:B------:R-:W-:Y:S02]  /*a830*/  IMAD.MOV R4, RZ, RZ, -R4 ;  /* 0x000000ffff047224 */ /* 0x000fe400078e0a04 */
[----:B------:R-:W-:Y:S01]  /*a840*/  @!P0 IMAD.MOV R222, RZ, RZ, -R222 ;  /* 0x000000ffffde8224 */ /* 0x000fe200078e0ade */
[----:B------:R-:W-:Y:S01]  /*a850*/  ISETP.GT.U32.AND P3, PT, R251, R225, PT ;  /* 0x000000e1fb00720c */ /* 0x000fe20003f64070 */
[----:B------:R-:W-:Y:S01]  /*a860*/  @!P6 IMAD.IADD R224, R224, 0x1, -R251 ;  /* 0x00000001e0e0e824 */ /* 0x000fe200078e0afb */
[----:B------:R-:W-:Y:S01]  /*a870*/  ISETP.GE.AND P0, PT, R7, RZ, PT ;  /* 0x000000ff0700720c */ /* 0x000fe20003f06270 */
[C---:B------:R-:W-:Y:S01]  /*a880*/  IMAD R227, R251.reuse, R4, R8 ;  /* 0x00000004fbe37224 */ /* 0x040fe200078e0208 */
[----:B------:R-:W-:Y:S01]  /*a890*/  ISETP.GT.U32.AND P6, PT, R251, R226, PT ;  /* 0x000000e2fb00720c */ /* 0x000fe20003fc4070 */
[----:B------:R-:W-:Y:S01]  /*a8a0*/  IMAD.HI.U32 R7, R9, R228, RZ ;  /* 0x000000e409077227 */ /* 0x000fe200078e00ff */
[----:B------:R-:W-:-:S02]  /*a8b0*/  LOP3.LUT R4, R6, 0x1cc, RZ, 0xfc, !PT ;  /* 0x000001cc06047812 */ /* 0x000fc400078efcff */
[----:B------:R-:W-:Y:S01]  /*a8c0*/  IABS R8, R125 ;  /* 0x0000007d00087213 */ /* 0x000fe20000000000 */
[----:B------:R-:W-:Y:S01]  /*a8d0*/  IMAD.HI.U32 R229, R9, R232, RZ ;  /* 0x000000e809e57227 */ /* 0x000fe200078e00ff */
[----:B------:R-:W-:-:S03]  /*a8e0*/  IABS R230, R4 ;  /* 0x0000000400e67213 */ /* 0x000fc60000000000 */
[----:B------:R-:W-:Y:S02]  /*a8f0*/  IMAD.MOV R7, RZ, RZ, -R7 ;  /* 0x000000ffff077224 */ /* 0x000fe400078e0a07 */
[----:B------:R-:W-:Y:S02]  /*a900*/  IMAD.MOV R229, RZ, RZ, -R229 ;  /* 0x000000ffffe57224 */ /* 0x000fe400078e0ae5 */
[----:B------:R-:W-:Y:S01]  /*a910*/  @!P3 IMAD.IADD R225, R225, 0x1, -R251 ;  /* 0x00000001e1e1b824 */ /* 0x000fe200078e0afb */
[C---:B------:R-:W-:Y:S01]  /*a920*/  ISETP.GT.U32.AND P3, PT, R251.reuse, R227, PT ;  /* 0x000000e3fb00720c */ /* 0x040fe20003f64070 */
[----:B------:R-:W-:Y:S02]  /*a930*/  IMAD R228, R251, R7, R228 ;  /* 0x00000007fbe47224 */ /* 0x000fe400078e02e4 */
[----:B------:R-:W-:-:S04]  /*a940*/  IMAD.HI.U32 R7, R9, R230, RZ ;  /* 0x000000e609077227 */ /* 0x000fc800078e00ff */
[C---:B------:R-:W-:Y:S02]  /*a950*/  IMAD R229, R251.reuse, R229, R232 ;  /* 0x000000e5fbe57224 */ /* 0x040fe400078e02e8 */
[----:B------:R-:W-:Y:S02]  /*a960*/  @!P6 IMAD.IADD R226, R226, 0x1, -R251 ;  /* 0x00000001e2e2e824 */ /* 0x000fe400078e0afb */
[----:B------:R-:W-:Y:S02]  /*a970*/  IMAD.MOV.U32 R232, RZ, RZ, R231 ;  /* 0x000000ffffe87224 */ /* 0x000fe400078e00e7 */
[----:B------:R-:W-:Y:S01]  /*a980*/  IMAD.MOV R231, RZ, RZ, -R7 ;  /* 0x000000ffffe77224 */ /* 0x000fe200078e0a07 */
[C---:B------:R-:W-:Y:S01]  /*a990*/  ISETP.GT.U32.AND P6, PT, R251.reuse, R226, PT ;  /* 0x000000e2fb00720c */ /* 0x040fe20003fc4070 */
[----:B------:R-:W-:Y:S01]  /*a9a0*/  @!P4 IMAD.MOV R224, RZ, RZ, -R224 ;  /* 0x000000ffffe0c224 */ /* 0x000fe200078e0ae0 */
[C---:B------:R-:W-:Y:S01]  /*a9b0*/  ISETP.GT.U32.AND P4, PT, R251.reuse, R228, PT ;  /* 0x000000e4fb00720c */ /* 0x040fe20003f84070 */
[----:B------:R-:W-:-:S02]  /*a9c0*/  IMAD R230, R251, R231, R230 ;  /* 0x000000e7fbe67224 */ /* 0x000fc400078e02e6 */
[----:B------:R-:W-:Y:S02]  /*a9d0*/  @!P3 IMAD.IADD R227, R227, 0x1, -R251 ;  /* 0x00000001e3e3b824 */ /* 0x000fe400078e0afb */
[----:B------:R-:W-:Y:S01]  /*a9e0*/  IMAD.HI.U32 R231, R9, R232, RZ ;  /* 0x000000e809e77227 */ /* 0x000fe200078e00ff */
[----:B------:R-:W-:-:S03]  /*a9f0*/  ISETP.GT.U32.AND P3, PT, R251, R230, PT ;  /* 0x000000e6fb00720c */ /* 0x000fc60003f64070 */
[----:B------:R-:W-:Y:S02]  /*aa00*/  IMAD.MOV R233, RZ, RZ, -R231 ;  /* 0x000000ffffe97224 */ /* 0x000fe400078e0ae7 */
[----:B------:R-:W-:Y:S01]  /*aa10*/  @!P6 IMAD.IADD R226, R226, 0x1, -R251 ;  /* 0x00000001e2e2e824 */ /* 0x000fe200078e0afb */
[----:B------:R-:W-:Y:S01]  /*aa20*/  ISETP.GE.AND P6, PT, R3, RZ, PT ;  /* 0x000000ff0300720c */ /* 0x000fe20003fc6270 */
[----:B------:R-:W-:Y:S01]  /*aa30*/  @!P1 IMAD.MOV R225, RZ, RZ, -R225 ;  /* 0x000000ffffe19224 */ /* 0x000fe200078e0ae1 */
[----:B------:R-:W-:Y:S01]  /*aa40*/  LOP3.LUT R3, R6, 0x1d2, RZ, 0xfc, !PT ;  /* 0x000001d206037812 */ /* 0x000fe200078efcff */
[C---:B------:R-:W-:Y:S01]  /*aa50*/  IMAD R232, R251.reuse, R233, R232 ;  /* 0x000000e9fbe87224 */ /* 0x040fe200078e02e8 */
[C---:B------:R-:W-:Y:S01]  /*aa60*/  ISETP.GT.U32.AND P1, PT, R251.reuse, R229, PT ;  /* 0x000000e5fb00720c */ /* 0x040fe20003f24070 */
[--C-:B------:R-:W-:Y:S01]  /*aa70*/  @!P4 IMAD.IADD R228, R228, 0x1, -R251.reuse ;  /* 0x00000001e4e4c824 */ /* 0x100fe200078e0afb */
[----:B------:R-:W-:Y:S01]  /*aa80*/  ISETP.GT.U32.AND P4, PT, R251, R227, PT ;  /* 0x000000e3fb00720c */ /* 0x000fe20003f84070 */
[----:B------:R-:W-:Y:S01]  /*aa90*/  @!P3 IMAD.IADD R230, R230, 0x1, -R251 ;  /* 0x00000001e6e6b824 */ /* 0x000fe200078e0afb */
[----:B------:R-:W-:Y:S01]  /*aaa0*/  IABS R233, R3 ;  /* 0x0000000300e97213 */ /* 0x000fe20000000000 */
[----:B------:R-:W-:-:S04]  /*aab0*/  IMAD.HI.U32 R7, R9, R8, RZ ;  /* 0x0000000809077227 */ /* 0x000fc800078e00ff */
[----:B------:R-:W-:Y:S01]  /*aac0*/  @!P2 IMAD.MOV R226, RZ, RZ, -R226 ;  /* 0x000000ffffe2a224 */ /* 0x000fe200078e0ae2 */
[----:B------:R-:W-:Y:S01]  /*aad0*/  ISETP.GT.U32.AND P2, PT, R251, R230, PT ;  /* 0x000000e6fb00720c */ /* 0x000fe20003f44070 */
[----:B------:R-:W-:Y:S02]  /*aae0*/  IMAD.MOV R7, RZ, RZ, -R7 ;  /* 0x000000ffff077224 */ /* 0x000fe400078e0a07 */
[----:B------:R-:W-:-:S04]  /*aaf0*/  IMAD.HI.U32 R236, R9, R233, RZ ;  /* 0x000000e909ec7227 */ /* 0x000fc800078e00ff */
[----:B------:R-:W-:Y:S01]  /*ab00*/  IMAD R231, R251, R7, R8 ;  /* 0x00000007fbe77224 */ /* 0x000fe200078e0208 */
[C---:B------:R-:W-:Y:S01]  /*ab10*/  LOP3.LUT R8, R6.reuse, 0x1d6, RZ, 0xfc, !PT ;  /* 0x000001d606087812 */ /* 0x040fe200078efcff */
[----:B------:R-:W-:Y:S01]  /*ab20*/  IMAD.MOV R236, RZ, RZ, -R236 ;  /* 0x000000ffffec7224 */ /* 0x000fe200078e0aec */
[----:B------:R-:W-:Y:S01]  /*ab30*/  LOP3.LUT R7, R6, 0x1d4, RZ, 0xfc, !PT ;  /* 0x000001d406077812 */ /* 0x000fe200078efcff */
[--C-:B------:R-:W-:Y:S01]  /*ab40*/  @!P1 IMAD.IADD R229, R229, 0x1, -R251.reuse ;  /* 0x00000001e5e59824 */ /* 0x100fe200078e0afb */
[----:B------:R-:W-:Y:S01]  /*ab50*/  IABS R235, R8 ;  /* 0x0000000800eb7213 */ /* 0x000fe20000000000 */
[----:B------:R-:W-:Y:S01]  /*ab60*/  @!P4 IMAD.IADD R227, R227, 0x1, -R251 ;  /* 0x00000001e3e3c824 */ /* 0x000fe200078e0afb */
[C---:B------:R-:W-:Y:S01]  /*ab70*/  ISETP.GT.U32.AND P4, PT, R251.reuse, R231, PT ;  /* 0x000000e7fb00720c */ /* 0x040fe20003f84070 */
[C---:B------:R-:W-:Y:S01]  /*ab80*/  IMAD R233, R251.reuse, R236, R233 ;  /* 0x000000ecfbe97224 */ /* 0x040fe200078e02e9 */
[C---:B------:R-:W-:Y:S01]  /*ab90*/  ISETP.GT.U32.AND P3, PT, R251.reuse, R229, PT ;  /* 0x000000e5fb00720c */ /* 0x040fe20003f64070 */
[----:B------:R-:W-:Y:S01]  /*aba0*/  @!P2 IMAD.IADD R230, R230, 0x1, -R251 ;  /* 0x00000001e6e6a824 */ /* 0x000fe200078e0afb */
[C---:B------:R-:W-:Y:S01]  /*abb0*/  ISETP.GT.U32.AND P1, PT, R251.reuse, R228, PT ;  /* 0x000000e4fb00720c */ /* 0x040fe20003f24070 */
[----:B------:R-:W-:Y:S01]  /*abc0*/  @!P5 IMAD.MOV R227, RZ, RZ, -R227 ;  /* 0x000000ffffe3d224 */ /* 0x000fe200078e0ae3 */
[----:B------:R-:W-:-:S02]  /*abd0*/  ISETP.GT.U32.AND P2, PT, R251, R233, PT ;  /* 0x000000e9fb00720c */ /* 0x000fc40003f44070 */
[----:B------:R-:W-:-:S05]  /*abe0*/  IABS R234, R7 ;  /* 0x0000000700ea7213 */ /* 0x000fca0000000000 */
[--C-:B------:R-:W-:Y:S01]  /*abf0*/  @!P4 IMAD.IADD R231, R231, 0x1, -R251.reuse ;  /* 0x00000001e7e7c824 */ /* 0x100fe200078e0afb */
[----:B------:R-:W-:Y:S01]  /*ac00*/  ISETP.GE.AND P4, PT, R125, RZ, PT ;  /* 0x000000ff7d00720c */ /* 0x000fe20003f86270 */
[----:B------:R-:W-:Y:S01]  /*ac10*/  @!P3 IMAD.IADD R229, R229, 0x1, -R251 ;  /* 0x00000001e5e5b824 */ /* 0x000fe200078e0afb */
[----:B------:R-:W-:Y:S01]  /*ac20*/  ISETP.GE.AND P3, PT, R4, RZ, PT ;  /* 0x000000ff0400720c */ /* 0x000fe20003f66270 */
[----:B------:R-:W-:-:S04]  /*ac30*/  IMAD.HI.U32 R4, R9, R235, RZ ;  /* 0x000000eb09047227 */ /* 0x000fc800078e00ff */
[----:B------:R-:W-:Y:S01]  /*ac40*/  @!P2 IMAD.IADD R233, R233, 0x1, -R251 ;  /* 0x00000001e9e9a824 */ /* 0x000fe200078e0afb */
[----:B------:R-:W-:Y:S01]  /*ac50*/  ISETP.GT.U32.AND P2, PT, R251, R231, PT ;  /* 0x000000e7fb00720c */ /* 0x000fe20003f44070 */
[----:B------:R-:W-:-:S03]  /*ac60*/  IMAD.HI.U32 R236, R9, R234, RZ ;  /* 0x000000ea09ec7227 */ /* 0x000fc600078e00ff */
[C---:B------:R-:W-:Y:S01]  /*ac70*/  ISETP.GT.U32.AND P5, PT, R251.reuse, R233, PT ;  /* 0x000000e9fb00720c */ /* 0x040fe20003fa4070 */
[----:B------:R-:W-:Y:S01]  /*ac80*/  IMAD.MOV R125, RZ, RZ, -R4 ;  /* 0x000000ffff7d7224 */ /* 0x000fe200078e0a04 */
[----:B------:R-:W-:Y:S01]  /*ac90*/  LOP3.LUT R4, R6, 0x1d8, RZ, 0xfc, !PT ;  /* 0x000001d806047812 */ /* 0x000fe200078efcff */
[----:B------:R-:W-:Y:S02]  /*aca0*/  IMAD.MOV R236, RZ, RZ, -R236 ;  /* 0x000000ffffec7224 */ /* 0x000fe400078e0aec */
[C---:B------:R-:W-:Y:S02]  /*acb0*/  IMAD R235, R251.reuse, R125, R235 ;  /* 0x0000007dfbeb7224 */ /* 0x040fe400078e02eb */
[--C-:B------:R-:W-:Y:S01]  /*acc0*/  @!P1 IMAD.IADD R228, R228, 0x1, -R251.reuse ;  /* 0x00000001e4e49824 */ /* 0x100fe200078e0afb */
[C---:B------:R-:W-:Y:S01]  /*acd0*/  ISETP.GT.U32.AND P1, PT, R251.reuse, R232, PT ;  /* 0x000000e8fb00720c */ /* 0x040fe20003f24070 */
[----:B------:R-:W-:Y:S01]  /*ace0*/  IMAD R234, R251, R236, R234 ;  /* 0x000000ecfbea7224 */ /* 0x000fe200078e02ea */
[----:B------:R-:W-:Y:S01]  /*acf0*/  IABS R236, R4 ;  /* 0x0000000400ec7213 */ /* 0x000fe20000000000 */
[----:B------:R-:W-:Y:S01]  /*ad00*/  @!P2 IMAD.IADD R231, R231, 0x1, -R251 ;  /* 0x00000001e7e7a824 */ /* 0x000fe200078e0afb */
[C---:B------:R-:W-:Y:S01]  /*ad10*/  ISETP.GT.U32.AND P2, PT, R251.reuse, R235, PT ;  /* 0x000000ebfb00720c */ /* 0x040fe20003f44070 */
[----:B------:R-:W-:Y:S01]  /*ad20*/  @!P6 IMAD.MOV R229, RZ, RZ, -R229 ;  /* 0x000000ffffe5e224 */ /* 0x000fe200078e0ae5 */
[----:B------:R-:W-:Y:S01]  /*ad30*/  ISETP.GT.U32.AND P6, PT, R251, R234, PT ;  /* 0x000000eafb00720c */ /* 0x000fe20003fc4070 */
[----:B------:R-:W-:Y:S01]  /*ad40*/  @!P3 IMAD.MOV R230, RZ, RZ, -R230 ;  /* 0x000000ffffe6b224 */ /* 0x000fe200078e0ae6 */
[----:B------:R-:W-:Y:S01]  /*ad50*/  ISETP.GE.AND P3, PT, R3, RZ, PT ;  /* 0x000000ff0300720c */ /* 0x000fe20003f66270 */
[----:B------:R-:W-:Y:S01]  /*ad60*/  @!P4 IMAD.MOV R231, RZ, RZ, -R231 ;  /* 0x000000ffffe7c224 */ /* 0x000fe200078e0ae7 */
[----:B------:R-:W-:Y:S01]  /*ad70*/  LOP3.LUT R3, R6, 0x1da, RZ, 0xfc, !PT ;  /* 0x000001da06037812 */ /* 0x000fe200078efcff */
[--C-:B------:R-:W-:Y:S01]  /*ad80*/  @!P5 IMAD.IADD R233, R233, 0x1, -R251.reuse ;  /* 0x00000001e9e9d824 */ /* 0x100fe200078e0afb */
[----:B------:R-:W-:Y:S01]  /*ad90*/  ISETP.GE.AND P5, PT, R8, RZ, PT ;  /* 0x000000ff0800720c */ /* 0x000fe20003fa6270 */
[----:B------:R-:W-:Y:S01]  /*ada0*/  @!P1 IMAD.IADD R232, R232, 0x1, -R251 ;  /* 0x00000001e8e89824 */ /* 0x000fe200078e0afb */
[----:B------:R-:W-:Y:S01]  /*adb0*/  ISETP.GE.AND P1, PT, R124, RZ, PT ;  /* 0x000000ff7c00720c */ /* 0x000fe20003f26270 */
[----:B------:R-:W-:Y:S01]  /*adc0*/  IMAD.HI.U32 R124, R9, R236, RZ ;  /* 0x000000ec097c7227 */ /* 0x000fe200078e00ff */
[----:B------:R-:W-:-:S03]  /*add0*/  IABS R237, R3 ;  /* 0x0000000300ed7213 */ /* 0x000fc60000000000 */
[--C-:B------:R-:W-:Y:S02]  /*ade0*/  @!P2 IMAD.IADD R235, R235, 0x1, -R251.reuse ;  /* 0x00000001ebeba824 */ /* 0x100fe400078e0afb */
[----:B------:R-:W-:Y:S01]  /*adf0*/  @!P6 IMAD.IADD R234, R234, 0x1, -R251 ;  /* 0x00000001eaeae824 */ /* 0x000fe200078e0afb */
[----:B------:R-:W-:Y:S01]  /*ae00*/  ISETP.GE.AND P6, PT, R4, RZ, PT ;  /* 0x000000ff0400720c */ /* 0x000fe20003fc6270 */
[----:B------:R-:W-:Y:S01]  /*ae10*/  IMAD.MOV R124, RZ, RZ, -R124 ;  /* 0x000000ffff7c7224 */ /* 0x000fe200078e0a7c */
[----:B------:R-:W-:Y:S01]  /*ae20*/  ISETP.GT.U32.AND P4, PT, R251, R235, PT ;  /* 0x000000ebfb00720c */ /* 0x000fe20003f84070 */
[----:B------:R-:W-:Y:S01]  /*ae30*/  IMAD.HI.U32 R4, R9, R237, RZ ;  /* 0x000000ed09047227 */ /* 0x000fe200078e00ff */
[----:B------:R-:W-:-:S03]  /*ae40*/  ISETP.GT.U32.AND P2, PT, R251, R234, PT ;  /* 0x000000eafb00720c */ /* 0x000fc60003f44070 */
[C---:B------:R-:W-:Y:S02]  /*ae50*/  IMAD R236, R251.reuse, R124, R236 ;  /* 0x0000007cfbec7224 */ /* 0x040fe400078e02ec */
[----:B------:R-:W-:Y:S01]  /*ae60*/  IMAD.MOV R4, RZ, RZ, -R4 ;  /* 0x000000ffff047224 */ /* 0x000fe200078e0a04 */
[----:B------:R-:W1:Y:S01]  /*ae70*/  LDC.64 R124, c[0x0][0x238] ;  /* 0x00008e00ff7c7b82 */ /* 0x000e620000000a00 */
[----:B------:R-:W-:Y:S01]  /*ae80*/  @!P0 IMAD.MOV R228, RZ, RZ, -R228 ;  /* 0x000000ffffe48224 */ /* 0x000fe200078e0ae4 */
[C---:B------:R-:W-:Y:S01]  /*ae90*/  ISETP.GT.U32.AND P0, PT, R251.reuse, R232, PT ;  /* 0x000000e8fb00720c */ /* 0x040fe20003f04070 */
[C---:B------:R-:W-:Y:S01]  /*aea0*/  IMAD R237, R251.reuse, R4, R237 ;  /* 0x00000004fbed7224 */ /* 0x040fe200078e02ed */
[----:B------:R-:W-:Y:S01]  /*aeb0*/  LOP3.LUT R4, R6, 0x1dc, RZ, 0xfc, !PT ;  /* 0x000001dc06047812 */ /* 0x000fe200078efcff */
[----:B------:R-:W-:Y:S01]  /*aec0*/  @!P3 IMAD.MOV R233, RZ, RZ, -R233 ;  /* 0x000000ffffe9b224 */ /* 0x000fe200078e0ae9 */
[----:B------:R-:W-:Y:S01]  /*aed0*/  ISETP.GT.U32.AND P3, PT, R251, R236, PT ;  /* 0x000000ecfb00720c */ /* 0x000fe20003f64070 */
[--C-:B------:R-:W-:Y:S01]  /*aee0*/  @!P4 IMAD.IADD R235, R235, 0x1, -R251.reuse ;  /* 0x00000001ebebc824 */ /* 0x100fe200078e0afb */
[----:B------:R-:W-:Y:S01]  /*aef0*/  ISETP.GT.U32.AND P4, PT, R251, R237, PT ;  /* 0x000000edfb00720c */ /* 0x000fe20003f84070 */
[----:B------:R-:W-:Y:S01]  /*af00*/  @!P2 IMAD.IADD R234, R234, 0x1, -R251 ;  /* 0x00000001eaeaa824 */ /* 0x000fe200078e0afb */
[----:B------:R-:W-:Y:S01]  /*af10*/  ISETP.GE.AND P2, PT, R4, RZ, PT ;  /* 0x000000ff0400720c */ /* 0x000fe20003f46270 */
[----:B------:R-:W-:Y:S01]  /*af20*/  @!P5 IMAD.MOV R235, RZ, RZ, -R235 ;  /* 0x000000ffffebd224 */ /* 0x000fe200078e0aeb */
[----:B------:R-:W-:-:S03]  /*af30*/  IABS R4, R4 ;  /* 0x0000000400047213 */ /* 0x000fc60000000000 */
[----:B------:R-:W-:Y:S01]  /*af40*/  @!P0 IMAD.IADD R232, R232, 0x1, -R251 ;  /* 0x00000001e8e88824 */ /* 0x000fe200078e0afb */
[----:B------:R-:W-:Y:S01]  /*af50*/  ISETP.GE.AND P0, PT, R7, RZ, PT ;  /* 0x000000ff0700720c */ /* 0x000fe20003f06270 */
[----:B------:R-:W-:Y:S01]  /*af60*/  IMAD.HI.U32 R238, R9, R4, RZ ;  /* 0x0000000409ee7227 */ /* 0x000fe200078e00ff */
[----:B------:R-:W-:-:S03]  /*af70*/  LOP3.LUT R7, R6, 0x1e0, RZ, 0xfc, !PT ;  /* 0x000001e006077812 */ /* 0x000fc600078efcff */
[--C-:B------:R-:W-:Y:S01]  /*af80*/  @!P3 IMAD.IADD R236, R236, 0x1, -R251.reuse ;  /* 0x00000001ececb824 */ /* 0x100fe200078e0afb */
[----:B------:R-:W-:Y:S01]  /*af90*/  IABS R240, R7 ;  /* 0x0000000700f07213 */ /* 0x000fe20000000000 */
[----:B------:R-:W-:Y:S01]  /*afa0*/  @!P4 IMAD.IADD R237, R237, 0x1, -R251 ;  /* 0x00000001ededc824 */ /* 0x000fe200078e0afb */
[----:B------:R-:W-:Y:S01]  /*afb0*/  ISETP.GE.AND P5, PT, R7, RZ, PT ;  /* 0x000000ff0700720c */ /* 0x000fe20003fa6270 */
[----:B------:R-:W-:Y:S01]  /*afc0*/  @!P1 IMAD.MOV R232, RZ, RZ, -R232 ;  /* 0x000000ffffe89224 */ /* 0x000fe200078e0ae8 */
[----:B------:R-:W-:Y:S01]  /*afd0*/  ISETP.GT.U32.AND P4, PT, R251, R236, PT ;  /* 0x000000ecfb00720c */ /* 0x000fe20003f84070 */
[----:B------:R-:W-:Y:S01]  /*afe0*/  IMAD.MOV R238, RZ, RZ, -R238 ;  /* 0x000000ffffee7224 */ /* 0x000fe200078e0aee */
[----:B------:R-:W-:Y:S01]  /*aff0*/  ISETP.GE.AND P1, PT, R3, RZ, PT ;  /* 0x000000ff0300720c */ /* 0x000fe20003f26270 */
[----:B------:R-:W-:Y:S01]  /*b000*/  @!P0 IMAD.MOV R234, RZ, RZ, -R234 ;  /* 0x000000ffffea8224 */ /* 0x000fe200078e0aea */
[----:B------:R-:W-:Y:S01]  /*b010*/  LOP3.LUT R3, R6, 0x1de, RZ, 0xfc, !PT ;  /* 0x000001de06037812 */ /* 0x000fe200078efcff */
[C---:B------:R-:W-:Y:S01]  /*b020*/  IMAD R238, R251.reuse, R238, R4 ;  /* 0x000000eefbee7224 */ /* 0x040fe200078e0204 */
[----:B------:R-:W-:Y:S01]  /*b030*/  ISETP.GT.U32.AND P0, PT, R251, R237, PT ;  /* 0x000000edfb00720c */ /* 0x000fe20003f04070 */
[----:B------:R-:W-:Y:S01]  /*b040*/  IMAD.HI.U32 R8, R9, R240, RZ ;  /* 0x000000f009087227 */ /* 0x000fe200078e00ff */
[----:B------:R-:W-:-:S02]  /*b050*/  IABS R239, R3 ;  /* 0x0000000300ef7213 */ /* 0x000fc40000000000 */
[----:B------:R-:W-:Y:S01]  /*b060*/  ISETP.GE.AND P3, PT, R3, RZ, PT ;  /* 0x000000ff0300720c */ /* 0x000fe20003f66270 */
[----:B------:R-:W-:Y:S02]  /*b070*/  IMAD.MOV R8, RZ, RZ, -R8 ;  /* 0x000000ffff087224 */ /* 0x000fe400078e0a08 */
[----:B------:R-:W-:-:S04]  /*b080*/  IMAD.HI.U32 R3, R9, R239, RZ ;  /* 0x000000ef09037227 */ /* 0x000fc800078e00ff */
[----:B------:R-:W-:Y:S01]  /*b090*/  @!P4 IMAD.IADD R236, R236, 0x1, -R251 ;  /* 0x00000001ececc824 */ /* 0x000fe200078e0afb */
[----:B------:R-:W-:Y:S01]  /*b0a0*/  ISETP.GT.U32.AND P4, PT, R251, R238, PT ;  /* 0x000000eefb00720c */ /* 0x000fe20003f84070 */
[----:B------:R-:W-:Y:S02]  /*b0b0*/  IMAD.MOV R3, RZ, RZ, -R3 ;  /* 0x000000ffff037224 */ /* 0x000fe400078e0a03 */
[----:B------:R-:W-:Y:S02]  /*b0c0*/  @!P0 IMAD.IADD R237, R237, 0x1, -R251 ;  /* 0x00000001eded8824 */ /* 0x000fe400078e0afb */
[C---:B------:R-:W-:Y:S02]  /*b0d0*/  IMAD R239, R251.reuse, R3, R239 ;  /* 0x00000003fbef7224 */ /* 0x040fe400078e02ef */
[----:B------:R-:W-:Y:S01]  /*b0e0*/  IMAD R240, R251, R8, R240 ;  /* 0x00000008fbf07224 */ /* 0x000fe200078e02f0 */
[----:B------:R-:W-:Y:S01]  /*b0f0*/  LOP3.LUT R8, R6, 0x1e4, RZ, 0xfc, !PT ;  /* 0x000001e406087812 */ /* 0x000fe200078efcff */
        /* <DEDUP_REMOVED lines=8> */
[----:B------:R-:W-:Y:S01]  /*b180*/  ISETP.GE.AND P6, PT, R242, RZ, PT ;  /* 0x000000fff200720c */ /* 0x000fe20003fc6270 */
[----:B------:R-:W-:Y:S01]  /*b190*/  IMAD.MOV.U32 R242, RZ, RZ, R4 ;  /* 0x000000fffff27224 */ /* 0x000fe200078e0004 */
[----:B------:R-:W-:Y:S01]  /*b1a0*/  SHF.R.U32.HI R3, RZ, 0x6, R243 ;  /* 0x00000006ff037819 */ /* 0x000fe200000116f3 */
[----:B------:R-:W-:Y:S01]  /*b1b0*/  @!P0 IMAD.IADD R239, R239, 0x1, -R251 ;  /* 0x00000001efef8824 */ /* 0x000fe200078e0afb */
[----:B------:R-:W-:Y:S01]  /*b1c0*/  IABS R243, R246 ;  /* 0x000000f600f37213 */ /* 0x000fe20000000000 */
[----:B------:R-:W-:Y:S01]  /*b1d0*/  IMAD.HI.U32 R4, R9, R242, RZ ;  /* 0x000000f209047227 */ /* 0x000fe200078e00ff */
[----:B------:R-:W-:-:S02]  /*b1e0*/  SGXT.U32 R3, R3, 0x2 ;  /* 0x000000020303781a */ /* 0x000fc40000000000 */
[C---:B------:R-:W-:Y:S01]  /*b1f0*/  ISETP.GT.U32.AND P0, PT, R251.reuse, R239, PT ;  /* 0x000000effb00720c */ /* 0x040fe20003f04070 */
[----:B------:R-:W-:Y:S01]  /*b200*/  @!P1 IMAD.MOV R237, RZ, RZ, -R237 ;  /* 0x000000ffffed9224 */ /* 0x000fe200078e0aed */
[C---:B------:R-:W-:Y:S01]  /*b210*/  ISETP.GT.U32.AND P1, PT, R251.reuse, R240, PT ;  /* 0x000000f0fb00720c */ /* 0x040fe20003f24070 */
[----:B------:R-:W-:Y:S01]  /*b220*/  @!P4 IMAD.IADD R238, R238, 0x1, -R251 ;  /* 0x00000001eeeec824 */ /* 0x000fe200078e0afb */
[----:B------:R-:W-:Y:S01]  /*b230*/  ISETP.GT.U32.AND P4, PT, R251, R241, PT ;  /* 0x000000f1fb00720c */ /* 0x000fe20003f84070 */
[----:B------:R-:W-:Y:S01]  /*b240*/  IMAD.MOV R4, RZ, RZ, -R4 ;  /* 0x000000ffff047224 */ /* 0x000fe200078e0a04 */
[----:B------:R2:W-:Y:S01]  /*b250*/  STL.64 [R1+0xae8], R2 ;  /* 0x000ae80201007387 */ /* 0x0005e20000100a00 */
[----:B------:R-:W-:-:S04]  /*b260*/  IMAD.HI.U32 R7, R9, R243, RZ ;  /* 0x000000f309077227 */ /* 0x000fc800078e00ff */
[----:B------:R-:W-:Y:S02]  /*b270*/  IMAD R242, R251, R4, R242 ;  /* 0x00000004fbf27224 */ /* 0x000fe400078e02f2 */
[----:B------:R-:W-:Y:S02]  /*b280*/  IMAD.MOV R7, RZ, RZ, -R7 ;  /* 0x000000ffff077224 */ /* 0x000fe400078e0a07 */
[----:B------:R-:W-:Y:S01]  /*b290*/  @!P0 IMAD.IADD R239, R239, 0x1, -R251 ;  /* 0x00000001efef8824 */ /* 0x000fe200078e0afb */
[C---:B------:R-:W-:Y:S01]  /*b2a0*/  ISETP.GT.U32.AND P0, PT, R251.reuse, R242, PT ;  /* 0x000000f2fb00720c */ /* 0x040fe20003f04070 */
[----:B------:R-:W-:Y:S02]  /*b2b0*/  IMAD R243, R251, R7, R243 ;  /* 0x00000007fbf37224 */ /* 0x000fe400078e02f3 */
[----:B-1----:R-:W-:Y:S01]  /*b2c0*/  IMAD R4, R3, R124, RZ ;  /* 0x0000007c03047224 */ /* 0x002fe200078e02ff */
[----:B--2---:R-:W-:Y:S01]  /*b2d0*/  IABS R3, R5 ;  /* 0x0000000500037213 */ /* 0x004fe20000000000 */
[--C-:B------:R-:W-:Y:S01]  /*b2e0*/  @!P4 IMAD.IADD R241, R241, 0x1, -R251.reuse ;  /* 0x00000001f1f1c824 */ /* 0x100fe200078e0afb */
[----:B------:R-:W-:Y:S01]  /*b2f0*/  ISETP.GT.U32.AND P4, PT, R251, R243, PT ;  /* 0x000000f3fb00720c */ /* 0x000fe20003f84070 */
[----:B------:R-:W-:Y:S01]  /*b300*/  @!P1 IMAD.IADD R240, R240, 0x1, -R251 ;  /* 0x00000001f0f09824 */ /* 0x000fe200078e0afb */
[----:B------:R-:W-:Y:S01]  /*b310*/  STL [R1+0xb24], R4 ;  /* 0x000b240401007387 */ /* 0x000fe20000100800 */
[----:B------:R-:W-:-:S02]  /*b320*/  IMAD R0, R124, 0x4, R4 ;  /* 0x000000047c007824 */ /* 0x000fc400078e0204 */
[----:B------:R-:W-:Y:S01]  /*b330*/  IMAD.MOV R7, RZ, RZ, -R245 ;  /* 0x000000ffff077224 */ /* 0x000fe200078e0af5 */
[C---:B------:R-:W-:Y:S01]  /*b340*/  ISETP.GT.U32.AND P1, PT, R251.reuse, R240, PT ;  /* 0x000000f0fb00720c */ /* 0x040fe20003f24070 */
[----:B------:R-:W-:Y:S01]  /*b350*/  @!P0 IMAD.IADD R242, R242, 0x1, -R251 ;  /* 0x00000001f2f28824 */ /* 0x000fe200078e0afb */
[----:B------:R1:W-:Y:S01]  /*b360*/  STL [R1+0x68], R0 ;  /* 0x0000680001007387 */ /* 0x0003e20000100800 */
[C---:B------:R-:W-:Y:S01]  /*b370*/  IMAD R244, R251.reuse, R7, R244 ;  /* 0x00000007fbf47224 */ /* 0x040fe200078e02f4 */
[----:B------:R-:W-:Y:S01]  /*b380*/  LOP3.LUT R7, R6, 0x1ec, RZ, 0xfc, !PT ;  /* 0x000001ec06077812 */ /* 0x000fe200078efcff */
[----:B------:R-:W-:Y:S01]  /*b390*/  @!P3 IMAD.MOV R239, RZ, RZ, -R239 ;  /* 0x000000ffffefb224 */ /* 0x000fe200078e0aef */
[----:B------:R-:W-:Y:S01]  /*b3a0*/  ISETP.GT.U32.AND P0, PT, R251, R242, PT ;  /* 0x000000f2fb00720c */ /* 0x000fe20003f04070 */
[--C-:B------:R-:W-:Y:S01]  /*b3b0*/  @!P4 IMAD.IADD R243, R243, 0x1, -R251.reuse ;  /* 0x00000001f3f3c824 */ /* 0x100fe200078e0afb */
[C---:B------:R-:W-:Y:S01]  /*b3c0*/  ISETP.GT.U32.AND P3, PT, R251.reuse, R244, PT ;  /* 0x000000f4fb00720c */ /* 0x040fe20003f64070 */
[----:B------:R-:W-:Y:S01]  /*b3d0*/  @!P2 IMAD.MOV R238, RZ, RZ, -R238 ;  /* 0x000000ffffeea224 */ /* 0x000fe200078e0aee */
[C---:B------:R-:W-:Y:S01]  /*b3e0*/  ISETP.GT.U32.AND P2, PT, R251.reuse, R241, PT ;  /* 0x000000f1fb00720c */ /* 0x040fe20003f44070 */
[----:B-1----:R-:W-:Y:S01]  /*b3f0*/  IMAD R0, R124, 0x4, R0 ;  /* 0x000000047c007824 */ /* 0x002fe200078e0200 */
[----:B------:R-:W-:Y:S01]  /*b400*/  ISETP.GT.U32.AND P4, PT, R251, R243, PT ;  /* 0x000000f3fb00720c */ /* 0x000fe20003f84070 */
[----:B------:R-:W-:Y:S01]  /*b410*/  @!P1 IMAD.IADD R240, R240, 0x1, -R251 ;  /* 0x00000001f0f09824 */ /* 0x000fe200078e0afb */
[----:B------:R-:W-:-:S02]  /*b420*/  ISETP.GE.AND P1, PT, R8, RZ, PT ;  /* 0x000000ff0800720c */ /* 0x000fc40003f26270 */
[----:B------:R1:W-:Y:S01]  /*b430*/  STL [R1+0x60], R0 ;  /* 0x0000600001007387 */ /* 0x0003e20000100800 */
[----:B------:R-:W-:Y:S02]  /*b440*/  LOP3.LUT R8, R6, 0x1ea, RZ, 0xfc, !PT ;  /* 0x000001ea06087812 */ /* 0x000fe400078efcff */
[--C-:B------:R-:W-:Y:S01]  /*b450*/  @!P0 IMAD.IADD R242, R242, 0x1, -R251.reuse ;  /* 0x00000001f2f28824 */ /* 0x100fe200078e0afb */
[----:B------:R-:W-:Y:S01]  /*b460*/  LOP3.LUT R4, R6, 0x1f2, RZ, 0xfc, !PT ;  /* 0x000001f206047812 */ /* 0x000fe200078efcff */
[--C-:B------:R-:W-:Y:S01]  /*b470*/  @!P3 IMAD.IADD R244, R244, 0x1, -R251.reuse ;  /* 0x00000001f4f4b824 */ /* 0x100fe200078e0afb */
[----:B------:R-:W-:Y:S01]  /*b480*/  IABS R245, R8 ;  /* 0x0000000800f57213 */ /* 0x000fe20000000000 */
[----:B------:R-:W-:Y:S01]  /*b490*/  @!P5 IMAD.MOV R240, RZ, RZ, -R240 ;  /* 0x000000fffff0d224 */ /* 0x000fe200078e0af0 */
[----:B------:R-:W-:Y:S01]  /*b4a0*/  ISETP.GE.AND P0, PT, R8, RZ, PT ;  /* 0x000000ff0800720c */ /* 0x000fe20003f06270 */
[----:B------:R-:W-:Y:S01]  /*b4b0*/  @!P2 IMAD.IADD R241, R241, 0x1, -R251 ;  /* 0x00000001f1f1a824 */ /* 0x000fe200078e0afb */
[----:B------:R-:W-:Y:S01]  /*b4c0*/  ISETP.GT.U32.AND P3, PT, R251, R244, PT ;  /* 0x000000f4fb00720c */ /* 0x000fe20003f64070 */
[----:B-1----:R-:W-:Y:S01]  /*b4d0*/  IMAD R0, R124, 0x4, R0 ;  /* 0x000000047c007824 */ /* 0x002fe200078e0200 */
[----:B------:R-:W-:Y:S01]  /*b4e0*/  ISETP.GE.AND P5, PT, R246, RZ, PT ;  /* 0x000000fff600720c */ /* 0x000fe20003fa6270 */
[----:B------:R-:W-:Y:S01]  /*b4f0*/  IMAD.HI.U32 R8, R9, R245, RZ ;  /* 0x000000f509087227 */ /* 0x000fe200078e00ff */
[----:B------:R-:W-:-:S02]  /*b500*/  IABS R246, R7 ;  /* 0x0000000700f67213 */ /* 0x000fc40000000000 */
[----:B------:R1:W-:Y:S01]  /*b510*/  STL [R1+0x58], R0 ;  /* 0x0000580001007387 */ /* 0x0003e20000100800 */
[----:B------:R-:W-:Y:S01]  /*b520*/  @!P4 IMAD.IADD R243, R243, 0x1, -R251 ;  /* 0x00000001f3f3c824 */ /* 0x000fe200078e0afb */
[----:B------:R-:W-:Y:S01]  /*b530*/  ISETP.GE.AND P4, PT, R7, RZ, PT ;  /* 0x000000ff0700720c */ /* 0x000fe20003f86270 */
[----:B------:R-:W-:Y:S01]  /*b540*/  IMAD.MOV R7, RZ, RZ, -R8 ;  /* 0x000000ffff077224 */ /* 0x000fe200078e0a08 */
[----:B------:R-:W-:Y:S01]  /*b550*/  ISETP.GE.AND P2, PT, R247, RZ, PT ;  /* 0x000000fff700720c */ /* 0x000fe20003f46270 */
[----:B------:R-:W-:Y:S01]  /*b560*/  IMAD.HI.U32 R8, R9, R246, RZ ;  /* 0x000000f609087227 */ /* 0x000fe200078e00ff */
[----:B------:R-:W-:Y:S02]  /*b570*/  IABS R247, R14 ;  /* 0x0000000e00f77213 */ /* 0x000fe40000000000 */
[----:B------:R-:W-:Y:S01]  /*b580*/  IABS R249, R4 ;  /* 0x0000000400f97213 */ /* 0x000fe20000000000 */
[----:B------:R-:W-:Y:S02]  /*b590*/  IMAD R245, R251, R7, R245 ;  /* 0x00000007fbf57224 */ /* 0x000fe400078e02f5 */
[----:B-1----:R-:W-:-:S02]  /*b5a0*/  IMAD R0, R124, 0x4, R0 ;  /* 0x000000047c007824 */ /* 0x002fc400078e0200 */
[----:B------:R-:W-:Y:S01]  /*b5b0*/  @!P3 IMAD.IADD R244, R244, 0x1, -R251 ;  /* 0x00000001f4f4b824 */ /* 0x000fe200078e0afb */
[----:B------:R-:W-:Y:S01]  /*b5c0*/  ISETP.GT.U32.AND P3, PT, R251, R245, PT ;  /* 0x000000f5fb00720c */ /* 0x000fe20003f64070 */
[----:B------:R-:W-:Y:S01]  /*b5d0*/  IMAD.MOV R7, RZ, RZ, -R8 ;  /* 0x000000ffff077224 */ /* 0x000fe200078e0a08 */
[----:B------:R1:W-:Y:S01]  /*b5e0*/  STL [R1+0x6c], R0 ;  /* 0x00006c0001007387 */ /* 0x0003e20000100800 */
[----:B------:R-:W-:-:S04]  /*b5f0*/  IMAD.HI.U32 R8, R9, R248, RZ ;  /* 0x000000f809087227 */ /* 0x000fc800078e00ff */
[----:B------:R-:W-:Y:S02]  /*b600*/  IMAD R246, R251, R7, R246 ;  /* 0x00000007fbf67224 */ /* 0x000fe400078e02f6 */
[----:B------:R-:W-:-:S04]  /*b610*/  IMAD.HI.U32 R7, R9, R247, RZ ;  /* 0x000000f709077227 */ /* 0x000fc800078e00ff */
[----:B-1----:R-:W-:Y:S02]  /*b620*/  IMAD R0, R124, 0x4, R0 ;  /* 0x000000047c007824 */ /* 0x002fe400078e0200 */
[----:B------:R-:W-:Y:S01]  /*b630*/  @!P3 IMAD.IADD R245, R245, 0x1, -R251 ;  /* 0x00000001f5f5b824 */ /* 0x000fe200078e0afb */
[C---:B------:R-:W-:Y:S01]  /*b640*/  ISETP.GT.U32.AND P3, PT, R251.reuse, R246, PT ;  /* 0x000000f6fb00720c */ /* 0x040fe20003f64070 */
[----:B------:R-:W-:Y:S01]  /*b650*/  IMAD.MOV R7, RZ, RZ, -R7 ;  /* 0x000000ffff077224 */ /* 0x000fe200078e0a07 */
[----:B------:R1:W-:Y:S01]  /*b660*/  STL [R1+0x30], R0 ;  /* 0x0000300001007387 */ /* 0x0003e20000100800 */
[----:B------:R-:W-:Y:S02]  /*b670*/  IMAD.MOV R8, RZ, RZ, -R8 ;  /* 0x000000ffff087224 */ /* 0x000fe400078e0a08 */
[C---:B------:R-:W-:Y:S02]  /*b680*/  IMAD R247, R251.reuse, R7, R247 ;  /* 0x00000007fbf77224 */ /* 0x040fe400078e02f7 */
[----:B------:R-:W-:-:S02]  /*b690*/  IMAD R248, R251, R8, R248 ;  /* 0x00000008fbf87224 */ /* 0x000fc400078e02f8 */
[----:B------:R-:W-:-:S04]  /*b6a0*/  IMAD.HI.U32 R7, R9, R249, RZ ;  /* 0x000000f909077227 */ /* 0x000fc800078e00ff */
[----:B-1----:R-:W-:Y:S02]  /*b6b0*/  IMAD R0, R124, 0x4, R0 ;  /* 0x000000047c007824 */ /* 0x002fe400078e0200 */
[----:B------:R-:W-:Y:S01]  /*b6c0*/  @!P3 IMAD.IADD R246, R246, 0x1, -R251 ;  /* 0x00000001f6f6b824 */ /* 0x000fe200078e0afb */
[----:B------:R-:W-:Y:S01]  /*b6d0*/  ISETP.GT.U32.AND P3, PT, R251, R247, PT ;  /* 0x000000f7fb00720c */ /* 0x000fe20003f64070 */
[----:B------:R-:W-:Y:S01]  /*b6e0*/  IMAD.MOV R7, RZ, RZ, -R7 ;  /* 0x000000ffff077224 */ /* 0x000fe200078e0a07 */
[----:B------:R1:W-:Y:S01]  /*b6f0*/  STL [R1+0x34], R0 ;  /* 0x0000340001007387 */ /* 0x0003e20000100800 */
[----:B------:R-:W-:-:S04]  /*b700*/  IMAD.HI.U32 R8, R9, R250, RZ ;  /* 0x000000fa09087227 */ /* 0x000fc800078e00ff */
[----:B------:R-:W-:Y:S02]  /*b710*/  IMAD R249, R251, R7, R249 ;  /* 0x00000007fbf97224 */ /* 0x000fe400078e02f9 */
[----:B------:R-:W-:Y:S02]  /*b720*/  IMAD.MOV R2, RZ, RZ, -R8 ;  /* 0x000000ffff027224 */ /* 0x000fe400078e0a08 */
[----:B------:R-:W-:Y:S02]  /*b730*/  IMAD.MOV.U32 R7, RZ, RZ, R13 ;  /* 0x000000ffff077224 */ /* 0x000fe400078e000d */
[----:B-1----:R-:W-:Y:S02]  /*b740*/  IMAD R0, R124, 0x4, R0 ;  /* 0x000000047c007824 */ /* 0x002fe400078e0200 */
[----:B------:R-:W-:Y:S01]  /*b750*/  @!P3 IMAD.IADD R247, R247, 0x1, -R251 ;  /* 0x00000001f7f7b824 */ /* 0x000fe200078e0afb */
[C---:B------:R-:W-:Y:S01]  /*b760*/  ISETP.GT.U32.AND P3, PT, R251.reuse, R248, PT ;  /* 0x000000f8fb00720c */ /* 0x040fe20003f64070 */
[----:B------:R-:W-:Y:S01]  /*b770*/  IMAD.MOV.U32 R8, RZ, RZ, R3 ;  /* 0x000000ffff087224 */ /* 0x000fe200078e0003 */
[----:B------:R1:W-:Y:S01]  /*b780*/  STL [R1+0x38], R0 ;  /* 0x0000380001007387 */ /* 0x0003e20000100800 */
[----:B------:R-:W-:Y:S01]  /*b790*/  IMAD R250, R251, R2, R250 ;  /* 0x00000002fbfa7224 */ /* 0x000fe200078e02fa */
[----:B------:R-:W-:Y:S01]  /*b7a0*/  LOP3.LUT R3, R6, 0x1fa, RZ, 0xfc, !PT ;  /* 0x000001fa06037812 */ /* 0x000fe200078efcff */
[----:B------:R-:W-:-:S03]  /*b7b0*/  IMAD.HI.U32 R13, R9, R7, RZ ;  /* 0x00000007090d7227 */ /* 0x000fc600078e00ff */
[----:B------:R-:W-:Y:S01]  /*b7c0*/  IABS R15, R3 ;  /* 0x00000003000f7213 */ /* 0x000fe20000000000 */
[----:B------:R-:W-:-:S04]  /*b7d0*/  IMAD.HI.U32 R2, R9, R8, RZ ;  /* 0x0000000809027227 */ /* 0x000fc800078e00ff */
[----:B-1----:R-:W-:Y:S02]  /*b7e0*/  IMAD R0, R124, 0x4, R0 ;  /* 0x000000047c007824 */ /* 0x002fe400078e0200 */
[----:B------:R-:W-:Y:S01]  /*b7f0*/  @!P1 IMAD.MOV R242, RZ, RZ, -R242 ;  /* 0x000000fffff29224 */ /* 0x000fe200078e0af2 */
[C---:B------:R-:W-:Y:S01]  /*b800*/  ISETP.GT.U32.AND P1, PT, R251.reuse, R246, PT ;  /* 0x000000f6fb00720c */ /* 0x040fe20003f24070 */
[----:B------:R-:W-:Y:S01]  /*b810*/  @!P5 IMAD.MOV R243, RZ, RZ, -R243 ;  /* 0x000000fffff3d224 */ /* 0x000fe200078e0af3 */
[----:B------:R1:W-:Y:S01]  /*b820*/  STL [R1+0x3c], R0 ;  /* 0x00003c0001007387 */ /* 0x0003e20000100800 */
[C---:B------:R-:W-:Y:S01]  /*b830*/  ISETP.GT.U32.AND P5, PT, R251.reuse, R247, PT ;  /* 0x000000f7fb00720c */ /* 0x040fe20003fa4070 */
[----:B------:R-:W-:Y:S02]  /*b840*/  IMAD.MOV R16, RZ, RZ, -R13 ;  /* 0x000000ffff107224 */ /* 0x000fe400078e0a0d */
[----:B------:R-:W-:Y:S01]  /*b850*/  @!P3 IMAD.IADD R248, R248, 0x1, -R251 ;  /* 0x00000001f8f8b824 */ /* 0x000fe200078e0afb */
[C---:B------:R-:W-:Y:S01]  /*b860*/  ISETP.GT.U32.AND P3, PT, R251.reuse, R245, PT ;  /* 0x000000f5fb00720c */ /* 0x040fe20003f64070 */
[----:B------:R-:W-:Y:S01]  /*b870*/  IMAD.MOV R13, RZ, RZ, -R2 ;  /* 0x000000ffff0d7224 */ /* 0x000fe200078e0a02 */
[----:B------:R-:W-:Y:S01]  /*b880*/  LOP3.LUT R2, R6, 0x1fc, RZ, 0xfc, !PT ;  /* 0x000001fc06027812 */ /* 0x000fe200078efcff */
[----:B------:R-:W-:-:S02]  /*b890*/  IMAD R6, R251, R16, R7 ;  /* 0x00000010fb067224 */ /* 0x000fc400078e0207 */
[----:B-1----:R-:W-:Y:S02]  /*b8a0*/  IMAD R0, R124, 0x4, R0 ;  /* 0x000000047c007824 */ /* 0x002fe400078e0200 */
[----:B------:R-:W-:Y:S01]  /*b8b0*/  @!P2 IMAD.MOV R244, RZ, RZ, -R244 ;  /* 0x000000fffff4a224 */ /* 0x000fe200078e0af4 */
[C---:B------:R-:W-:Y:S01]  /*b8c0*/  ISETP.GT.U32.AND P2, PT, R251.reuse, R249, PT ;  /* 0x000000f9fb00720c */ /* 0x040fe20003f44070 */
[----:B------:R-:W-:Y:S01]  /*b8d0*/  IMAD R7, R251, R13, R8 ;  /* 0x0000000dfb077224 */ /* 0x000fe200078e0208 */
[----:B------:R1:W-:Y:S01]  /*b8e0*/  STL [R1+0x40], R0 ;  /* 0x0000400001007387 */ /* 0x0003e20000100800 */
[----:B------:R-:W-:Y:S01]  /*b8f0*/  IMAD.HI.U32 R8, R9, R15, RZ ;  /* 0x0000000f09087227 */ /* 0x000fe200078e00ff */
[----:B------:R-:W-:-:S03]  /*b900*/  IABS R13, R2 ;  /* 0x00000002000d7213 */ /* 0x000fc60000000000 */
[----:B------:R-:W-:Y:S02]  /*b910*/  IMAD.MOV R8, RZ, RZ, -R8 ;  /* 0x000000ffff087224 */ /* 0x000fe400078e0a08 */
[--C-:B------:R-:W-:Y:S01]  /*b920*/  @!P1 IMAD.IADD R246, R246, 0x1, -R251.reuse ;  /* 0x00000001f6f69824 */ /* 0x100fe200078e0afb */
[----:B------:R-:W-:Y:S01]  /*b930*/  ISETP.GT.U32.AND P1, PT, R251, R6, PT ;  /* 0x00000006fb00720c */ /* 0x000fe20003f24070 */
[----:B------:R-:W-:Y:S01]  /*b940*/  @!P5 IMAD.IADD R247, R247, 0x1, -R251 ;  /* 0x00000001f7f7d824 */ /* 0x000fe200078e0afb */
[C---:B------:R-:W-:Y:S01]  /*b950*/  ISETP.GT.U32.AND P5, PT, R251.reuse, R7, PT ;  /* 0x00000007fb00720c */ /* 0x040fe20003fa4070 */
[----:B-1----:R-:W-:Y:S02]  /*b960*/  IMAD R0, R124, 0x4, R0 ;  /* 0x000000047c007824 */ /* 0x002fe400078e0200 */
[----:B------:R-:W-:Y:S02]  /*b970*/  IMAD R8, R251, R8, R15 ;  /* 0x00000008fb087224 */ /* 0x000fe400078e020f */
[--C-:B------:R-:W-:Y:S01]  /*b980*/  @!P3 IMAD.IADD R245, R245, 0x1, -R251.reuse ;  /* 0x00000001f5f5b824 */ /* 0x100fe200078e0afb */
[----:B------:R1:W-:Y:S01]  /*b990*/  STL [R1+0x44], R0 ;  /* 0x0000440001007387 */ /* 0x0003e20000100800 */
[----:B------:R-:W-:Y:S01]  /*b9a0*/  ISETP.GT.U32.AND P3, PT, R251, R250, PT ;  /* 0x000000fafb00720c */ /* 0x000fe20003f64070 */
[----:B------:R-:W-:Y:S01]  /*b9b0*/  @!P2 IMAD.IADD R249, R249, 0x1, -R251 ;  /* 0x00000001f9f9a824 */ /* 0x000fe200078e0afb */
[C---:B------:R-:W-:Y:S01]  /*b9c0*/  ISETP.GT.U32.AND P2, PT, R251.reuse, R8, PT ;  /* 0x00000008fb00720c */ /* 0x040fe20003f44070 */
[----:B------:R-:W-:Y:S01]  /*b9d0*/  @!P6 IMAD.MOV R241, RZ, RZ, -R241 ;  /* 0x000000fffff1e224 */ /* 0x000fe200078e0af1 */
[----:B------:R-:W-:Y:S01]  /*b9e0*/  ISETP.GT.U32.AND P6, PT, R251, R248, PT ;  /* 0x000000f8fb00720c */ /* 0x000fe20003fc4070 */
[----:B------:R-:W-:-:S02]  /*b9f0*/  @!P1 IMAD.IADD R6, R6, 0x1, -R251 ;  /* 0x0000000106069824 */ /* 0x000fc400078e0afb */
[--C-:B------:R-:W-:Y:S01]  /*ba00*/  @!P5 IMAD.IADD R7, R7, 0x1, -R251.reuse ;  /* 0x000000010707d824 */ /* 0x100fe200078e0afb */
[----:B------:R-:W-:Y:S01]  /*ba10*/  ISETP.GE.AND P5, PT, R4, RZ, PT ;  /* 0x000000ff0400720c */ /* 0x000fe20003fa6270 */
[----:B-1----:R-:W-:Y:S02]  /*ba20*/  IMAD R0, R124, 0x4, R0 ;  /* 0x000000047c007824 */ /* 0x002fe400078e0200 */
[----:B------:R-:W-:Y:S02]  /*ba30*/  @!P4 IMAD.MOV R246, RZ, RZ, -R246 ;  /* 0x000000fffff6c224 */ /* 0x000fe400078e0af6 */
[--C-:B------:R-:W-:Y:S01]  /*ba40*/  @!P3 IMAD.IADD R250, R250, 0x1, -R251.reuse ;  /* 0x00000001fafab824 */ /* 0x100fe200078e0afb */
[----:B------:R1:W-:Y:S01]  /*ba50*/  STL [R1+0x48], R0 ;  /* 0x0000480001007387 */ /* 0x0003e20000100800 */
[----:B------:R-:W-:Y:S01]  /*ba60*/  ISETP.GT.U32.AND P4, PT, R251, R6, PT ;  /* 0x00000006fb00720c */ /* 0x000fe20003f84070 */
[----:B------:R-:W-:Y:S01]  /*ba70*/  @!P2 IMAD.IADD R8, R8, 0x1, -R251 ;  /* 0x000000010808a824 */ /* 0x000fe200078e0afb */
[----:B------:R-:W-:Y:S01]  /*ba80*/  ISETP.GE.AND P3, PT, R12, RZ, PT ;  /* 0x000000ff0c00720c */ /* 0x000fe20003f66270 */
[----:B------:R-:W-:-:S04]  /*ba90*/  IMAD.HI.U32 R9, R9, R13, RZ ;  /* 0x0000000d09097227 */ /* 0x000fc800078e00ff */
[----:B------:R-:W-:Y:S02]  /*baa0*/  @!P6 IMAD.IADD R248, R248, 0x1, -R251 ;  /* 0x00000001f8f8e824 */ /* 0x000fe400078e0afb */
[----:B-1----:R-:W-:Y:S01]  /*bab0*/  IMAD R0, R124, 0x4, R0 ;  /* 0x000000047c007824 */ /* 0x002fe200078e0200 */
[C---:B------:R-:W-:Y:S01]  /*bac0*/  ISETP.GT.U32.AND P2, PT, R251.reuse, R250, PT ;  /* 0x000000fafb00720c */ /* 0x040fe20003f44070 */
[----:B------:R-:W-:Y:S01]  /*bad0*/  IMAD.MOV R9, RZ, RZ, -R9 ;  /* 0x000000ffff097224 */ /* 0x000fe200078e0a09 */
[----:B------:R-:W-:Y:S02]  /*bae0*/  ISETP.GE.AND P6, PT, R14, RZ, PT ;  /* 0x000000ff0e00720c */ /* 0x000fe40003fc6270 */
[----:B------:R1:W-:Y:S01]  /*baf0*/  STL [R1+0x4c], R0 ;  /* 0x00004c0001007387 */ /* 0x0003e20000100800 */
[----:B------:R-:W-:Y:S02]  /*bb00*/  @!P4 IMAD.IADD R6, R6, 0x1, -R251 ;  /* 0x000000010606c824 */ /* 0x000fe400078e0afb */
[----:B------:R-:W-:-:S02]  /*bb10*/  IMAD R9, R251, R9, R13 ;  /* 0x00000009fb097224 */ /* 0x000fc400078e020d */
[----:B-1----:R-:W-:Y:S01]  /*bb20*/  IMAD R0, R124, 0x4, R0 ;  /* 0x000000047c007824 */ /* 0x002fe200078e0200 */
[----:B------:R-:W-:-:S03]  /*bb30*/  ISETP.GE.AND P4, PT, R5, RZ, PT ;  /* 0x000000ff0500720c */ /* 0x000fc60003f86270 */
[----:B------:R-:W-:Y:S01]  /*bb40*/  @!P2 IMAD.IADD R250, R250, 0x1, -R251 ;  /* 0x00000001fafaa824 */ /* 0x000fe200078e0afb */
[----:B------:R-:W-:Y:S01]  /*bb50*/  ISETP.GT.U32.AND P1, PT, R251, R9, PT ;  /* 0x00000009fb00720c */ /* 0x000fe20003f24070 */
[----:B------:R1:W-:Y:S02]  /*bb60*/  STL [R1+0x50], R0 ;  /* 0x0000500001007387 */ /* 0x0003e40000100800 */
[----:B-1----:R-:W-:-:S05]  /*bb70*/  IMAD R0, R124, 0x4, R0 ;  /* 0x000000047c007824 */ /* 0x002fca00078e0200 */
        /* <DEDUP_REMOVED lines=12> */
[----:B------:R1:W-:Y:S04]  /*bc40*/  STL [R1+0x100], R0 ;  /* 0x0001000001007387 */ /* 0x0003e80000100800 */
[----:B------:R-:W2:Y:S01]  /*bc50*/  LDL R4, [R1+0xa38] ;  /* 0x000a380001047983 */ /* 0x000ea20000100800 */
[----:B-1----:R-:W-:-:S05]  /*bc60*/  IMAD R0, R124, 0x4, R0 ;  /* 0x000000047c007824 */ /* 0x002fca00078e0200 */
[----:B------:R1:W-:Y:S02]  /*bc70*/  STL [R1+0x104], R0 ;  /* 0x0001040001007387 */ /* 0x0003e40000100800 */
[----:B-1----:R-:W-:-:S05]  /*bc80*/  IMAD R0, R124, 0x4, R0 ;  /* 0x000000047c007824 */ /* 0x002fca00078e0200 */
[----:B------:R1:W-:Y:S02]  /*bc90*/  STL [R1+0xfc], R0 ;  /* 0x0000fc0001007387 */ /* 0x0003e40000100800 */
[----:B-1----:R-:W-:-:S05]  /*bca0*/  IMAD R0, R124, 0x4, R0 ;  /* 0x000000047c007824 */ /* 0x002fca00078e0200 */
[----:B------:R1:W-:Y:S01]  /*bcb0*/  STL [R1+0x108], R0 ;  /* 0x0001080001007387 */ /* 0x0003e20000100800 */
[----:B------:R-:W-:-:S03]  /*bcc0*/  ISETP.GE.AND P2, PT, R10, RZ, PT ;  /* 0x000000ff0a00720c */ /* 0x000fc60003f46270 */
[----:B------:R-:W3:Y:S01]  /*bcd0*/  LDL R5, [R1+0xa3c] ;  /* 0x000a3c0001057983 */ /* 0x000ee20000100800 */
[----:B-1----:R-:W-:-:S05]  /*bce0*/  IMAD R0, R124, 0x4, R0 ;  /* 0x000000047c007824 */ /* 0x002fca00078e0200 */
[----:B------:R1:W-:Y:S04]  /*bcf0*/  STL [R1+0x10c], R0 ;  /* 0x00010c0001007387 */ /* 0x0003e80000100800 */
[----:B------:R-:W4:Y:S01]  /*bd00*/  LDL.LU R10, [R1+0x2c] ;  /* 0x00002c00010a7983 */ /* 0x000f220000300800 */
[----:B------:R-:W-:Y:S01]  /*bd10*/  @!P0 IMAD.MOV R245, RZ, RZ, -R245 ;  /* 0x000000fffff58224 */ /* 0x000fe200078e0af5 */
[----:B------:R-:W-:Y:S01]  /*bd20*/  ISETP.GT.U32.AND P0, PT, R251, R249, PT ;  /* 0x000000f9fb00720c */ /* 0x000fe20003f04070 */
[----:B------:R-:W-:Y:S02]  /*bd30*/  @!P1 IMAD.IADD R9, R9, 0x1, -R251 ;  /* 0x0000000109099824 */ /* 0x000fe400078e0afb */
[----:B-1----:R-:W-:Y:S02]  /*bd40*/  IMAD R0, R124, 0x4, R0 ;  /* 0x000000047c007824 */ /* 0x002fe400078e0200 */
[----:B------:R-:W-:Y:S01]  /*bd50*/  @!P6 IMAD.MOV R247, RZ, RZ, -R247 ;  /* 0x000000fffff7e224 */ /* 0x000fe200078e0af7 */
[----:B------:R-:W-:-:S02]  /*bd60*/  ISETP.GT.U32.AND P6, PT, R251, R8, PT ;  /* 0x00000008fb00720c */ /* 0x000fc40003fc4070 */
[----:B------:R1:W-:Y:S01]  /*bd70*/  STL [R1+0x110], R0 ;  /* 0x0001100001007387 */ /* 0x0003e20000100800 */
[C---:B------:R-:W-:Y:S01]  /*bd80*/  ISETP.GT.U32.AND P1, PT, R251.reuse, R7, PT ;  /* 0x00000007fb00720c */ /* 0x040fe20003f24070 */
[----:B------:R-:W-:Y:S01]  /*bd90*/  @!P3 IMAD.MOV R248, RZ, RZ, -R248 ;  /* 0x000000fffff8b224 */ /* 0x000fe200078e0af8 */
[----:B------:R-:W-:Y:S01]  /*bda0*/  ISETP.GT.U32.AND P3, PT, R251, R9, PT ;  /* 0x00000009fb00720c */ /* 0x000fe20003f64070 */
[----:B-1----:R-:W-:-:S04]  /*bdb0*/  IMAD R0, R124, 0x4, R0 ;  /* 0x000000047c007824 */ /* 0x002fc800078e0200 */
[----:B------:R-:W-:Y:S01]  /*bdc0*/  IMAD R16, R124, 0x4, R0 ;  /* 0x000000047c107824 */ /* 0x000fe200078e0200 */
[----:B------:R-:W-:Y:S01]  /*bdd0*/  STL [R1+0x11c], R0 ;  /* 0x00011c0001007387 */ /* 0x000fe20000100800 */
[----:B------:R-:W-:-:S03]  /*bde0*/  @!P0 IMAD.IADD R249, R249, 0x1, -R251 ;  /* 0x00000001f9f98824 */ /* 0x000fc600078e0afb */
[----:B------:R-:W2:Y:S01]  /*bdf0*/  LDL.LU R15, [R1+0x28] ;  /* 0x00002800010f7983 */ /* 0x000ea20000300800 */
[----:B------:R-:W-:-:S03]  /*be00*/  ISETP.GE.AND P0, PT, R11, RZ, PT ;  /* 0x000000ff0b00720c */ /* 0x000fc60003f06270 */
[----:B------:R-:W2:Y:S04]  /*be10*/  LDL.LU R14, [R1+0x24] ;  /* 0x00002400010e7983 */ /* 0x000ea80000300800 */
[----:B------:R-:W2:Y:S01]  /*be20*/  LDL.LU R13, [R1+0x20] ;  /* 0x00002000010d7983 */ /* 0x000ea20000300800 */
[----:B------:R-:W-:-:S03]  /*be30*/  @!P6 IMAD.IADD R8, R8, 0x1, -R251 ;  /* 0x000000010808e824 */ /* 0x000fc600078e0afb */
[----:B------:R1:W-:Y:S01]  /*be40*/  STL [R1+0x120], R16 ;  /* 0x0001201001007387 */ /* 0x0003e20000100800 */
[----:B------:R-:W-:-:S03]  /*be50*/  @!P1 IMAD.IADD R7, R7, 0x1, -R251 ;  /* 0x0000000107079824 */ /* 0x000fc600078e0afb */
[----:B------:R-:W2:Y:S01]  /*be60*/  LDL.LU R12, [R1+0x1c] ;  /* 0x00001c00010c7983 */ /* 0x000ea20000300800 */
[----:B------:R-:W-:-:S03]  /*be70*/  ISETP.GE.AND P6, PT, R2, RZ, PT ;  /* 0x000000ff0200720c */ /* 0x000fc60003fc6270 */
[----:B------:R-:W2:Y:S01]  /*be80*/  LDL.LU R11, [R1+0x18] ;  /* 0x00001800010b7983 */ /* 0x000ea20000300800 */
[----:B-1----:R-:W-:-:S03]  /*be90*/  IMAD R16, R124, 0x4, R16 ;  /* 0x000000047c107824 */ /* 0x002fc600078e0210 */
[----:B------:R-:W2:Y:S01]  /*bea0*/  LDL.LU R252, [R1+0x14] ;  /* 0x0000140001fc7983 */ /* 0x000ea20000300800 */
[----:B------:R-:W-:Y:S01]  /*beb0*/  ISETP.GE.AND P1, PT, R3, RZ, PT ;  /* 0x000000ff0300720c */ /* 0x000fe20003f26270 */
[----:B------:R-:W-:Y:S02]  /*bec0*/  @!P3 IMAD.IADD R9, R9, 0x1, -R251 ;  /* 0x000000010909b824 */ /* 0x000fe400078e0afb */
[----:B------:R-:W2:Y:S01]  /*bed0*/  LDL.LU R0, [R1+0x10] ;  /* 0x0000100001007983 */ /* 0x000ea20000300800 */
[----:B------:R-:W-:-:S03]  /*bee0*/  ISETP.NE.AND P3, PT, RZ, UR17, PT ;  /* 0x00000011ff007c0c */ /* 0x000fc6000bf65270 */
[----:B------:R-:W2:Y:S01]  /*bef0*/  LDL.LU R2, [R1+0x8] ;  /* 0x0000080001027983 */ /* 0x000ea20000300800 */
[----:B------:R-:W-:-:S03]  /*bf00*/  LOP3.LUT R251, RZ, UR17, RZ, 0x33, !PT ;  /* 0x00000011fffb7c12 */ /* 0x000fc6000f8e33ff */
[----:B------:R-:W2:Y:S04]  /*bf10*/  LDL.LU R3, [R1+0x4] ;  /* 0x0000040001037983 */ /* 0x000ea80000300800 */
[----:B------:R1:W-:Y:S01]  /*bf20*/  STL [R1+0x118], R16 ;  /* 0x0001181001007387 */ /* 0x0003e20000100800 */
[----:B------:R-:W-:Y:S02]  /*bf30*/  @!P5 IMAD.MOV R249, RZ, RZ, -R249 ;  /* 0x000000fffff9d224 */ /* 0x000fe400078e0af9 */
[----:B-1----:R-:W-:-:S05]  /*bf40*/  IMAD R16, R124, 0x4, R16 ;  /* 0x000000047c107824 */ /* 0x002fca00078e0210 */
[----:B------:R1:W-:Y:S04]  /*bf50*/  STL [R1+0x114], R16 ;  /* 0x0001141001007387 */ /* 0x0003e80000100800 */
[----:B-1----:R-:W2:Y:S01]  /*bf60*/  LDL.LU R16, [R1+0xb4c] ;  /* 0x000b4c0001107983 */ /* 0x002ea20000300800 */
[----:B---3--:R-:W-:-:S03]  /*bf70*/  ISETP.GE.AND P5, PT, R5, RZ, PT ;  /* 0x000000ff0500720c */ /* 0x008fc60003fa6270 */
[----:B------:R-:W3:Y:S01]  /*bf80*/  LDL.LU R5, [R1+0xb48] ;  /* 0x000b480001057983 */ /* 0x000ee20000300800 */
[----:B----4-:R-:W-:-:S05]  /*bf90*/  SEL R10, R251, R10, !P3 ;  /* 0x0000000afb0a7207 */ /* 0x010fca0005800000 */
[----:B------:R1:W-:Y:S04]  /*bfa0*/  STL [R1+0x220], R10 ;  /* 0x0002200a01007387 */ /* 0x0003e80000100800 */
[----:B-1----:R-:W4:Y:S01]  /*bfb0*/  LDL.LU R10, [R1+0xb44] ;  /* 0x000b4400010a7983 */ /* 0x002f220000300800 */
[C---:B--2---:R-:W-:Y:S02]  /*bfc0*/  SEL R15, R251.reuse, R15, !P3 ;  /* 0x0000000ffb0f7207 */ /* 0x044fe40005800000 */
[C---:B------:R-:W-:Y:S02]  /*bfd0*/  SEL R14, R251.reuse, R14, !P3 ;  /* 0x0000000efb0e7207 */ /* 0x040fe40005800000 */
[C---:B------:R-:W-:Y:S02]  /*bfe0*/  SEL R13, R251.reuse, R13, !P3 ;  /* 0x0000000dfb0d7207 */ /* 0x040fe40005800000 */
[----:B------:R-:W-:-:S02]  /*bff0*/  SEL R12, R251, R12, !P3 ;  /* 0x0000000cfb0c7207 */ /* 0x000fc40005800000 */
[C---:B------:R-:W-:Y:S02]  /*c000*/  SEL R11, R251.reuse, R11, !P3 ;  /* 0x0000000bfb0b7207 */ /* 0x040fe40005800000 */
[C---:B------:R-:W-:Y:S02]  /*c010*/  SEL R252, R251.reuse, R252, !P3 ;  /* 0x000000fcfbfc7207 */ /* 0x040fe40005800000 */
[C---:B------:R-:W-:Y:S02]  /*c020*/  SEL R0, R251.reuse, R0, !P3 ;  /* 0x00000000fb007207 */ /* 0x040fe40005800000 */
[----:B----4-:R-:W-:-:S05]  /*c030*/  SEL R10, R251, R10, !P3 ;  /* 0x0000000afb0a7207 */ /* 0x010fca0005800000 */
[----:B------:R1:W-:Y:S04]  /*c040*/  STL [R1+0x588], R10 ;  /* 0x0005880a01007387 */ /* 0x0003e80000100800 */
[----:B-1----:R-:W2:Y:S04]  /*c050*/  LDL.LU R10, [R1+0xc] ;  /* 0x00000c00010a7983 */ /* 0x002ea80000300800 */
[----:B------:R1:W-:Y:S04]  /*c060*/  STL [R1+0x21c], R15 ;  /* 0x00021c0f01007387 */ /* 0x0003e80000100800 */
[----:B-1----:R-:W4:Y:S04]  /*c070*/  LDL.LU R15, [R1+0xb40] ;  /* 0x000b4000010f7983 */ /* 0x002f280000300800 */
        /* <DEDUP_REMOVED lines=11> */
[----:B-1----:R-:W4:Y:S01]  /*c130*/  LDL.LU R0, [R1+0xb28] ;  /* 0x000b280001007983 */ /* 0x002f220000300800 */
[----:B------:R-:W-:-:S02]  /*c140*/  SEL R2, R251, R2, !P3 ;  /* 0x00000002fb027207 */ /* 0x000fc40005800000 */
[C---:B------:R-:W-:Y:S02]  /*c150*/  SEL R224, R251.reuse, R224, !P3 ;  /* 0x000000e0fbe07207 */ /* 0x040fe40005800000 */
[C---:B------:R-:W-:Y:S02]  /*c160*/  SEL R225, R251.reuse, R225, !P3 ;  /* 0x000000e1fbe17207 */ /* 0x040fe40005800000 */
[C---:B------:R-:W-:Y:S02]  /*c170*/  SEL R226, R251.reuse, R226, !P3 ;  /* 0x000000e2fbe27207 */ /* 0x040fe40005800000 */
[C---:B------:R-:W-:Y:S02]  /*c180*/  SEL R227, R251.reuse, R227, !P3 ;  /* 0x000000e3fbe37207 */ /* 0x040fe40005800000 */
[C---:B------:R-:W-:Y:S02]  /*c190*/  SEL R228, R251.reuse, R228, !P3 ;  /* 0x000000e4fbe47207 */ /* 0x040fe40005800000 */
[----:B------:R-:W-:-:S02]  /*c1a0*/  SEL R229, R251, R229, !P3 ;  /* 0x000000e5fbe57207 */ /* 0x000fc40005800000 */
[C---:B------:R-:W-:Y:S02]  /*c1b0*/  SEL R230, R251.reuse, R230, !P3 ;  /* 0x000000e6fbe67207 */ /* 0x040fe40005800000 */
[----:B------:R-:W-:Y:S01]  /*c1c0*/  SEL R231, R251, R231, !P3 ;  /* 0x000000e7fbe77207 */ /* 0x000fe20005800000 */
[----:B------:R-:W-:Y:S01]  /*c1d0*/  @!P0 IMAD.MOV R250, RZ, RZ, -R250 ;  /* 0x000000fffffa8224 */ /* 0x000fe200078e0afa */
[----:B------:R-:W-:Y:S01]  /*c1e0*/  ISETP.NE.AND P0, PT, R4, RZ, PT ;  /* 0x000000ff0400720c */ /* 0x000fe20003f05270 */
[----:B---3--:R-:W-:-:S12]  /*c1f0*/  @!P5 IMAD.MOV R5, RZ, RZ, -R5 ;  /* 0x000000ffff05d224 */ /* 0x008fd800078e0a05 */
[----:B------:R-:W-:Y:S02]  /*c200*/  @!P0 LOP3.LUT R5, RZ, R4, RZ, 0x33, !PT ;  /* 0x00000004ff058212 */ /* 0x000fe400078e33ff */
[----:B--2---:R-:W-:-:S05]  /*c210*/  SEL R10, R251, R10, !P3 ;  /* 0x0000000afb0a7207 */ /* 0x004fca0005800000 */
[----:B------:R1:W-:Y:S04]  /*c220*/  STL [R1+0x200], R10 ;  /* 0x0002000a01007387 */ /* 0x0003e80000100800 */
[----:B------:R4:W-:Y:S01]  /*c230*/  STL [R1+0x1fc], R2 ;  /* 0x0001fc0201007387 */ /* 0x0009e20000100800 */
[----:B-1----:R-:W-:-:S05]  /*c240*/  SEL R10, R251, R3, !P3 ;  /* 0x00000003fb0a7207 */ /* 0x002fca0005800000 */
[----:B------:R-:W-:Y:S01]  /*c250*/  STL [R1+0x1f8], R10 ;  /* 0x0001f80a01007387 */ /* 0x000fe20000100800 */
[C---:B----4-:R-:W-:Y:S02]  /*c260*/  SEL R2, R251.reuse, R252, !P3 ;  /* 0x000000fcfb027207 */ /* 0x050fe40005800000 */
[C---:B------:R-:W-:Y:S02]  /*c270*/  SEL R3, R251.reuse, R0, !P3 ;  /* 0x00000000fb037207 */ /* 0x040fe40005800000 */
[----:B------:R-:W-:-:S03]  /*c280*/  SEL R0, R251, R11, !P3 ;  /* 0x0000000bfb007207 */ /* 0x000fc60005800000 */
[----:B------:R1:W-:Y:S04]  /*c290*/  STL [R1+0x1f4], R3 ;  /* 0x0001f40301007387 */ /* 0x0003e80000100800 */
[----:B------:R2:W-:Y:S04]  /*c2a0*/  STL [R1+0x1f0], R2 ;  /* 0x0001f00201007387 */ /* 0x0005e80000100800 */
[----:B------:R3:W-:Y:S01]  /*c2b0*/  STL [R1+0x1ec], R0 ;  /* 0x0001ec0001007387 */ /* 0x0007e20000100800 */
[C---:B-1----:R-:W-:Y:S02]  /*c2c0*/  SEL R3, R251.reuse, R12, !P3 ;  /* 0x0000000cfb037207 */ /* 0x042fe40005800000 */
[----:B--2---:R-:W-:-:S03]  /*c2d0*/  SEL R2, R251, R13, !P3 ;  /* 0x0000000dfb027207 */ /* 0x004fc60005800000 */
[----:B------:R1:W-:Y:S01]  /*c2e0*/  STL [R1+0x1e8], R3 ;  /* 0x0001e80301007387 */ /* 0x0003e20000100800 */
[----:B---3--:R-:W-:-:S03]  /*c2f0*/  SEL R0, R251, R14, !P3 ;  /* 0x0000000efb007207 */ /* 0x008fc60005800000 */
        /* <DEDUP_REMOVED lines=30> */
[----:B------:R2:W-:Y:S01]  /*c4e0*/  STL [R1+0x1a8], R2 ;  /* 0x0001a80201007387 */ /* 0x0005e20000100800 */
[----:B------:R-:W-:-:S03]  /*c4f0*/  SEL R23, R251, R42, !P3 ;  /* 0x0000002afb177207 */ /* 0x000fc60005800000 */
[----:B------:R3:W-:Y:S01]  /*c500*/  STL [R1+0x1a4], R0 ;  /* 0x0001a40001007387 */ /* 0x0007e20000100800 */
[C---:B-1----:R-:W-:Y:S02]  /*c510*/  SEL R3, R251.reuse, R30, !P3 ;  /* 0x0000001efb037207 */ /* 0x042fe40005800000 */
[----:B--2---:R-:W-:-:S03]  /*c520*/  SEL R2, R251, R31, !P3 ;  /* 0x0000001ffb027207 */ /* 0x004fc60005800000 */
[----:B------:R-:W-:Y:S01]  /*c530*/  STL [R1+0x1a0], R3 ;  /* 0x0001a00301007387 */ /* 0x000fe20000100800 */
[----:B---3--:R-:W-:-:S03]  /*c540*/  SEL R0, R251, R32, !P3 ;  /* 0x00000020fb007207 */ /* 0x008fc60005800000 */
[----:B------:R1:W-:Y:S01]  /*c550*/  STL [R1+0x19c], R2 ;  /* 0x00019c0201007387 */ /* 0x0003e20000100800 */
[C---:B------:R-:W-:Y:S02]  /*c560*/  SEL R22, R251.reuse, R43, !P3 ;  /* 0x0000002bfb167207 */ /* 0x040fe40005800000 */
[C---:B------:R-:W-:Y:S01]  /*c570*/  SEL R21, R251.reuse, R44, !P3 ;  /* 0x0000002cfb157207 */ /* 0x040fe20005800000 */
[----:B------:R2:W-:Y:S04]  /*c580*/  STL [R1+0x198], R0 ;  /* 0x0001980001007387 */ /* 0x0005e80000100800 */
[----:B------:R-:W-:Y:S01]  /*c590*/  STL [R1+0xb18], R23 ;  /* 0x000b181701007387 */ /* 0x000fe20000100800 */
[----:B-1----:R-:W-:-:S03]  /*c5a0*/  SEL R2, R251, R56, !P3 ;  /* 0x00000038fb027207 */ /* 0x002fc60005800000 */
[----:B------:R-:W-:Y:S01]  /*c5b0*/  STL [R1+0xb1c], R22 ;  /* 0x000b1c1601007387 */ /* 0x000fe20000100800 */
[----:B--2---:R-:W-:-:S03]  /*c5c0*/  SEL R0, R251, R57, !P3 ;  /* 0x00000039fb007207 */ /* 0x004fc60005800000 */
[----:B------:R-:W-:Y:S01]  /*c5d0*/  STL [R1+0xb20], R21 ;  /* 0x000b201501007387 */ /* 0x000fe20000100800 */
[----:B------:R-:W-:-:S03]  /*c5e0*/  SEL R3, R251, R58, !P3 ;  /* 0x0000003afb037207 */ /* 0x000fc60005800000 */
[----:B------:R1:W-:Y:S04]  /*c5f0*/  STL [R1+0x194], R2 ;  /* 0x0001940201007387 */ /* 0x0003e80000100800 */
[----:B------:R2:W-:Y:S01]  /*c600*/  STL [R1+0x190], R0 ;  /* 0x0001900001007387 */ /* 0x0005e20000100800 */
[----:B-1----:R-:W-:-:S03]  /*c610*/  SEL R2, R251, R59, !P3 ;  /* 0x0000003bfb027207 */ /* 0x002fc60005800000 */
[----:B------:R1:W-:Y:S01]  /*c620*/  STL [R1+0x18c], R3 ;  /* 0x00018c0301007387 */ /* 0x0003e20000100800 */
[----:B--2---:R-:W-:-:S03]  /*c630*/  SEL R0, R251, R60, !P3 ;  /* 0x0000003cfb007207 */ /* 0x004fc60005800000 */
[----:B------:R2:W-:Y:S04]  /*c640*/  STL [R1+0x188], R2 ;  /* 0x0001880201007387 */ /* 0x0005e80000100800 */
[----:B------:R3:W-:Y:S01]  /*c650*/  STL [R1+0x184], R0 ;  /* 0x0001840001007387 */ /* 0x0007e20000100800 */
[C---:B-1----:R-:W-:Y:S02]  /*c660*/  SEL R3, R251.reuse, R69, !P3 ;  /* 0x00000045fb037207 */ /* 0x042fe40005800000 */
[C---:B--2---:R-:W-:Y:S02]  /*c670*/  SEL R2, R251.reuse, R70, !P3 ;  /* 0x00000046fb027207 */ /* 0x044fe40005800000 */
[----:B---3--:R-:W-:-:S05]  /*c680*/  SEL R0, R251, R68, !P3 ;  /* 0x00000044fb007207 */ /* 0x008fca0005800000 */
        /* <DEDUP_REMOVED lines=38> */
[----:B------:R-:W-:Y:S01]  /*c8f0*/  STL [R1+0x134], R3 ;  /* 0x0001340301007387 */ /* 0x000fe20000100800 */
[C---:B------:R-:W-:Y:S02]  /*c900*/  SEL R23, R251.reuse, R214, !P3 ;  /* 0x000000d6fb177207 */ /* 0x040fe40005800000 */
[C---:B------:R-:W-:Y:S01]  /*c910*/  SEL R22, R251.reuse, R215, !P3 ;  /* 0x000000d7fb167207 */ /* 0x040fe20005800000 */
[----:B------:R-:W-:Y:S04]  /*c920*/  STL [R1+0x130], R2 ;  /* 0x0001300201007387 */ /* 0x000fe80000100800 */
[----:B------:R1:W-:Y:S04]  /*c930*/  STL [R1+0x584], R21 ;  /* 0x0005841501007387 */ /* 0x0003e80000100800 */
[----:B------:R2:W-:Y:S01]  /*c940*/  STL [R1+0x560], R23 ;  /* 0x0005601701007387 */ /* 0x0005e20000100800 */
[----:B-1----:R-:W-:-:S03]  /*c950*/  SEL R21, R251, R216, !P3 ;  /* 0x000000d8fb157207 */ /* 0x002fc60005800000 */
[----:B------:R1:W-:Y:S01]  /*c960*/  STL [R1+0x55c], R22 ;  /* 0x00055c1601007387 */ /* 0x0003e20000100800 */
[----:B--2---:R-:W-:-:S03]  /*c970*/  SEL R23, R251, R217, !P3 ;  /* 0x000000d9fb177207 */ /* 0x004fc60005800000 */
[----:B------:R2:W-:Y:S01]  /*c980*/  STL [R1+0x558], R21 ;  /* 0x0005581501007387 */ /* 0x0005e20000100800 */
[----:B-1----:R-:W-:-:S03]  /*c990*/  SEL R22, R251, R218, !P3 ;  /* 0x000000dafb167207 */ /* 0x002fc60005800000 */
[----:B------:R1:W-:Y:S01]  /*c9a0*/  STL [R1+0x554], R23 ;  /* 0x0005541701007387 */ /* 0x0003e20000100800 */
[----:B--2---:R-:W-:-:S03]  /*c9b0*/  SEL R21, R251, R219, !P3 ;  /* 0x000000dbfb157207 */ /* 0x004fc60005800000 */
[----:B------:R2:W-:Y:S04]  /*c9c0*/  STL [R1+0x550], R22 ;  /* 0x0005501601007387 */ /* 0x0005e80000100800 */
[----:B------:R3:W-:Y:S01]  /*c9d0*/  STL [R1+0x54c], R21 ;  /* 0x00054c1501007387 */ /* 0x0007e20000100800 */
[C---:B-1----:R-:W-:Y:S02]  /*c9e0*/  SEL R23, R251.reuse, R220, !P3 ;  /* 0x000000dcfb177207 */ /* 0x042fe40005800000 */
[----:B--2---:R-:W-:-:S03]  /*c9f0*/  SEL R22, R251, R221, !P3 ;  /* 0x000000ddfb167207 */ /* 0x004fc60005800000 */
[----:B------:R1:W-:Y:S01]  /*ca00*/  STL [R1+0x548], R23 ;  /* 0x0005481701007387 */ /* 0x0003e20000100800 */
[----:B---3--:R-:W-:-:S03]  /*ca10*/  SEL R21, R251, R222, !P3 ;  /* 0x000000defb157207 */ /* 0x008fc60005800000 */
[----:B------:R-:W2:Y:S04]  /*ca20*/  LDL.LU R214, [R1+0x114] ;  /* 0x0001140001d67983 */ /* 0x000ea80000300800 */
[----:B------:R3:W-:Y:S01]  /*ca30*/  STL [R1+0x544], R22 ;  /* 0x0005441601007387 */ /* 0x0007e20000100800 */
[----:B-1----:R-:W-:-:S03]  /*ca40*/  SEL R23, R251, R238, !P3 ;  /* 0x000000eefb177207 */ /* 0x002fc60005800000 */
[----:B------:R1:W-:Y:S04]  /*ca50*/  STL [R1+0x540], R21 ;  /* 0x0005401501007387 */ /* 0x0003e80000100800 */
[----:B------:R-:W-:Y:S01]  /*ca60*/  STL.64 [R1+0xaf0], R224 ;  /* 0x000af0e001007387 */ /* 0x000fe20000100a00 */
[----:B---3--:R-:W-:-:S03]  /*ca70*/  SEL R22, R251, R237, !P3 ;  /* 0x000000edfb167207 */ /* 0x008fc60005800000 */
[----:B------:R-:W-:Y:S01]  /*ca80*/  STL.64 [R1+0xaf8], R226 ;  /* 0x000af8e201007387 */ /* 0x000fe20000100a00 */
[----:B-1----:R-:W-:-:S03]  /*ca90*/  SEL R21, R251, R239, !P3 ;  /* 0x000000effb157207 */ /* 0x002fc60005800000 */
[----:B------:R-:W-:Y:S04]  /*caa0*/  STL.64 [R1+0xb00], R228 ;  /* 0x000b00e401007387 */ /* 0x000fe80000100a00 */
[----:B------:R-:W-:Y:S04]  /*cab0*/  STL [R1+0xb10], R229 ;  /* 0x000b10e501007387 */ /* 0x000fe80000100800 */
[----:B------:R-:W-:Y:S04]  /*cac0*/  STL.64 [R1+0xb08], R230 ;  /* 0x000b08e601007387 */ /* 0x000fe80000100a00 */
[----:B------:R1:W-:Y:S04]  /*cad0*/  STL [R1+0x580], R22 ;  /* 0x0005801601007387 */ /* 0x0003e80000100800 */
[----:B------:R3:W-:Y:S04]  /*cae0*/  STL [R1+0x57c], R23 ;  /* 0x00057c1701007387 */ /* 0x0007e80000100800 */
[----:B------:R4:W-:Y:S01]  /*caf0*/  STL [R1+0x578], R21 ;  /* 0x0005781501007387 */ /* 0x0009e20000100800 */
[----:B-1----:R-:W-:-:S02]  /*cb00*/  SEL R22, R251, R240, !P3 ;  /* 0x000000f0fb167207 */ /* 0x002fc40005800000 */
[----:B---3--:R-:W-:-:S03]  /*cb10*/  SEL R23, R251, R241, !P3 ;  /* 0x000000f1fb177207 */ /* 0x008fc60005800000 */
[----:B------:R1:W-:Y:S01]  /*cb20*/  STL [R1+0x574], R22 ;  /* 0x0005741601007387 */ /* 0x0003e20000100800 */
[----:B----4-:R-:W-:-:S03]  /*cb30*/  SEL R21, R251, R242, !P3 ;  /* 0x000000f2fb157207 */ /* 0x010fc60005800000 */
[----:B------:R-:W-:Y:S04]  /*cb40*/  STL [R1+0x570], R23 ;  /* 0x0005701701007387 */ /* 0x000fe80000100800 */
[----:B------:R3:W-:Y:S01]  /*cb50*/  STL [R1+0x56c], R21 ;  /* 0x00056c1501007387 */ /* 0x0007e20000100800 */
[C---:B-1----:R-:W-:Y:S02]  /*cb60*/  SEL R22, R251.reuse, R243, !P3 ;  /* 0x000000f3fb167207 */ /* 0x042fe40005800000 */
[----:B---3--:R-:W-:-:S03]  /*cb70*/  SEL R21, R251, R244, !P3 ;  /* 0x000000f4fb157207 */ /* 0x008fc60005800000 */
[----:B------:R1:W-:Y:S04]  /*cb80*/  STL [R1+0x568], R22 ;  /* 0x0005681601007387 */ /* 0x0003e80000100800 */
[----:B------:R3:W-:Y:S04]  /*cb90*/  STL [R1+0x564], R21 ;  /* 0x0005641501007387 */ /* 0x0007e80000100800 */
[----:B------:R-:W4:Y:S01]  /*cba0*/  LDL.LU R4, [R1+0xb24] ;  /* 0x000b240001047983 */ /* 0x000f220000300800 */
[----:B-1----:R-:W1:Y:S03]  /*cbb0*/  LDC R22, c[0x0][0x230] ;  /* 0x00008c00ff167b82 */ /* 0x002e660000000800 */
[----:B------:R-:W2:Y:S04]  /*cbc0*/  LDL.LU R225, [R1+0x68] ;  /* 0x0000680001e17983 */ /* 0x000ea80000300800 */
[----:B------:R-:W2:Y:S04]  /*cbd0*/  LDL.LU R213, [R1+0x60] ;  /* 0x0000600001d57983 */ /* 0x000ea80000300800 */
[----:B---3--:R-:W3:Y:S01]  /*cbe0*/  LDL.LU R21, [R1+0x58] ;  /* 0x0000580001157983 */ /* 0x008ee20000300800 */
[----:B------:R-:W4:Y:S01]  /*cbf0*/  S2R R23, SR_TID.X ;  /* 0x0000000000177919 */ /* 0x000f220000002100 */
[----:B------:R-:W-:Y:S01]  /*cc00*/  IMAD R32, R5, UR4, RZ ;  /* 0x0000000405207c24 */ /* 0x000fe2000f8e02ff */
[----:B------:R-:W-:Y:S01]  /*cc10*/  SEL R25, R251, R40, !P3 ;  /* 0x00000028fb197207 */ /* 0x000fe20005800000 */
[----:B------:R-:W-:Y:S01]  /*cc20*/  @!P2 IMAD.MOV R6, RZ, RZ, -R6 ;  /* 0x000000ffff06a224 */ /* 0x000fe200078e0a06 */
[----:B------:R-:W3:Y:S01]  /*cc30*/  LDL.LU R230, [R1+0x6c] ;  /* 0x00006c0001e67983 */ /* 0x000ee20000300800 */
[----:B------:R-:W-:-:S02]  /*cc40*/  @!P4 IMAD.MOV R7, RZ, RZ, -R7 ;  /* 0x000000ffff07c224 */ /* 0x000fc400078e0a07 */
[----:B------:R-:W-:Y:S01]  /*cc50*/  @!P1 IMAD.MOV R8, RZ, RZ, -R8 ;  /* 0x000000ffff089224 */ /* 0x000fe200078e0a08 */
[----:B------:R-:W3:Y:S01]  /*cc60*/  LDL.LU R231, [R1+0x30] ;  /* 0x0000300001e77983 */ /* 0x000ee20000300800 */
[----:B------:R-:W-:Y:S01]  /*cc70*/  LEA R40, P0, R32, UR6, 0x2 ;  /* 0x0000000620287c11 */ /* 0x000fe2000f8010ff */
[----:B------:R-:W-:Y:S01]  /*cc80*/  @!P6 IMAD.MOV R9, RZ, RZ, -R9 ;  /* 0x000000ffff09e224 */ /* 0x000fe200078e0a09 */
[C---:B------:R-:W-:Y:S01]  /*cc90*/  SEL R44, R251.reuse, R62, !P3 ;  /* 0x0000003efb2c7207 */ /* 0x040fe20005800000 */
[----:B------:R-:W3:Y:S01]  /*cca0*/  LDL.LU R229, [R1+0x34] ;  /* 0x0000340001e57983 */ /* 0x000ee20000300800 */
[C---:B------:R-:W-:Y:S02]  /*ccb0*/  SEL R29, R251.reuse, R36, !P3 ;  /* 0x00000024fb1d7207 */ /* 0x040fe40005800000 */
[C---:B------:R-:W-:Y:S01]  /*ccc0*/  SEL R16, R251.reuse, R49, !P3 ;  /* 0x00000031fb107207 */ /* 0x040fe20005800000 */
[----:B------:R-:W3:Y:S01]  /*ccd0*/  LDL.LU R228, [R1+0x38] ;  /* 0x0000380001e47983 */ /* 0x000ee20000300800 */
[----:B------:R-:W-:-:S02]  /*cce0*/  SEL R239, R251, R6, !P3 ;  /* 0x00000006fbef7207 */ /* 0x000fc40005800000 */
[C---:B------:R-:W-:Y:S01]  /*ccf0*/  SEL R12, R251.reuse, R53, !P3 ;  /* 0x00000035fb0c7207 */ /* 0x040fe20005800000 */
[----:B------:R-:W3:Y:S01]  /*cd00*/  LDL.LU R221, [R1+0x3c] ;  /* 0x00003c0001dd7983 */ /* 0x000ee20000300800 */
[----:B------:R-:W-:Y:S02]  /*cd10*/  LEA.HI.X.SX32 R6, R32, UR7, 0x2, P0 ;  /* 0x0000000720067c11 */ /* 0x000fe400080f16ff */
[C---:B------:R-:W-:Y:S01]  /*cd20*/  SEL R33, R251.reuse, R33, !P3 ;  /* 0x00000021fb217207 */ /* 0x040fe20005800000 */
[----:B------:R-:W3:Y:S01]  /*cd30*/  LDL.LU R220, [R1+0x40] ;  /* 0x0000400001dc7983 */ /* 0x000ee20000300800 */
[C---:B------:R-:W-:Y:S02]  /*cd40*/  SEL R62, R251.reuse, R66, !P3 ;  /* 0x00000042fb3e7207 */ /* 0x040fe40005800000 */
[C---:B------:R-:W-:Y:S01]  /*cd50*/  SEL R31, R251.reuse, R34, !P3 ;  /* 0x00000022fb1f7207 */ /* 0x040fe20005800000 */
[----:B------:R-:W3:Y:S01]  /*cd60*/  LDL.LU R215, [R1+0x44] ;  /* 0x0000440001d77983 */ /* 0x000ee20000300800 */
        /* <DEDUP_REMOVED lines=148> */
[----:B------:R-:W-:Y:S01]  /*d6b0*/  SEL R240, R251, R250, !P3 ;  /* 0x000000fafbf07207 */ /* 0x000fe20005800000 */
[----:B-1----:R-:W-:Y:S01]  /*d6c0*/  VIADD R22, R22, 0x7f ;  /* 0x0000007f16167836 */ /* 0x002fe20000000000 */
[----:B----4-:R-:W-:Y:S02]  /*d6d0*/  LEA R226, P2, R4, R40, 0x2 ;  /* 0x0000002804e27211 */ /* 0x010fe400078410ff */
[----:B------:R-:W-:Y:S01]  /*d6e0*/  LOP3.LUT R23, R23, 0x7f, RZ, 0xc0, !PT ;  /* 0x0000007f17177812 */ /* 0x000fe200078ec0ff */
[----:B--2---:R-:W-:Y:S01]  /*d6f0*/  IMAD R5, R124, 0x4, R214 ;  /* 0x000000047c057824 */ /* 0x004fe200078e02d6 */
[C---:B------:R-:W-:Y:S01]  /*d700*/  SEL R36, R251.reuse, R61, !P3 ;  /* 0x0000003dfb247207 */ /* 0x040fe20005800000 */
[----:B------:R-:W-:Y:S01]  /*d710*/  ULDC.64 UR4, c[0x0][0x218] ;  /* 0x0000860000047ab9 */ /* 0x000fe20000000a00 */
[----:B------:R-:W-:-:S02]  /*d720*/  SEL R49, R251, R63, !P3 ;  /* 0x0000003ffb317207 */ /* 0x000fc40005800000 */
[C---:B------:R-:W-:Y:S02]  /*d730*/  SEL R53, R251.reuse, R64, !P3 ;  /* 0x00000040fb357207 */ /* 0x040fe40005800000 */
[C---:B------:R-:W-:Y:S02]  /*d740*/  SEL R66, R251.reuse, R67, !P3 ;  /* 0x00000043fb427207 */ /* 0x040fe40005800000 */
[C---:B------:R-:W-:Y:S02]  /*d750*/  SEL R238, R251.reuse, R7, !P3 ;  /* 0x00000007fbee7207 */ /* 0x040fe40005800000 */
[C---:B------:R-:W-:Y:S02]  /*d760*/  SEL R237, R251.reuse, R8, !P3 ;  /* 0x00000008fbed7207 */ /* 0x040fe40005800000 */
[----:B------:R-:W-:Y:S02]  /*d770*/  SEL R222, R251, R9, !P3 ;  /* 0x00000009fbde7207 */ /* 0x000fe40005800000 */
[----:B------:R-:W2:Y:S01]  /*d780*/  LDL.LU R251, [R1+0x4c] ;  /* 0x00004c0001fb7983 */ /* 0x000ea20000300800 */
[----:B------:R-:W-:-:S02]  /*d790*/  LEA.HI.X.SX32 R227, R4, R6, 0x2, P2 ;  /* 0x0000000604e37211 */ /* 0x000fc400010f16ff */
[-C--:B------:R-:W-:Y:S01]  /*d7a0*/  LEA R218, P4, R225, R40.reuse, 0x2 ;  /* 0x00000028e1da7211 */ /* 0x080fe200078810ff */
[----:B------:R-:W4:Y:S01]  /*d7b0*/  LDL.LU R7, [R1+0x50] ;  /* 0x0000500001077983 */ /* 0x000f220000300800 */
[----:B------:R-:W-:-:S03]  /*d7c0*/  LEA R216, P3, R213, R40, 0x2 ;  /* 0x00000028d5d87211 */ /* 0x000fc600078610ff */
[----:B------:R-:W4:Y:S01]  /*d7d0*/  LDL.LU R4, [R1+0x48] ;  /* 0x0000480001047983 */ /* 0x000f220000300800 */
[-C--:B------:R-:W-:Y:S02]  /*d7e0*/  LEA.HI.X.SX32 R219, R225, R6.reuse, 0x2, P4 ;  /* 0x00000006e1db7211 */ /* 0x080fe400020f16ff */
[----:B------:R-:W-:Y:S01]  /*d7f0*/  ISETP.GT.AND P0, PT, R22, 0x7f, PT ;  /* 0x0000007f1600780c */ /* 0x000fe20003f04270 */
[----:B------:R-:W4:Y:S01]  /*d800*/  LDL.LU R250, [R1+0x54] ;  /* 0x0000540001fa7983 */ /* 0x000f220000300800 */
[----:B------:R-:W-:Y:S02]  /*d810*/  LEA.HI.X.SX32 R217, R213, R6, 0x2, P3 ;  /* 0x00000006d5d97211 */ /* 0x000fe400018f16ff */
[----:B---3--:R-:W-:Y:S01]  /*d820*/  LEA R22, P6, R21, R40, 0x2 ;  /* 0x0000002815167211 */ /* 0x008fe200078c10ff */
[----:B------:R1:W-:Y:S01]  /*d830*/  STL.64 [R1+0xe8], R226 ;  /* 0x0000e8e201007387 */ /* 0x0003e20000100a00 */
[----:B------:R-:W-:-:S03]  /*d840*/  IMAD R125, R23, R125, RZ ;  /* 0x0000007d177d7224 */ /* 0x000fc600078e02ff */
[----:B------:R-:W3:Y:S01]  /*d850*/  LDL.LU R224, [R1+0x5c] ;  /* 0x00005c0001e07983 */ /* 0x000ee20000300800 */
[----:B------:R-:W-:-:S03]  /*d860*/  LEA.HI.X.SX32 R23, R21, R6, 0x2, P6 ;  /* 0x0000000615177211 */ /* 0x000fc600030f16ff */
[----:B------:R1:W-:Y:S04]  /*d870*/  STL.64 [R1+0xe0], R218 ;  /* 0x0000e0da01007387 */ /* 0x0003e80000100a00 */
[----:B------:R-:W3:Y:S04]  /*d880*/  LDL.LU R225, [R1+0x64] ;  /* 0x0000640001e17983 */ /* 0x000ee80000300800 */
[----:B------:R-:W3:Y:S04]  /*d890*/  LDL.LU R213, [R1+0xf8] ;  /* 0x0000f80001d57983 */ /* 0x000ee80000300800 */
[----:B------:R1:W-:Y:S04]  /*d8a0*/  STL.64 [R1+0xd8], R216 ;  /* 0x0000d8d801007387 */ /* 0x0003e80000100a00 */
[----:B------:R-:W3:Y:S01]  /*d8b0*/  LDL.LU R21, [R1+0xf0] ;  /* 0x0000f00001157983 */ /* 0x000ee20000300800 */
[----:B------:R-:W-:-:S02]  /*d8c0*/  LEA R8, P5, R230, R40, 0x2 ;  /* 0x00000028e6087211 */ /* 0x000fc400078a10ff */
[-C--:B-1----:R-:W-:Y:S01]  /*d8d0*/  LEA R226, P2, R231, R40.reuse, 0x2 ;  /* 0x00000028e7e27211 */ /* 0x082fe200078410ff */
[----:B------:R-:W3:Y:S01]  /*d8e0*/  LDL.LU R248, [R1+0xf4] ;  /* 0x0000f40001f87983 */ /* 0x000ee20000300800 */
[----:B------:R-:W-:Y:S02]  /*d8f0*/  LEA R218, P4, R229, R40, 0x2 ;  /* 0x00000028e5da7211 */ /* 0x000fe400078810ff */
[----:B------:R-:W-:Y:S01]  /*d900*/  LEA.HI.X.SX32 R9, R230, R6, 0x2, P5 ;  /* 0x00000006e6097211 */ /* 0x000fe200028f16ff */
[----:B------:R1:W-:Y:S01]  /*d910*/  STL.64 [R1+0xd0], R22 ;  /* 0x0000d01601007387 */ /* 0x0003e20000100a00 */
[----:B------:R-:W-:Y:S02]  /*d920*/  LEA R216, P3, R228, R40, 0x2 ;  /* 0x00000028e4d87211 */ /* 0x000fe400078610ff */
[-C--:B------:R-:W-:Y:S01]  /*d930*/  LEA.HI.X.SX32 R227, R231, R6.reuse, 0x2, P2 ;  /* 0x00000006e7e37211 */ /* 0x080fe200010f16ff */
[----:B------:R-:W3:Y:S01]  /*d940*/  LDL.LU R247, [R1+0x100] ;  /* 0x0001000001f77983 */ /* 0x000ee20000300800 */
[----:B------:R-:W-:-:S02]  /*d950*/  LEA.HI.X.SX32 R219, R229, R6, 0x2, P4 ;  /* 0x00000006e5db7211 */ /* 0x000fc400020f16ff */
[----:B------:R-:W-:Y:S01]  /*d960*/  LEA.HI.X.SX32 R217, R228, R6, 0x2, P3 ;  /* 0x00000006e4d97211 */ /* 0x000fe200018f16ff */
[----:B------:R-:W3:Y:S01]  /*d970*/  LDL.LU R246, [R1+0x104] ;  /* 0x0001040001f67983 */ /* 0x000ee20000300800 */
[----:B-1----:R-:W-:-:S03]  /*d980*/  LEA R22, P6, R221, R40, 0x2 ;  /* 0x00000028dd167211 */ /* 0x002fc600078c10ff */
[----:B------:R1:W-:Y:S04]  /*d990*/  STL.64 [R1+0xc8], R8 ;  /* 0x0000c80801007387 */ /* 0x0003e80000100a00 */
[----:B------:R-:W3:Y:S01]  /*d9a0*/  LDL.LU R230, [R1+0xfc] ;  /* 0x0000fc0001e67983 */ /* 0x000ee20000300800 */
[----:B------:R-:W-:-:S03]  /*d9b0*/  LEA.HI.X.SX32 R23, R221, R6, 0x2, P6 ;  /* 0x00000006dd177211 */ /* 0x000fc600030f16ff */
[----:B------:R1:W-:Y:S02]  /*d9c0*/  STL.64 [R1+0xc0], R226 ;  /* 0x0000c0e201007387 */ /* 0x0003e40000100a00 */
[C---:B-1----:R-:W-:Y:S02]  /*d9d0*/  LEA R8, P5, R220.reuse, R40, 0x2 ;  /* 0x00000028dc087211 */ /* 0x042fe400078a10ff */
[----:B------:R-:W-:Y:S04]  /*d9e0*/  STL.64 [R1+0xb8], R218 ;  /* 0x0000b8da01007387 */ /* 0x000fe80000100a00 */
[----:B------:R-:W3:Y:S01]  /*d9f0*/  LDL.LU R231, [R1+0x108] ;  /* 0x0001080001e77983 */ /* 0x000ee20000300800 */
[----:B------:R-:W-:Y:S02]  /*da00*/  LEA.HI.X.SX32 R9, R220, R6, 0x2, P5 ;  /* 0x00000006dc097211 */ /* 0x000fe400028f16ff */
[C---:B------:R-:W-:Y:S01]  /*da10*/  LEA R226, P2, R215.reuse, R40, 0x2 ;  /* 0x00000028d7e27211 */ /* 0x040fe200078410ff */
[----:B------:R2:W-:Y:S04]  /*da20*/  STL.64 [R1+0xb0], R216 ;  /* 0x0000b0d801007387 */ /* 0x0005e80000100a00 */
[----:B------:R-:W3:Y:S01]  /*da30*/  LDL.LU R229, [R1+0x10c] ;  /* 0x00010c0001e57983 */ /* 0x000ee20000300800 */
[----:B------:R-:W-:-:S03]  /*da40*/  LEA.HI.X.SX32 R227, R215, R6, 0x2, P2 ;  /* 0x00000006d7e37211 */ /* 0x000fc600010f16ff */
[----:B------:R-:W3:Y:S04]  /*da50*/  LDL.LU R228, [R1+0x110] ;  /* 0x0001100001e47983 */ /* 0x000ee80000300800 */
[----:B------:R4:W-:Y:S04]  /*da60*/  STL.64 [R1+0xa8], R22 ;  /* 0x0000a81601007387 */ /* 0x0009e80000100a00 */
[----:B------:R-:W3:Y:S04]  /*da70*/  LDL.LU R221, [R1+0x11c] ;  /* 0x00011c0001dd7983 */ /* 0x000ee80000300800 */
[----:B------:R-:W3:Y:S04]  /*da80*/  LDL.LU R220, [R1+0x120] ;  /* 0x0001200001dc7983 */ /* 0x000ee80000300800 */
[----:B------:R1:W-:Y:S04]  /*da90*/  STL.64 [R1+0xa0], R8 ;  /* 0x0000a00801007387 */ /* 0x0003e80000100a00 */
[----:B------:R-:W3:Y:S04]  /*daa0*/  LDL.LU R215, [R1+0x118] ;  /* 0x0001180001d77983 */ /* 0x000ee80000300800 */
[----:B------:R3:W-:Y:S01]  /*dab0*/  STL.64 [R1+0x98], R226 ;  /* 0x000098e201007387 */ /* 0x0007e20000100a00 */
[----:B--2---:R-:W-:-:S02]  /*dac0*/  LEA R216, P3, R251, R40, 0x2 ;  /* 0x00000028fbd87211 */ /* 0x004fc400078610ff */
[-C--:B----4-:R-:W-:Y:S02]  /*dad0*/  LEA R22, P6, R7, R40.reuse, 0x2 ;  /* 0x0000002807167211 */ /* 0x090fe400078c10ff */
[C---:B------:R-:W-:Y:S02]  /*dae0*/  LEA R218, P4, R4.reuse, R40, 0x2 ;  /* 0x0000002804da7211 */ /* 0x040fe400078810ff */
[-C--:B------:R-:W-:Y:S02]  /*daf0*/  LEA.HI.X.SX32 R217, R251, R6.reuse, 0x2, P3 ;  /* 0x00000006fbd97211 */ /* 0x080fe400018f16ff */
[----:B------:R-:W-:Y:S02]  /*db00*/  LEA.HI.X.SX32 R219, R4, R6, 0x2, P4 ;  /* 0x0000000604db7211 */ /* 0x000fe400020f16ff */
[----:B-1----:R-:W-:Y:S02]  /*db10*/  LEA R8, P5, R250, R40, 0x2 ;  /* 0x00000028fa087211 */ /* 0x002fe400078a10ff */
[----:B------:R-:W-:Y:S01]  /*db20*/  LEA.HI.X.SX32 R23, R7, R6, 0x2, P6 ;  /* 0x0000000607177211 */ /* 0x000fe200030f16ff */
[----:B------:R1:W-:Y:S01]  /*db30*/  STL.64 [R1+0x90], R218 ;  /* 0x000090da01007387 */ /* 0x0003e20000100a00 */
[----:B---3--:R-:W-:-:S03]  /*db40*/  LEA R226, P2, R224, R40, 0x2 ;  /* 0x00000028e0e27211 */ /* 0x008fc600078410ff */
[----:B------:R2:W-:Y:S01]  /*db50*/  STL.64 [R1+0x88], R216 ;  /* 0x000088d801007387 */ /* 0x0005e20000100a00 */
[-C--:B------:R-:W-:Y:S02]  /*db60*/  LEA.HI.X.SX32 R9, R250, R6.reuse, 0x2, P5 ;  /* 0x00000006fa097211 */ /* 0x080fe400028f16ff */
[----:B------:R-:W-:Y:S01]  /*db70*/  LEA.HI.X.SX32 R227, R224, R6, 0x2, P2 ;  /* 0x00000006e0e37211 */ /* 0x000fe200010f16ff */
[----:B------:R3:W-:Y:S01]  /*db80*/  STL.64 [R1+0x80], R22 ;  /* 0x0000801601007387 */ /* 0x0007e20000100a00 */
[-C--:B-1----:R-:W-:Y:S02]  /*db90*/  LEA R218, P4, R225, R40.reuse, 0x2 ;  /* 0x00000028e1da7211 */ /* 0x082fe400078810ff */
[----:B--2---:R-:W-:Y:S02]  /*dba0*/  LEA R216, P3, R213, R40, 0x2 ;  /* 0x00000028d5d87211 */ /* 0x004fe400078610ff */
[-C--:B------:R-:W-:Y:S01]  /*dbb0*/  LEA.HI.X.SX32 R219, R225, R6.reuse, 0x2, P4 ;  /* 0x00000006e1db7211 */ /* 0x080fe200020f16ff */
[----:B------:R-:W-:Y:S01]  /*dbc0*/  STL.64 [R1+0x78], R8 ;  /* 0x0000780801007387 */ /* 0x000fe20000100a00 */
[----:B------:R-:W-:-:S02]  /*dbd0*/  LEA.HI.X.SX32 R217, R213, R6, 0x2, P3 ;  /* 0x00000006d5d97211 */ /* 0x000fc400018f16ff */
[C---:B---3--:R-:W-:Y:S01]  /*dbe0*/  LEA R22, P6, R21.reuse, R40, 0x2 ;  /* 0x0000002815167211 */ /* 0x048fe200078c10ff */
[----:B------:R-:W-:Y:S03]  /*dbf0*/  STL.64 [R1+0x70], R226 ;  /* 0x000070e201007387 */ /* 0x000fe60000100a00 */
[----:B------:R-:W-:Y:S01]  /*dc00*/  LEA.HI.X.SX32 R23, R21, R6, 0x2, P6 ;  /* 0x0000000615177211 */ /* 0x000fe200030f16ff */
[----:B------:R-:W2:Y:S04]  /*dc10*/  LDL.LU R213, [R1+0x220] ;  /* 0x0002200001d57983 */ /* 0x000ea80000300800 */
[----:B------:R-:W-:Y:S04]  /*dc20*/  STL.64 [R1+0x68], R218 ;  /* 0x000068da01007387 */ /* 0x000fe80000100a00 */
[----:B------:R-:W-:Y:S04]  /*dc30*/  STL.64 [R1+0x60], R216 ;  /* 0x000060d801007387 */ /* 0x000fe80000100a00 */
[----:B------:R-:W3:Y:S04]  /*dc40*/  LDL.LU R21, [R1+0x21c] ;  /* 0x00021c0001157983 */ /* 0x000ee80000300800 */
[----:B------:R1:W-:Y:S04]  /*dc50*/  STL.64 [R1+0x58], R22 ;  /* 0x0000581601007387 */ /* 0x0003e80000100a00 */
[----:B-1----:R-:W4:Y:S04]  /*dc60*/  LDL.LU R22, [R1+0x218] ;  /* 0x0002180001167983 */ /* 0x002f280000300800 */
[----:B------:R-:W2:Y:S01]  /*dc70*/  LDL.LU R23, [R1+0x214] ;  /* 0x0002140001177983 */ /* 0x000ea20000300800 */
[----:B------:R-:W-:-:S02]  /*dc80*/  LEA R8, P5, R248, R40, 0x2 ;  /* 0x00000028f8087211 */ /* 0x000fc400078a10ff */
[----:B------:R-:W-:Y:S02]  /*dc90*/  LEA R226, P2, R247, R40, 0x2 ;  /* 0x00000028f7e27211 */ /* 0x000fe400078410ff */
[----:B------:R-:W-:Y:S02]  /*dca0*/  LEA.HI.X.SX32 R9, R248, R6, 0x2, P5 ;  /* 0x00000006f8097211 */ /* 0x000fe400028f16ff */
[-C--:B------:R-:W-:Y:S02]  /*dcb0*/  LEA R224, P4, R246, R40.reuse, 0x2 ;  /* 0x00000028f6e07211 */ /* 0x080fe400078810ff */
[-C--:B------:R-:W-:Y:S01]  /*dcc0*/  LEA R218, P3, R230, R40.reuse, 0x2 ;  /* 0x00000028e6da7211 */ /* 0x080fe200078610ff */
[----:B------:R1:W-:Y:S01]  /*dcd0*/  STL.64 [R1+0x50], R8 ;  /* 0x0000500801007387 */ /* 0x0003e20000100a00 */
[----:B------:R-:W-:Y:S02]  /*dce0*/  LEA R216, P6, R231, R40, 0x2 ;  /* 0x00000028e7d87211 */ /* 0x000fe400078c10ff */
[----:B------:R-:W-:-:S02]  /*dcf0*/  LEA.HI.X.SX32 R227, R247, R6, 0x2, P2 ;  /* 0x00000006f7e37211 */ /* 0x000fc400010f16ff */
[-C--:B------:R-:W-:Y:S02]  /*dd00*/  LEA.HI.X.SX32 R225, R246, R6.reuse, 0x2, P4 ;  /* 0x00000006f6e17211 */ /* 0x080fe400020f16ff */
[-C--:B------:R-:W-:Y:S02]  /*dd10*/  LEA.HI.X.SX32 R219, R230, R6.reuse, 0x2, P3 ;  /* 0x00000006e6db7211 */ /* 0x080fe400018f16ff */
[----:B------:R-:W-:Y:S02]  /*dd20*/  LEA.HI.X.SX32 R217, R231, R6, 0x2, P6 ;  /* 0x00000006e7d97211 */ /* 0x000fe400030f16ff */
[C---:B-1----:R-:W-:Y:S01]  /*dd30*/  LEA R8, P5, R229.reuse, R40, 0x2 ;  /* 0x00000028e5087211 */ /* 0x042fe200078a10ff */
[----:B------:R1:W-:Y:S03]  /*dd40*/  STL.64 [R1+0x48], R226 ;  /* 0x000048e201007387 */ /* 0x0003e60000100a00 */
[----:B------:R-:W-:Y:S01]  /*dd50*/  LEA.HI.X.SX32 R9, R229, R6, 0x2, P5 ;  /* 0x00000006e5097211 */ /* 0x000fe200028f16ff */
[----:B------:R1:W-:Y:S04]  /*dd60*/  STL.64 [R1+0x40], R224 ;  /* 0x000040e001007387 */ /* 0x0003e80000100a00 */
[----:B------:R1:W-:Y:S02]  /*dd70*/  STL.64 [R1+0x38], R218 ;  /* 0x000038da01007387 */ /* 0x0003e40000100a00 */
[----:B-1----:R-:W-:-:S02]  /*dd80*/  LEA R226, P2, R228, R40, 0x2 ;  /* 0x00000028e4e27211 */ /* 0x002fc400078410ff */
[----:B------:R1:W-:Y:S01]  /*dd90*/  STL.64 [R1+0x30], R216 ;  /* 0x000030d801007387 */ /* 0x0003e20000100a00 */
[----:B------:R-:W-:-:S03]  /*dda0*/  LEA R224, P4, R221, R40, 0x2 ;  /* 0x00000028dde07211 */ /* 0x000fc600078810ff */
[----:B------:R1:W-:Y:S01]  /*ddb0*/  STL.64 [R1+0x28], R8 ;  /* 0x0000280801007387 */ /* 0x0003e20000100a00 */
[----:B------:R-:W-:Y:S02]  /*ddc0*/  LEA.HI.X.SX32 R227, R228, R6, 0x2, P2 ;  /* 0x00000006e4e37211 */ /* 0x000fe400010f16ff */
[C---:B------:R-:W-:Y:S02]  /*ddd0*/  LEA R218, P3, R220.reuse, R40, 0x2 ;  /* 0x00000028dcda7211 */ /* 0x040fe400078610ff */
[----:B------:R-:W-:Y:S02]  /*dde0*/  LEA.HI.X.SX32 R225, R221, R6, 0x2, P4 ;  /* 0x00000006dde17211 */ /* 0x000fe400020f16ff */
[----:B-1----:R-:W-:Y:S02]  /*ddf0*/  LEA R216, P6, R215, R40, 0x2 ;  /* 0x00000028d7d87211 */ /* 0x002fe400078c10ff */
[----:B------:R-:W-:Y:S02]  /*de00*/  LEA.HI.X.SX32 R219, R220, R6, 0x2, P3 ;  /* 0x00000006dcdb7211 */ /* 0x000fe400018f16ff */
[----:B------:R-:W-:-:S02]  /*de10*/  LEA R8, P5, R214, R40, 0x2 ;  /* 0x00000028d6087211 */ /* 0x000fc400078a10ff */
[-C--:B------:R-:W-:Y:S01]  /*de20*/  LEA.HI.X.SX32 R217, R215, R6.reuse, 0x2, P6 ;  /* 0x00000006d7d97211 */ /* 0x080fe200030f16ff */
[----:B------:R-:W-:Y:S01]  /*de30*/  IMAD R124, R124, 0x4, R5 ;  /* 0x000000047c7c7824 */ /* 0x000fe200078e0205 */
[----:B------:R-:W-:Y:S01]  /*de40*/  LEA.HI.X.SX32 R9, R214, R6, 0x2, P5 ;  /* 0x00000006d6097211 */ /* 0x000fe200028f16ff */
[----:B------:R-:W-:Y:S01]  /*de50*/  STL.64 [R1+0x20], R226 ;  /* 0x000020e201007387 */ /* 0x000fe20000100a00 */
[----:B------:R-:W-:Y:S01]  /*de60*/  LEA R32, P1, R125, UR4, 0x2 ;  /* 0x000000047d207c11 */ /* 0x000fe2000f8210ff */
[----:B------:R-:W-:Y:S02]  /*de70*/  ULDC UR4, c[0x0][0x240] ;  /* 0x0000900000047ab9 */ /* 0x000fe40000000800 */
[----:B------:R-:W-:Y:S01]  /*de80*/  STL.64 [R1+0x18], R224 ;  /* 0x000018e001007387 */ /* 0x000fe20000100a00 */
[----:B------:R-:W-:-:S03]  /*de90*/  LEA R38, P2, R5, R40, 0x2 ;  /* 0x0000002805267211 */ /* 0x000fc600078410ff */
[----:B------:R-:W-:Y:S01]  /*dea0*/  STL.64 [R1+0x10], R218 ;  /* 0x000010da01007387 */ /* 0x000fe20000100a00 */
[----:B------:R-:W-:-:S03]  /*deb0*/  LEA R40, P4, R124, R40, 0x2 ;  /* 0x000000287c287211 */ /* 0x000fc600078810ff */
[----:B------:R1:W-:Y:S04]  /*dec0*/  STL.64 [R1+0x8], R216 ;  /* 0x000008d801007387 */ /* 0x0003e80000100a00 */
[----:B------:R2:W-:Y:S01]  /*ded0*/  STL.64 [R1], R8 ;  /* 0x0000000801007387 */ /* 0x0005e20000100a00 */
[-C--:B------:R-:W-:Y:S02]  /*dee0*/  LEA.HI.X.SX32 R39, R5, R6.reuse, 0x2, P2 ;  /* 0x0000000605277211 */ /* 0x080fe400010f16ff */
[----:B------:R-:W-:Y:S01]  /*def0*/  LEA.HI.X.SX32 R41, R124, R6, 0x2, P4 ;  /* 0x000000067c297211 */ /* 0x000fe200020f16ff */
[----:B-1----:R-:W2:Y:S04]  /*df00*/  LDL.LU R216, [R1+0x210] ;  /* 0x0002100001d87983 */ /* 0x002ea80000300800 */
[----:B------:R-:W2:Y:S01]  /*df10*/  LDL.LU R215, [R1+0x20c] ;  /* 0x00020c0001d77983 */ /* 0x000ea20000300800 */
[----:B---3--:R-:W-:-:S03]  /*df20*/  IMAD R81, R21, UR4, RZ ;  /* 0x0000000415517c24 */ /* 0x008fc6000f8e02ff */
[----:B------:R-:W3:Y:S01]  /*df30*/  LDL.LU R21, [R1+0x208] ;  /* 0x0002080001157983 */ /* 0x000ee20000300800 */
[----:B----4-:R-:W-:-:S03]  /*df40*/  IMAD R80, R22, UR4, RZ ;  /* 0x0000000416507c24 */ /* 0x010fc6000f8e02ff */
[----:B------:R-:W4:Y:S01]  /*df50*/  LDL.LU R22, [R1+0x204] ;  /* 0x0002040001167983 */ /* 0x000f220000300800 */
[----:B--2---:R-:W-:-:S03]  /*df60*/  IMAD R78, R23, UR4, RZ ;  /* 0x00000004174e7c24 */ /* 0x004fc6000f8e02ff */
[----:B------:R-:W2:Y:S04]  /*df70*/  LDL.LU R23, [R1+0x200] ;  /* 0x0002000001177983 */ /* 0x000ea80000300800 */
        /* <DEDUP_REMOVED lines=17> */
[----:B------:R-:W2:Y:S01]  /*e090*/  LDL.LU R221, [R1+0x1b8] ;  /* 0x0001b80001dd7983 */ /* 0x000ea20000300800 */
[----:B------:R-:W-:-:S03]  /*e0a0*/  IMAD R85, R213, UR4, RZ ;  /* 0x00000004d5557c24 */ /* 0x000fc6000f8e02ff */
[----:B------:R-:W2:Y:S04]  /*e0b0*/  LDL.LU R220, [R1+0x1b4] ;  /* 0x0001b40001dc7983 */ /* 0x000ea80000300800 */
[----:B------:R-:W2:Y:S04]  /*e0c0*/  LDL.LU R219, [R1+0x1b0] ;  /* 0x0001b00001db7983 */ /* 0x000ea80000300800 */
[----:B------:R-:W2:Y:S04]  /*e0d0*/  LDL.LU R218, [R1+0x1ac] ;  /* 0x0001ac0001da7983 */ /* 0x000ea80000300800 */
[----:B------:R-:W2:Y:S04]  /*e0e0*/  LDL.LU R214, [R1+0x1a8] ;  /* 0x0001a80001d67983 */ /* 0x000ea80000300800 */
[----:B------:R-:W2:Y:S01]  /*e0f0*/  LDL.LU R213, [R1+0x1a4] ;  /* 0x0001a40001d57983 */ /* 0x000ea20000300800 */
[----:B------:R-:W-:-:S02]  /*e100*/  IMAD R77, R216, UR4, RZ ;  /* 0x00000004d84d7c24 */ /* 0x000fc4000f8e02ff */
[----:B------:R-:W-:Y:S01]  /*e110*/  IMAD R76, R215, UR4, RZ ;  /* 0x00000004d74c7c24 */ /* 0x000fe2000f8e02ff */
[----:B------:R-:W2:Y:S04]  /*e120*/  LDL.LU R217, [R1+0x1a0] ;  /* 0x0001a00001d97983 */ /* 0x000ea80000300800 */
[----:B------:R-:W2:Y:S04]  /*e130*/  LDL.LU R216, [R1+0x19c] ;  /* 0x00019c0001d87983 */ /* 0x000ea80000300800 */
[----:B------:R-:W2:Y:S01]  /*e140*/  LDL.LU R215, [R1+0x198] ;  /* 0x0001980001d77983 */ /* 0x000ea20000300800 */
[----:B---3--:R-:W-:-:S03]  /*e150*/  IMAD R75, R21, UR4, RZ ;  /* 0x00000004154b7c24 */ /* 0x008fc6000f8e02ff */
[----:B------:R-:W3:Y:S01]  /*e160*/  LDL.LU R21, [R1+0xb20] ;  /* 0x000b200001157983 */ /* 0x000ee20000300800 */
[----:B----4-:R-:W-:-:S03]  /*e170*/  IMAD R73, R22, UR4, RZ ;  /* 0x0000000416497c24 */ /* 0x010fc6000f8e02ff */
[----:B------:R-:W4:Y:S01]  /*e180*/  LDL.LU R22, [R1+0xb1c] ;  /* 0x000b1c0001167983 */ /* 0x000f220000300800 */
[----:B--2---:R-:W-:-:S03]  /*e190*/  IMAD R72, R23, UR4, RZ ;  /* 0x0000000417487c24 */ /* 0x004fc6000f8e02ff */
[----:B------:R-:W2:Y:S01]  /*e1a0*/  LDL.LU R23, [R1+0xb18] ;  /* 0x000b180001177983 */ /* 0x000ea20000300800 */
[----:B------:R-:W-:Y:S02]  /*e1b0*/  IMAD R71, R6, UR4, RZ ;  /* 0x0000000406477c24 */ /* 0x000fe4000f8e02ff */
[----:B------:R-:W-:Y:S02]  /*e1c0*/  IMAD R69, R5, UR4, RZ ;  /* 0x0000000405457c24 */ /* 0x000fe4000f8e02ff */
[----:B------:R-:W-:Y:S02]  /*e1d0*/  IMAD R65, R7, UR4, RZ ;  /* 0x0000000407417c24 */ /* 0x000fe4000f8e02ff */
[----:B------:R-:W-:Y:S02]  /*e1e0*/  IMAD R64, R250, UR4, RZ ;  /* 0x00000004fa407c24 */ /* 0x000fe4000f8e02ff */
[----:B------:R-:W-:Y:S02]  /*e1f0*/  IMAD R63, R248, UR4, RZ ;  /* 0x00000004f83f7c24 */ /* 0x000fe4000f8e02ff */
[----:B------:R-:W-:-:S02]  /*e200*/  IMAD R61, R247, UR4, RZ ;  /* 0x00000004f73d7c24 */ /* 0x000fc4000f8e02ff */
        /* <DEDUP_REMOVED lines=10> */
[----:B------:R-:W2:Y:S01]  /*e2b0*/  LDL.LU R214, [R1+0x194] ;  /* 0x0001940001d67983 */ /* 0x000ea20000300800 */
[----:B------:R-:W-:-:S03]  /*e2c0*/  IMAD R42, R213, UR4, RZ ;  /* 0x00000004d52a7c24 */ /* 0x000fc6000f8e02ff */
        /* <DEDUP_REMOVED lines=16> */
[----:B------:R-:W2:Y:S01]  /*e3d0*/  LDL.LU R225, [R1+0x154] ;  /* 0x0001540001e17983 */ /* 0x000ea20000300800 */
[----:B------:R-:W-:-:S03]  /*e3e0*/  IMAD R47, R220, UR4, RZ ;  /* 0x00000004dc2f7c24 */ /* 0x000fc6000f8e02ff */
[----:B------:R-:W2:Y:S01]  /*e3f0*/  LDL.LU R221, [R1+0x150] ;  /* 0x0001500001dd7983 */ /* 0x000ea20000300800 */
[----:B------:R-:W-:-:S03]  /*e400*/  IMAD R46, R219, UR4, RZ ;  /* 0x00000004db2e7c24 */ /* 0x000fc6000f8e02ff */
[----:B------:R-:W2:Y:S04]  /*e410*/  LDL.LU R220, [R1+0x14c] ;  /* 0x00014c0001dc7983 */ /* 0x000ea80000300800 */
[----:B------:R-:W2:Y:S01]  /*e420*/  LDL.LU R219, [R1+0x148] ;  /* 0x0001480001db7983 */ /* 0x000ea20000300800 */
[----:B------:R-:W-:Y:S01]  /*e430*/  SEL R251, RZ, 0x4, !P0 ;  /* 0x00000004fffb7807 */ /* 0x000fe20004000000 */
[----:B------:R-:W-:Y:S01]  /*e440*/  IMAD R67, R8, UR4, RZ ;  /* 0x0000000408437c24 */ /* 0x000fe2000f8e02ff */
[----:B------:R-:W-:Y:S01]  /*e450*/  LEA.HI.X.SX32 R4, R125, UR5, 0x2, P1 ;  /* 0x000000057d047c11 */ /* 0x000fe200088f16ff */
        /* <DEDUP_REMOVED lines=14> */
[----:B---3--:R-:W-:Y:S02]  /*e540*/  IMAD R21, R21, UR4, RZ ;  /* 0x0000000415157c24 */ /* 0x008fe4000f8e02ff */
[----:B----4-:R-:W-:Y:S02]  /*e550*/  IMAD R22, R22, UR4, RZ ;  /* 0x0000000416167c24 */ /* 0x010fe4000f8e02ff */
[----:B--2---:R-:W-:Y:S02]  /*e560*/  IMAD R23, R23, UR4, RZ ;  /* 0x0000000417177c24 */ /* 0x004fe4000f8e02ff */
[----:B------:R-:W-:Y:S02]  /*e570*/  IMAD R9, R214, UR4, RZ ;  /* 0x00000004d6097c24 */ /* 0x000fe4000f8e02ff */
[----:B------:R-:W-:Y:S02]  /*e580*/  IMAD R8, R213, UR4, RZ ;  /* 0x00000004d5087c24 */ /* 0x000fe4000f8e02ff */
[----:B------:R-:W2:Y:S04]  /*e590*/  LDL.LU R213, [R1+0x144] ;  /* 0x0001440001d57983 */ /* 0x000ea80000300800 */
[----:B------:R-:W3:Y:S04]  /*e5a0*/  LDL.LU R214, [R1+0x140] ;  /* 0x0001400001d67983 */ /* 0x000ee80000300800 */
[----:B------:R-:W4:Y:S04]  /*e5b0*/  LDL.LU R215, [R1+0x13c] ;  /* 0x00013c0001d77983 */ /* 0x000f280000300800 */
[----:B------:R-:W4:Y:S04]  /*e5c0*/  LDL.LU R216, [R1+0x138] ;  /* 0x0001380001d87983 */ /* 0x000f280000300800 */
[----:B------:R-:W4:Y:S04]  /*e5d0*/  LDL.LU R217, [R1+0x134] ;  /* 0x0001340001d97983 */ /* 0x000f280000300800 */
[----:B------:R-:W4:Y:S01]  /*e5e0*/  LDL.LU R218, [R1+0x130] ;  /* 0x0001300001da7983 */ /* 0x000f220000300800 */
[----:B------:R-:W-:-:S02]  /*e5f0*/  IMAD R79, R247, UR4, RZ ;  /* 0x00000004f74f7c24 */ /* 0x000fc4000f8e02ff */
[----:B------:R-:W-:Y:S01]  /*e600*/  IMAD R82, R246, UR4, RZ ;  /* 0x00000004f6527c24 */ /* 0x000fe2000f8e02ff */
[----:B------:R-:W-:-:S04]  /*e610*/  LEA R246, P6, R80, R32, 0x2 ;  /* 0x0000002050f67211 */ /* 0x000fc800078c10ff */
[----:B------:R-:W-:Y:S01]  /*e620*/  LEA.HI.X.SX32 R247, R80, R4, 0x2, P6 ;  /* 0x0000000450f77211 */ /* 0x000fe200030f16ff */
[----:B------:R-:W-:Y:S02]  /*e630*/  IMAD R83, R230, UR4, RZ ;  /* 0x00000004e6537c24 */ /* 0x000fe4000f8e02ff */
[----:B------:R-:W-:Y:S02]  /*e640*/  IMAD R86, R229, UR4, RZ ;  /* 0x00000004e5567c24 */ /* 0x000fe4000f8e02ff */
[----:B------:R-:W-:Y:S01]  /*e650*/  IMAD R87, R228, UR4, RZ ;  /* 0x00000004e4577c24 */ /* 0x000fe2000f8e02ff */
[-C--:B------:R-:W-:Y:S01]  /*e660*/  LEA R228, P1, R77, R32.reuse, 0x2 ;  /* 0x000000204de47211 */ /* 0x080fe200078210ff */
[----:B------:R-:W-:Y:S02]  /*e670*/  IMAD R92, R221, UR4, RZ ;  /* 0x00000004dd5c7c24 */ /* 0x000fe4000f8e02ff */
[----:B------:R-:W-:Y:S01]  /*e680*/  IMAD R221, R2, UR4, RZ ;  /* 0x0000000402dd7c24 */ /* 0x000fe2000f8e02ff */
[----:B------:R-:W-:Y:S01]  /*e690*/  LEA R2, P0, R85, R32, 0x2 ;  /* 0x0000002055027211 */ /* 0x000fe200078010ff */
[----:B------:R-:W-:-:S02]  /*e6a0*/  IMAD R124, R220, UR4, RZ ;  /* 0x00000004dc7c7c24 */ /* 0x000fc4000f8e02ff */
[----:B------:R-:W-:Y:S01]  /*e6b0*/  IMAD R220, R3, UR4, RZ ;  /* 0x0000000403dc7c24 */ /* 0x000fe2000f8e02ff */
[----:B------:R-:W-:Y:S01]  /*e6c0*/  LEA.HI.X.SX32 R3, R85, R4, 0x2, P0 ;  /* 0x0000000455037211 */ /* 0x000fe200000f16ff */
[----:B------:R-:W-:Y:S02]  /*e6d0*/  IMAD R125, R219, UR4, RZ ;  /* 0x00000004db7d7c24 */ /* 0x000fe4000f8e02ff */
[----:B------:R-:W-:Y:S01]  /*e6e0*/  IMAD R90, R224, UR4, RZ ;  /* 0x00000004e05a7c24 */ /* 0x000fe2000f8e02ff */
[----:B------:R-:W-:Y:S01]  /*e6f0*/  LEA R224, P4, R81, R32, 0x2 ;  /* 0x0000002051e07211 */ /* 0x000fe200078810ff */
[----:B------:R-:W-:Y:S02]  /*e700*/  IMAD R219, R0, UR4, RZ ;  /* 0x0000000400db7c24 */ /* 0x000fe4000f8e02ff */
[----:B------:R-:W4:Y:S01]  /*e710*/  LDL.LU R0, [R1+0xb14] ;  /* 0x000b140001007983 */ /* 0x000f220000300800 */
[----:B------:R-:W-:-:S03]  /*e720*/  IMAD R91, R225, UR4, RZ ;  /* 0x00000004e15b7c24 */ /* 0x000fc6000f8e02ff */
[----:B------:R1:W-:Y:S01]  /*e730*/  STL.64 [R1+0x538], R2 ;  /* 0x0005380201007387 */ /* 0x0003e20000100a00 */
[-C--:B------:R-:W-:Y:S01]  /*e740*/  LEA.HI.X.SX32 R225, R81, R4.reuse, 0x2, P4 ;  /* 0x0000000451e17211 */ /* 0x080fe200020f16ff */
[----:B------:R-:W-:Y:S01]  /*e750*/  IMAD R88, R226, UR4, RZ ;  /* 0x00000004e2587c24 */ /* 0x000fe2000f8e02ff */
[----:B------:R-:W-:Y:S02]  /*e760*/  LEA.HI.X.SX32 R229, R77, R4, 0x2, P1 ;  /* 0x000000044de57211 */ /* 0x000fe400008f16ff */
[-C--:B------:R-:W-:Y:S02]  /*e770*/  LEA R230, P0, R76, R32.reuse, 0x2 ;  /* 0x000000204ce67211 */ /* 0x080fe400078010ff */
[C---:B-1----:R-:W-:Y:S01]  /*e780*/  LEA R2, P3, R78.reuse, R32, 0x2 ;  /* 0x000000204e027211 */ /* 0x042fe200078610ff */
[----:B------:R1:W-:Y:S03]  /*e790*/  STL.64 [R1+0x530], R224 ;  /* 0x000530e001007387 */ /* 0x0003e60000100a00 */
[----:B------:R-:W-:Y:S01]  /*e7a0*/  LEA.HI.X.SX32 R3, R78, R4, 0x2, P3 ;  /* 0x000000044e037211 */ /* 0x000fe200018f16ff */
[----:B------:R1:W-:Y:S01]  /*e7b0*/  STL.64 [R1+0x528], R246 ;  /* 0x000528f601007387 */ /* 0x0003e20000100a00 */
[----:B------:R-:W-:Y:S01]  /*e7c0*/  LEA R226, P2, R75, R32, 0x2 ;  /* 0x000000204be27211 */ /* 0x000fe200078410ff */
[----:B------:R-:W-:Y:S01]  /*e7d0*/  IMAD R84, R231, UR4, RZ ;  /* 0x00000004e7547c24 */ /* 0x000fe2000f8e02ff */
[----:B------:R-:W-:Y:S01]  /*e7e0*/  LEA.HI.X.SX32 R231, R76, R4, 0x2, P0 ;  /* 0x000000044ce77211 */ /* 0x000fe200000f16ff */
[----:B------:R1:W-:Y:S01]  /*e7f0*/  STL.64 [R1+0x520], R2 ;  /* 0x0005200201007387 */ /* 0x0003e20000100a00 */
[----:B------:R-:W-:Y:S01]  /*e800*/  IMAD R89, R227, UR4, RZ ;  /* 0x00000004e3597c24 */ /* 0x000fe2000f8e02ff */
[----:B-1----:R-:W-:-:S02]  /*e810*/  LEA R224, P5, R73, R32, 0x2 ;  /* 0x0000002049e07211 */ /* 0x002fc400078a10ff */
[----:B------:R1:W-:Y:S01]  /*e820*/  STL.64 [R1+0x518], R228 ;  /* 0x000518e401007387 */ /* 0x0003e20000100a00 */
[----:B------:R-:W-:Y:S02]  /*e830*/  LEA.HI.X.SX32 R227, R75, R4, 0x2, P2 ;  /* 0x000000044be37211 */ /* 0x000fe400010f16ff */
[C---:B------:R-:W-:Y:S02]  /*e840*/  LEA R246, P4, R72.reuse, R32, 0x2 ;  /* 0x0000002048f67211 */ /* 0x040fe400078810ff */
[----:B------:R-:W-:Y:S02]  /*e850*/  LEA.HI.X.SX32 R225, R73, R4, 0x2, P5 ;  /* 0x0000000449e17211 */ /* 0x000fe400028f16ff */
[----:B------:R-:W-:Y:S02]  /*e860*/  LEA R2, P3, R71, R32, 0x2 ;  /* 0x0000002047027211 */ /* 0x000fe400078610ff */
[----:B------:R-:W-:Y:S02]  /*e870*/  LEA.HI.X.SX32 R247, R72, R4, 0x2, P4 ;  /* 0x0000000448f77211 */ /* 0x000fe400020f16ff */
[----:B-1----:R-:W-:Y:S01]  /*e880*/  LEA R228, P1, R69, R32, 0x2 ;  /* 0x0000002045e47211 */ /* 0x002fe200078210ff */
[----:B------:R1:W-:Y:S01]  /*e890*/  STL.64 [R1+0x510], R230 ;  /* 0x000510e601007387 */ /* 0x0003e20000100a00 */
[----:B------:R-:W-:-:S02]  /*e8a0*/  LEA.HI.X.SX32 R3, R71, R4, 0x2, P3 ;  /* 0x0000000447037211 */ /* 0x000fc400018f16ff */
[----:B------:R-:W-:Y:S01]  /*e8b0*/  LEA.HI.X.SX32 R229, R69, R4, 0x2, P1 ;  /* 0x0000000445e57211 */ /* 0x000fe200008f16ff */
[----:B------:R1:W-:Y:S04]  /*e8c0*/  STL.64 [R1+0x508], R226 ;  /* 0x000508e201007387 */ /* 0x0003e80000100a00 */
[----:B------:R1:W-:Y:S02]  /*e8d0*/  STL.64 [R1+0x500], R224 ;  /* 0x000500e001007387 */ /* 0x0003e40000100a00 */
[-C--:B-1----:R-:W-:Y:S02]  /*e8e0*/  LEA R230, P0, R68, R32.reuse, 0x2 ;  /* 0x0000002044e67211 */ /* 0x082fe400078010ff */
[----:B------:R1:W-:Y:S01]  /*e8f0*/  STL.64 [R1+0x4f8], R246 ;  /* 0x0004f8f601007387 */ /* 0x0003e20000100a00 */
[----:B------:R-:W-:-:S03]  /*e900*/  LEA R226, P2, R67, R32, 0x2 ;  /* 0x0000002043e27211 */ /* 0x000fc600078410ff */
[----:B------:R1:W-:Y:S01]  /*e910*/  STL.64 [R1+0x4f0], R2 ;  /* 0x0004f00201007387 */ /* 0x0003e20000100a00 */
[----:B------:R-:W-:Y:S02]  /*e920*/  LEA.HI.X.SX32 R231, R68, R4, 0x2, P0 ;  /* 0x0000000444e77211 */ /* 0x000fe400000f16ff */
[----:B------:R-:W-:Y:S01]  /*e930*/  LEA R224, P5, R65, R32, 0x2 ;  /* 0x0000002041e07211 */ /* 0x000fe200078a10ff */
[----:B------:R1:W-:Y:S01]  /*e940*/  STL.64 [R1+0x4e8], R228 ;  /* 0x0004e8e401007387 */ /* 0x0003e20000100a00 */
[----:B------:R-:W-:Y:S02]  /*e950*/  LEA.HI.X.SX32 R227, R67, R4, 0x2, P2 ;  /* 0x0000000443e37211 */ /* 0x000fe400010f16ff */
[----:B-1----:R-:W-:Y:S02]  /*e960*/  LEA R246, P4, R64, R32, 0x2 ;  /* 0x0000002040f67211 */ /* 0x002fe400078810ff */
[----:B------:R-:W-:Y:S02]  /*e970*/  LEA.HI.X.SX32 R225, R65, R4, 0x2, P5 ;  /* 0x0000000441e17211 */ /* 0x000fe400028f16ff */
[----:B------:R-:W-:-:S02]  /*e980*/  LEA R2, P3, R63, R32, 0x2 ;  /* 0x000000203f027211 */ /* 0x000fc400078610ff */
[----:B------:R-:W-:Y:S02]  /*e990*/  LEA.HI.X.SX32 R247, R64, R4, 0x2, P4 ;  /* 0x0000000440f77211 */ /* 0x000fe400020f16ff */
[----:B------:R-:W-:Y:S01]  /*e9a0*/  LEA R228, P1, R61, R32, 0x2 ;  /* 0x000000203de47211 */ /* 0x000fe200078210ff */
[----:B------:R1:W-:Y:S01]  /*e9b0*/  STL.64 [R1+0x4e0], R230 ;  /* 0x0004e0e601007387 */ /* 0x0003e20000100a00 */
[-C--:B------:R-:W-:Y:S02]  /*e9c0*/  LEA.HI.X.SX32 R3, R63, R4.reuse, 0x2, P3 ;  /* 0x000000043f037211 */ /* 0x080fe400018f16ff */
        /* <DEDUP_REMOVED lines=15> */
[C---:B------:R-:W-:Y:S01]  /*eac0*/  LEA R228, P1, R54.reuse, R32, 0x2 ;  /* 0x0000002036e47211 */ /* 0x040fe200078210ff */
        /* <DEDUP_REMOVED lines=28> */
[C---:B------:R-:W-:Y:S01]  /*ec90*/  LEA R224, P5, R42.reuse, R32, 0x2 ;  /* 0x000000202ae07211 */ /* 0x040fe200078a10ff */
        /* <DEDUP_REMOVED lines=24> */
[C---:B--2---:R-:W-:Y:S01]  /*ee20*/  LEA R228, P1, R27.reuse, R32, 0x2 ;  /* 0x000000201be47211 */ /* 0x044fe200078210ff */
[----:B------:R1:W-:Y:S01]  /*ee30*/  STL.64 [R1+0x420], R230 ;  /* 0x000420e601007387 */ /* 0x0003e20000100a00 */
[-C--:B------:R-:W-:Y:S02]  /*ee40*/  LEA.HI.X.SX32 R3, R28, R4.reuse, 0x2, P3 ;  /* 0x000000041c037211 */ /* 0x080fe400018f16ff */
[----:B------:R-:W-:Y:S01]  /*ee50*/  LEA.HI.X.SX32 R229, R27, R4, 0x2, P1 ;  /* 0x000000041be57211 */ /* 0x000fe200008f16ff */
[----:B------:R2:W-:Y:S04]  /*ee60*/  STL.64 [R1+0x418], R226 ;  /* 0x000418e201007387 */ /* 0x0005e80000100a00 */
[----:B------:R3:W-:Y:S01]  /*ee70*/  STL.64 [R1+0x410], R224 ;  /* 0x000410e001007387 */ /* 0x0007e20000100a00 */
[----:B-1----:R-:W-:-:S03]  /*ee80*/  LEA R230, P0, R26, R32, 0x2 ;  /* 0x000000201ae67211 */ /* 0x002fc600078010ff */
[----:B------:R1:W-:Y:S01]  /*ee90*/  STL.64 [R1+0x408], R246 ;  /* 0x000408f601007387 */ /* 0x0003e20000100a00 */
[----:B--2---:R-:W-:-:S03]  /*eea0*/  LEA R226, P2, R25, R32, 0x2 ;  /* 0x0000002019e27211 */ /* 0x004fc600078410ff */
[----:B------:R2:W-:Y:S01]  /*eeb0*/  STL.64 [R1+0x400], R2 ;  /* 0x0004000201007387 */ /* 0x0005e20000100a00 */
[----:B------:R-:W-:Y:S02]  /*eec0*/  LEA.HI.X.SX32 R231, R26, R4, 0x2, P0 ;  /* 0x000000041ae77211 */ /* 0x000fe400000f16ff */
[C---:B---3--:R-:W-:Y:S01]  /*eed0*/  LEA R224, P5, R24.reuse, R32, 0x2 ;  /* 0x0000002018e07211 */ /* 0x048fe200078a10ff */
[----:B------:R3:W-:Y:S01]  /*eee0*/  STL.64 [R1+0x3f8], R228 ;  /* 0x0003f8e401007387 */ /* 0x0007e20000100a00 */
[----:B------:R-:W-:Y:S02]  /*eef0*/  LEA.HI.X.SX32 R227, R25, R4, 0x2, P2 ;  /* 0x0000000419e37211 */ /* 0x000fe400010f16ff */
[----:B-1----:R-:W-:Y:S02]  /*ef00*/  LEA R246, P4, R23, R32, 0x2 ;  /* 0x0000002017f67211 */ /* 0x002fe400078810ff */
[----:B------:R-:W-:Y:S02]  /*ef10*/  LEA.HI.X.SX32 R225, R24, R4, 0x2, P5 ;  /* 0x0000000418e17211 */ /* 0x000fe400028f16ff */
[----:B--2---:R-:W-:-:S02]  /*ef20*/  LEA R2, P3, R22, R32, 0x2 ;  /* 0x0000002016027211 */ /* 0x004fc400078610ff */
[----:B------:R-:W-:Y:S02]  /*ef30*/  LEA.HI.X.SX32 R247, R23, R4, 0x2, P4 ;  /* 0x0000000417f77211 */ /* 0x000fe400020f16ff */
[C---:B---3--:R-:W-:Y:S01]  /*ef40*/  LEA R228, P1, R21.reuse, R32, 0x2 ;  /* 0x0000002015e47211 */ /* 0x048fe200078210ff */
[----:B------:R-:W-:Y:S01]  /*ef50*/  STL.64 [R1+0x3f0], R230 ;  /* 0x0003f0e601007387 */ /* 0x000fe20000100a00 */
[-C--:B------:R-:W-:Y:S02]  /*ef60*/  LEA.HI.X.SX32 R3, R22, R4.reuse, 0x2, P3 ;  /* 0x0000000416037211 */ /* 0x080fe400018f16ff */
[----:B------:R-:W-:Y:S01]  /*ef70*/  LEA.HI.X.SX32 R229, R21, R4, 0x2, P1 ;  /* 0x0000000415e57211 */ /* 0x000fe200008f16ff */
[----:B------:R-:W-:Y:S04]  /*ef80*/  STL.64 [R1+0x3e8], R226 ;  /* 0x0003e8e201007387 */ /* 0x000fe80000100a00 */
[----:B------:R-:W-:Y:S04]  /*ef90*/  STL.64 [R1+0x3e0], R224 ;  /* 0x0003e0e001007387 */ /* 0x000fe80000100a00 */
[----:B------:R-:W-:Y:S04]  /*efa0*/  STL.64 [R1+0x3d8], R246 ;  /* 0x0003d8f601007387 */ /* 0x000fe80000100a00 */
[----:B------:R-:W-:Y:S04]  /*efb0*/  STL.64 [R1+0x3d0], R2 ;  /* 0x0003d00201007387 */ /* 0x000fe80000100a00 */
[----:B------:R1:W-:Y:S04]  /*efc0*/  STL.64 [R1+0x3c8], R228 ;  /* 0x0003c8e401007387 */ /* 0x0003e80000100a00 */
[----:B-1----:R-:W2:Y:S01]  /*efd0*/  LDL.LU R229, [R1+0xb10] ;  /* 0x000b100001e57983 */ /* 0x002ea20000300800 */
[----:B------:R-:W-:-:S02]  /*efe0*/  IMAD R20, R20, UR4, RZ ;  /* 0x0000000414147c24 */ /* 0x000fc4000f8e02ff */
[----:B------:R-:W-:Y:S02]  /*eff0*/  IMAD R19, R19, UR4, RZ ;  /* 0x0000000413137c24 */ /* 0x000fe4000f8e02ff */
[----:B------:R-:W-:Y:S01]  /*f000*/  IMAD R18, R18, UR4, RZ ;  /* 0x0000000412127c24 */ /* 0x000fe2000f8e02ff */
[CC--:B------:R-:W-:Y:S01]  /*f010*/  LEA R230, P0, R20.reuse, R32.reuse, 0x2 ;  /* 0x0000002014e67211 */ /* 0x0c0fe200078010ff */
[----:B------:R-:W-:Y:S01]  /*f020*/  IMAD R15, R15, UR4, RZ ;  /* 0x000000040f0f7c24 */ /* 0x000fe2000f8e02ff */
[----:B------:R-:W-:Y:S01]  /*f030*/  LEA R226, P2, R19, R32, 0x2 ;  /* 0x0000002013e27211 */ /* 0x000fe200078410ff */
[----:B------:R-:W-:Y:S01]  /*f040*/  IMAD R17, R17, UR4, RZ ;  /* 0x0000000411117c24 */ /* 0x000fe2000f8e02ff */
[----:B------:R-:W-:Y:S01]  /*f050*/  LEA.HI.X.SX32 R231, R20, R4, 0x2, P0 ;  /* 0x0000000414e77211 */ /* 0x000fe200000f16ff */
[----:B------:R-:W-:Y:S01]  /*f060*/  IMAD R14, R14, UR4, RZ ;  /* 0x000000040e0e7c24 */ /* 0x000fe2000f8e02ff */
[-C--:B------:R-:W-:Y:S02]  /*f070*/  LEA R224, P5, R18, R32.reuse, 0x2 ;  /* 0x0000002012e07211 */ /* 0x080fe400078a10ff */
[----:B------:R-:W-:Y:S01]  /*f080*/  LEA R228, P1, R15, R32, 0x2 ;  /* 0x000000200fe47211 */ /* 0x000fe200078210ff */
[----:B------:R-:W-:Y:S01]  /*f090*/  IMAD R16, R16, UR4, RZ ;  /* 0x0000000410107c24 */ /* 0x000fe2000f8e02ff */
[----:B------:R-:W-:Y:S01]  /*f0a0*/  LEA.HI.X.SX32 R227, R19, R4, 0x2, P2 ;  /* 0x0000000413e37211 */ /* 0x000fe200010f16ff */
[----:B------:R-:W-:Y:S01]  /*f0b0*/  IMAD R13, R13, UR4, RZ ;  /* 0x000000040d0d7c24 */ /* 0x000fe2000f8e02ff */
[----:B------:R1:W-:Y:S01]  /*f0c0*/  STL.64 [R1+0x3c0], R230 ;  /* 0x0003c0e601007387 */ /* 0x0003e20000100a00 */
[----:B------:R-:W-:Y:S01]  /*f0d0*/  LEA R246, P4, R17, R32, 0x2 ;  /* 0x0000002011f67211 */ /* 0x000fe200078810ff */
[----:B------:R-:W-:Y:S01]  /*f0e0*/  IMAD R74, R248, UR4, RZ ;  /* 0x00000004f84a7c24 */ /* 0x000fe2000f8e02ff */
[----:B------:R-:W-:Y:S01]  /*f0f0*/  LEA.HI.X.SX32 R225, R18, R4, 0x2, P5 ;  /* 0x0000000412e17211 */ /* 0x000fe200028f16ff */
[----:B------:R-:W-:Y:S01]  /*f100*/  IMAD.MOV.U32 R20, RZ, RZ, R228 ;  /* 0x000000ffff147224 */ /* 0x000fe200078e00e4 */
[-C--:B------:R-:W-:Y:S01]  /*f110*/  LEA R248, P0, R14, R32.reuse, 0x2 ;  /* 0x000000200ef87211 */ /* 0x080fe200078010ff */
[----:B------:R-:W-:Y:S01]  /*f120*/  IMAD R12, R12, UR4, RZ ;  /* 0x000000040c0c7c24 */ /* 0x000fe2000f8e02ff */
[-C--:B------:R-:W-:Y:S01]  /*f130*/  LEA R2, P3, R16, R32.reuse, 0x2 ;  /* 0x0000002010027211 */ /* 0x080fe200078610ff */
[----:B------:R-:W-:Y:S01]  /*f140*/  IMAD R10, R10, UR4, RZ ;  /* 0x000000040a0a7c24 */ /* 0x000fe2000f8e02ff */
[----:B------:R-:W-:Y:S01]  /*f150*/  LEA R22, P2, R13, R32, 0x2 ;  /* 0x000000200d167211 */ /* 0x000fe200078410ff */
[----:B-1----:R-:W3:Y:S01]  /*f160*/  LDL.LU.64 R230, [R1+0xb08] ;  /* 0x000b080001e67983 */ /* 0x002ee20000300a00 */
[----:B------:R-:W-:-:S03]  /*f170*/  LEA.HI.X.SX32 R247, R17, R4, 0x2, P4 ;  /* 0x0000000411f77211 */ /* 0x000fc600020f16ff */
[----:B------:R1:W-:Y:S01]  /*f180*/  STL [R1+0x398], R228 ;  /* 0x000398e401007387 */ /* 0x0003e20000100800 */
[----:B------:R-:W-:Y:S01]  /*f190*/  IMAD R11, R11, UR4, RZ ;  /* 0x000000040b0b7c24 */ /* 0x000fe2000f8e02ff */
[-C--:B------:R-:W-:Y:S01]  /*f1a0*/  LEA.HI.X.SX32 R3, R16, R4.reuse, 0x2, P3 ;  /* 0x0000000410037211 */ /* 0x080fe200018f16ff */
[----:B------:R-:W-:Y:S02]  /*f1b0*/  IMAD.MOV.U32 R18, RZ, RZ, R248 ;  /* 0x000000ffff127224 */ /* 0x000fe400078e00f8 */
[----:B------:R-:W-:Y:S02]  /*f1c0*/  IMAD R7, R7, UR4, RZ ;  /* 0x0000000407077c24 */ /* 0x000fe4000f8e02ff */
[----:B------:R-:W-:Y:S02]  /*f1d0*/  IMAD.MOV.U32 R16, RZ, RZ, R22 ;  /* 0x000000ffff107224 */ /* 0x000fe400078e0016 */
[----:B------:R-:W-:Y:S01]  /*f1e0*/  IMAD.MOV.U32 R19, RZ, RZ, R249 ;  /* 0x000000ffff137224 */ /* 0x000fe200078e00f9 */
[----:B------:R-:W-:Y:S01]  /*f1f0*/  LEA.HI.X.SX32 R19, R14, R4, 0x2, P0 ;  /* 0x000000040e137211 */ /* 0x000fe200000f16ff */
[----:B------:R-:W-:-:S02]  /*f200*/  IMAD R6, R6, UR4, RZ ;  /* 0x0000000406067c24 */ /* 0x000fc4000f8e02ff */
[----:B------:R-:W-:Y:S01]  /*f210*/  IMAD.MOV.U32 R17, RZ, RZ, R23 ;  /* 0x000000ffff117224 */ /* 0x000fe200078e0017 */
[----:B------:R-:W-:Y:S01]  /*f220*/  LEA.HI.X.SX32 R17, R13, R4, 0x2, P2 ;  /* 0x000000040d117211 */ /* 0x000fe200010f16ff */
[----:B------:R-:W-:Y:S01]  /*f230*/  IMAD R5, R5, UR4, RZ ;  /* 0x0000000405057c24 */ /* 0x000fe2000f8e02ff */
[-C--:B------:R-:W-:Y:S02]  /*f240*/  LEA R18, P0, R8, R32.reuse, 0x2 ;  /* 0x0000002008127211 */ /* 0x080fe400078010ff */
[----:B------:R-:W-:Y:S01]  /*f250*/  LEA R16, P2, R7, R32, 0x2 ;  /* 0x0000002007107211 */ /* 0x000fe200078410ff */
        /* <DEDUP_REMOVED lines=10> */
[----:B----4-:R-:W-:Y:S02]  /*f300*/  IMAD R215, R215, UR4, RZ ;  /* 0x00000004d7d77c24 */ /* 0x010fe4000f8e02ff */
        /* <DEDUP_REMOVED lines=46> */
[----:B--2---:R-:W-:Y:S02]  /*f5f0*/  IMAD.MOV.U32 R21, RZ, RZ, R229 ;  /* 0x000000ffff157224 */ /* 0x004fe400078e00e5 */
[----:B-1----:R-:W2:Y:S04]  /*f600*/  LDL.LU.64 R228, [R1+0xb00] ;  /* 0x000b000001e47983 */ /* 0x002ea80000300a00 */
[----:B------:R1:W-:Y:S01]  /*f610*/  STL.64 [R1+0x3b8], R226 ;  /* 0x0003b8e201007387 */ /* 0x0003e20000100a00 */
[----:B------:R-:W-:Y:S02]  /*f620*/  LEA.HI.X.SX32 R21, R15, R4, 0x2, P1 ;  /* 0x000000040f157211 */ /* 0x000fe400008f16ff */
[-C--:B------:R-:W-:Y:S01]  /*f630*/  LEA R20, P1, R9, R32.reuse, 0x2 ;  /* 0x0000002009147211 */ /* 0x080fe200078210ff */
[----:B-1----:R-:W4:Y:S04]  /*f640*/  LDL.LU.64 R226, [R1+0xaf8] ;  /* 0x000af80001e27983 */ /* 0x002f280000300a00 */
[----:B------:R1:W-:Y:S04]  /*f650*/  STL.64 [R1+0x3b0], R224 ;  /* 0x0003b0e001007387 */ /* 0x0003e80000100a00 */
[----:B-1----:R-:W3:Y:S04]  /*f660*/  LDL.LU.64 R224, [R1+0xaf0] ;  /* 0x000af00001e07983 */ /* 0x002ee80000300a00 */
[----:B------:R1:W-:Y:S04]  /*f670*/  STL [R1+0x390], R248 ;  /* 0x000390f801007387 */ /* 0x0003e80000100800 */
[----:B------:R1:W-:Y:S04]  /*f680*/  STL [R1+0x388], R22 ;  /* 0x0003881601007387 */ /* 0x0003e80000100800 */
[----:B------:R1:W-:Y:S02]  /*f690*/  STL.64 [R1+0x3a8], R246 ;  /* 0x0003a8f601007387 */ /* 0x0003e40000100a00 */
[----:B-1----:R-:W-:-:S02]  /*f6a0*/  LEA R248, P5, R12, R32, 0x2 ;  /* 0x000000200cf87211 */ /* 0x002fc400078a10ff */
[----:B------:R-:W-:Y:S01]  /*f6b0*/  LEA R22, P3, R10, R32, 0x2 ;  /* 0x000000200a167211 */ /* 0x000fe200078610ff */
[----:B------:R1:W-:Y:S01]  /*f6c0*/  STL.64 [R1+0x3a0], R2 ;  /* 0x0003a00201007387 */ /* 0x0003e20000100a00 */
[----:B------:R-:W-:Y:S02]  /*f6d0*/  LEA.HI.X.SX32 R249, R12, R4, 0x2, P5 ;  /* 0x000000040cf97211 */ /* 0x000fe400028f16ff */
[C---:B------:R-:W-:Y:S02]  /*f6e0*/  LEA R246, P4, R11.reuse, R32, 0x2 ;  /* 0x000000200bf67211 */ /* 0x040fe400078810ff */
[-C--:B------:R-:W-:Y:S02]  /*f6f0*/  LEA.HI.X.SX32 R23, R10, R4.reuse, 0x2, P3 ;  /* 0x000000040a177211 */ /* 0x080fe400018f16ff */
[----:B------:R-:W-:Y:S01]  /*f700*/  LEA.HI.X.SX32 R247, R11, R4, 0x2, P4 ;  /* 0x000000040bf77211 */ /* 0x000fe200020f16ff */
[----:B-1----:R-:W2:Y:S01]  /*f710*/  LDL.LU.64 R2, [R1+0xae8] ;  /* 0x000ae80001027983 */ /* 0x002ea20000300a00 */
[----:B------:R-:W-:-:S03]  /*f720*/  LEA R14, P5, R6, R32, 0x2 ;  /* 0x00000020060e7211 */ /* 0x000fc600078a10ff */
[----:B------:R1:W-:Y:S01]  /*f730*/  STL [R1+0x39c], R21 ;  /* 0x00039c1501007387 */ /* 0x0003e20000100800 */
[----:B------:R-:W-:-:S03]  /*f740*/  LEA R12, P4, R5, R32, 0x2 ;  /* 0x00000020050c7211 */ /* 0x000fc600078810ff */
[----:B------:R1:W-:Y:S01]  /*f750*/  STL [R1+0x394], R19 ;  /* 0x0003941301007387 */ /* 0x0003e20000100800 */
[----:B------:R-:W-:-:S03]  /*f760*/  LEA.HI.X.SX32 R15, R6, R4, 0x2, P5 ;  /* 0x00000004060f7211 */ /* 0x000fc600028f16ff */
[----:B------:R1:W-:Y:S02]  /*f770*/  STL [R1+0x38c], R17 ;  /* 0x00038c1101007387 */ /* 0x0003e40000100800 */
[-C--:B-1----:R-:W-:Y:S02]  /*f780*/  LEA.HI.X.SX32 R21, R9, R4.reuse, 0x2, P1 ;  /* 0x0000000409157211 */ /* 0x082fe400008f16ff */
[----:B------:R-:W-:Y:S01]  /*f790*/  STL.64 [R1+0x380], R248 ;  /* 0x000380f801007387 */ /* 0x000fe20000100a00 */
[----:B------:R-:W-:-:S03]  /*f7a0*/  LEA.HI.X.SX32 R19, R8, R4, 0x2, P0 ;  /* 0x0000000408137211 */ /* 0x000fc600000f16ff */
[----:B------:R1:W-:Y:S01]  /*f7b0*/  STL.64 [R1+0x370], R22 ;  /* 0x0003701601007387 */ /* 0x0003e20000100a00 */
[----:B------:R-:W-:-:S03]  /*f7c0*/  LEA.HI.X.SX32 R17, R7, R4, 0x2, P2 ;  /* 0x0000000407117211 */ /* 0x000fc600010f16ff */
[----:B------:R-:W-:Y:S01]  /*f7d0*/  STL.64 [R1+0x378], R246 ;  /* 0x000378f601007387 */ /* 0x000fe20000100a00 */
[----:B------:R-:W-:-:S03]  /*f7e0*/  LEA.HI.X.SX32 R13, R5, R4, 0x2, P4 ;  /* 0x00000004050d7211 */ /* 0x000fc600020f16ff */
[----:B------:R1:W-:Y:S02]  /*f7f0*/  STL.64 [R1+0x368], R20 ;  /* 0x0003681401007387 */ /* 0x0003e40000100a00 */
[-C--:B-1----:R-:W-:Y:S02]  /*f800*/  LEA R22, P3, R36, R32.reuse, 0x2 ;  /* 0x0000002024167211 */ /* 0x082fe400078610ff */
[----:B------:R1:W-:Y:S04]  /*f810*/  STL.64 [R1+0x360], R18 ;  /* 0x0003601201007387 */ /* 0x0003e80000100a00 */
[----:B------:R1:W-:Y:S01]  /*f820*/  STL.64 [R1+0x358], R16 ;  /* 0x0003581001007387 */ /* 0x0003e20000100a00 */
[----:B------:R-:W-:-:S03]  /*f830*/  LEA R20, P1, R44, R32, 0x2 ;  /* 0x000000202c147211 */ /* 0x000fc600078210ff */
[----:B------:R1:W-:Y:S01]  /*f840*/  STL.64 [R1+0x350], R14 ;  /* 0x0003500e01007387 */ /* 0x0003e20000100a00 */
[----:B------:R-:W-:Y:S02]  /*f850*/  LEA.HI.X.SX32 R23, R36, R4, 0x2, P3 ;  /* 0x0000000424177211 */ /* 0x000fe400018f16ff */
[-C--:B-1----:R-:W-:Y:S01]  /*f860*/  LEA R18, P0, R49, R32.reuse, 0x2 ;  /* 0x0000002031127211 */ /* 0x082fe200078010ff */
[----:B------:R1:W-:Y:S01]  /*f870*/  STL.64 [R1+0x348], R12 ;  /* 0x0003480c01007387 */ /* 0x0003e20000100a00 */
[C---:B------:R-:W-:Y:S02]  /*f880*/  LEA R16, P2, R53.reuse, R32, 0x2 ;  /* 0x0000002035107211 */ /* 0x040fe400078410ff */
[----:B------:R-:W-:Y:S02]  /*f890*/  LEA.HI.X.SX32 R21, R44, R4, 0x2, P1 ;  /* 0x000000042c157211 */ /* 0x000fe400008f16ff */
[----:B------:R-:W-:Y:S02]  /*f8a0*/  LEA R14, P5, R58, R32, 0x2 ;  /* 0x000000203a0e7211 */ /* 0x000fe400078a10ff */
[----:B------:R-:W-:-:S02]  /*f8b0*/  LEA.HI.X.SX32 R17, R53, R4, 0x2, P2 ;  /* 0x0000000435117211 */ /* 0x000fc400010f16ff */
[----:B-1----:R-:W-:Y:S02]  /*f8c0*/  LEA R12, P4, R62, R32, 0x2 ;  /* 0x000000203e0c7211 */ /* 0x002fe400078810ff */
[----:B------:R-:W-:Y:S01]  /*f8d0*/  LEA.HI.X.SX32 R19, R49, R4, 0x2, P0 ;  /* 0x0000000431137211 */ /* 0x000fe200000f16ff */
[----:B------:R-:W-:Y:S01]  /*f8e0*/  STL.64 [R1+0x340], R22 ;  /* 0x0003401601007387 */ /* 0x000fe20000100a00 */
[----:B------:R-:W-:Y:S02]  /*f8f0*/  LEA R10, P3, R66, R32, 0x2 ;  /* 0x00000020420a7211 */ /* 0x000fe400078610ff */
[----:B------:R-:W-:Y:S01]  /*f900*/  LEA.HI.X.SX32 R15, R58, R4, 0x2, P5 ;  /* 0x000000043a0f7211 */ /* 0x000fe200028f16ff */
[----:B------:R-:W-:Y:S01]  /*f910*/  STL.64 [R1+0x338], R20 ;  /* 0x0003381401007387 */ /* 0x000fe20000100a00 */
[----:B------:R-:W-:Y:S02]  /*f920*/  LEA R8, P1, R70, R32, 0x2 ;  /* 0x0000002046087211 */ /* 0x000fe400078210ff */
[----:B------:R-:W-:Y:S01]  /*f930*/  LEA.HI.X.SX32 R13, R62, R4, 0x2, P4 ;  /* 0x000000043e0d7211 */ /* 0x000fe200020f16ff */
[----:B------:R1:W-:Y:S01]  /*f940*/  STL.64 [R1+0x328], R16 ;  /* 0x0003281001007387 */ /* 0x0003e20000100a00 */
[----:B------:R-:W-:-:S02]  /*f950*/  LEA R6, P0, R74, R32, 0x2 ;  /* 0x000000204a067211 */ /* 0x000fc400078010ff */
[-C--:B------:R-:W-:Y:S01]  /*f960*/  LEA.HI.X.SX32 R11, R66, R4.reuse, 0x2, P3 ;  /* 0x00000004420b7211 */ /* 0x080fe200018f16ff */
[----:B------:R-:W-:Y:S01]  /*f970*/  STL.64 [R1+0x330], R18 ;  /* 0x0003301201007387 */ /* 0x000fe20000100a00 */
[-C--:B------:R-:W-:Y:S02]  /*f980*/  LEA.HI.X.SX32 R9, R70, R4.reuse, 0x2, P1 ;  /* 0x0000000446097211 */ /* 0x080fe400008f16ff */
[----:B------:R-:W-:Y:S01]  /*f990*/  LEA.HI.X.SX32 R7, R74, R4, 0x2, P0 ;  /* 0x000000044a077211 */ /* 0x000fe200000f16ff */
[----:B------:R1:W-:Y:S02]  /*f9a0*/  STL.64 [R1+0x320], R14 ;  /* 0x0003200e01007387 */ /* 0x0003e40000100a00 */
[C---:B-1----:R-:W-:Y:S02]  /*f9b0*/  LEA R16, P2, R79.reuse, R32, 0x2 ;  /* 0x000000204f107211 */ /* 0x042fe400078410ff */
[----:B------:R1:W-:Y:S02]  /*f9c0*/  STL.64 [R1+0x318], R12 ;  /* 0x0003180c01007387 */ /* 0x0003e40000100a00 */
[----:B------:R-:W-:-:S02]  /*f9d0*/  LEA.HI.X.SX32 R17, R79, R4, 0x2, P2 ;  /* 0x000000044f117211 */ /* 0x000fc400010f16ff */
[----:B------:R1:W-:Y:S01]  /*f9e0*/  STL.64 [R1+0x310], R10 ;  /* 0x0003100a01007387 */ /* 0x0003e20000100a00 */
[----:B------:R-:W-:-:S03]  /*f9f0*/  LEA R14, P5, R82, R32, 0x2 ;  /* 0x00000020520e7211 */ /* 0x000fc600078a10ff */
[----:B------:R1:W-:Y:S02]  /*fa00*/  STL.64 [R1+0x308], R8 ;  /* 0x0003080801007387 */ /* 0x0003e40000100a00 */
[C---:B-1----:R-:W-:Y:S02]  /*fa10*/  LEA R12, P4, R83.reuse, R32, 0x2 ;  /* 0x00000020530c7211 */ /* 0x042fe400078810ff */
[----:B------:R1:W-:Y:S01]  /*fa20*/  STL.64 [R1+0x300], R6 ;  /* 0x0003000601007387 */ /* 0x0003e20000100a00 */
[----:B------:R-:W-:Y:S02]  /*fa30*/  LEA.HI.X.SX32 R15, R82, R4, 0x2, P5 ;  /* 0x00000004520f7211 */ /* 0x000fe400028f16ff */
[----:B------:R-:W-:Y:S02]  /*fa40*/  LEA R10, P3, R84, R32, 0x2 ;  /* 0x00000020540a7211 */ /* 0x000fe400078610ff */
[----:B------:R-:W-:Y:S02]  /*fa50*/  LEA.HI.X.SX32 R13, R83, R4, 0x2, P4 ;  /* 0x00000004530d7211 */ /* 0x000fe400020f16ff */
[----:B------:R-:W-:Y:S01]  /*fa60*/  LEA R8, P1, R86, R32, 0x2 ;  /* 0x0000002056087211 */ /* 0x000fe200078210ff */
[----:B------:R1:W-:Y:S01]  /*fa70*/  STL.64 [R1+0x2f8], R16 ;  /* 0x0002f81001007387 */ /* 0x0003e20000100a00 */
[----:B------:R-:W-:-:S02]  /*fa80*/  LEA.HI.X.SX32 R11, R84, R4, 0x2, P3 ;  /* 0x00000004540b7211 */ /* 0x000fc400018f16ff */
[C---:B-1----:R-:W-:Y:S01]  /*fa90*/  LEA R6, P0, R87.reuse, R32, 0x2 ;  /* 0x0000002057067211 */ /* 0x042fe200078010ff */
[----:B------:R1:W-:Y:S01]  /*faa0*/  STL.64 [R1+0x2f0], R14 ;  /* 0x0002f00e01007387 */ /* 0x0003e20000100a00 */
[-C--:B------:R-:W-:Y:S02]  /*fab0*/  LEA.HI.X.SX32 R9, R86, R4.reuse, 0x2, P1 ;  /* 0x0000000456097211 */ /* 0x080fe400008f16ff */
[----:B------:R-:W-:Y:S01]  /*fac0*/  LEA.HI.X.SX32 R7, R87, R4, 0x2, P0 ;  /* 0x0000000457077211 */ /* 0x000fe200000f16ff */
[----:B------:R1:W-:Y:S01]  /*fad0*/  STL.64 [R1+0x2e8], R12 ;  /* 0x0002e80c01007387 */ /* 0x0003e20000100a00 */
[----:B------:R-:W-:-:S03]  /*fae0*/  LEA R16, P2, R88, R32, 0x2 ;  /* 0x0000002058107211 */ /* 0x000fc600078410ff */
[----:B------:R1:W-:Y:S02]  /*faf0*/  STL.64 [R1+0x2e0], R10 ;  /* 0x0002e00a01007387 */ /* 0x0003e40000100a00 */
[C---:B-1----:R-:W-:Y:S02]  /*fb00*/  LEA R14, P5, R89.reuse, R32, 0x2 ;  /* 0x00000020590e7211 */ /* 0x042fe400078a10ff */
[----:B------:R1:W-:Y:S01]  /*fb10*/  STL.64 [R1+0x2d8], R8 ;  /* 0x0002d80801007387 */ /* 0x0003e20000100a00 */
[----:B------:R-:W-:Y:S02]  /*fb20*/  LEA.HI.X.SX32 R17, R88, R4, 0x2, P2 ;  /* 0x0000000458117211 */ /* 0x000fe400010f16ff */
[----:B------:R-:W-:Y:S01]  /*fb30*/  LEA R12, P4, R90, R32, 0x2 ;  /* 0x000000205a0c7211 */ /* 0x000fe200078810ff */
[----:B------:R1:W-:Y:S01]  /*fb40*/  STL.64 [R1+0x2d0], R6 ;  /* 0x0002d00601007387 */ /* 0x0003e20000100a00 */
[----:B------:R-:W-:Y:S02]  /*fb50*/  LEA.HI.X.SX32 R15, R89, R4, 0x2, P5 ;  /* 0x00000004590f7211 */ /* 0x000fe400028f16ff */
[----:B------:R-:W-:-:S02]  /*fb60*/  LEA R10, P3, R91, R32, 0x2 ;  /* 0x000000205b0a7211 */ /* 0x000fc400078610ff */
[----:B------:R-:W-:Y:S02]  /*fb70*/  LEA.HI.X.SX32 R13, R90, R4, 0x2, P4 ;  /* 0x000000045a0d7211 */ /* 0x000fe400020f16ff */
[----:B-1----:R-:W-:Y:S01]  /*fb80*/  LEA R8, P1, R92, R32, 0x2 ;  /* 0x000000205c087211 */ /* 0x002fe200078210ff */
[----:B------:R1:W-:Y:S01]  /*fb90*/  STL.64 [R1+0x2c8], R16 ;  /* 0x0002c81001007387 */ /* 0x0003e20000100a00 */
[----:B------:R-:W-:Y:S02]  /*fba0*/  LEA.HI.X.SX32 R11, R91, R4, 0x2, P3 ;  /* 0x000000045b0b7211 */ /* 0x000fe400018f16ff */
[----:B------:R-:W-:Y:S01]  /*fbb0*/  LEA R6, P0, R124, R32, 0x2 ;  /* 0x000000207c067211 */ /* 0x000fe200078010ff */
[----:B------:R1:W-:Y:S01]  /*fbc0*/  STL.64 [R1+0x2c0], R14 ;  /* 0x0002c00e01007387 */ /* 0x0003e20000100a00 */
[-C--:B------:R-:W-:Y:S02]  /*fbd0*/  LEA.HI.X.SX32 R9, R92, R4.reuse, 0x2, P1 ;  /* 0x000000045c097211 */ /* 0x080fe400008f16ff */
[----:B------:R-:W-:Y:S01]  /*fbe0*/  LEA.HI.X.SX32 R7, R124, R4, 0x2, P0 ;  /* 0x000000047c077211 */ /* 0x000fe200000f16ff */
        /* <DEDUP_REMOVED lines=8> */
[-C--:B------:R-:W-:Y:S02]  /*fc70*/  LEA.HI.X.SX32 R15, R213, R4.reuse, 0x2, P5 ;  /* 0x00000004d50f7211 */ /* 0x080fe400028f16ff */
[----:B------:R-:W-:Y:S02]  /*fc80*/  LEA.HI.X.SX32 R13, R214, R4, 0x2, P4 ;  /* 0x00000004d60d7211 */ /* 0x000fe400020f16ff */
[CC--:B-1----:R-:W-:Y:S02]  /*fc90*/  LEA R10, P3, R215.reuse, R32.reuse, 0x2 ;  /* 0x00000020d70a7211 */ /* 0x0c2fe400078610ff */
[----:B------:R-:W-:Y:S01]  /*fca0*/  LEA R8, P1, R216, R32, 0x2 ;  /* 0x00000020d8087211 */ /* 0x000fe200078210ff */
[----:B------:R1:W-:Y:S01]  /*fcb0*/  STL.64 [R1+0x298], R16 ;  /* 0x0002981001007387 */ /* 0x0003e20000100a00 */
[----:B------:R-:W-:-:S02]  /*fcc0*/  LEA.HI.X.SX32 R11, R215, R4, 0x2, P3 ;  /* 0x00000004d70b7211 */ /* 0x000fc400018f16ff */
[C---:B------:R-:W-:Y:S01]  /*fcd0*/  LEA R6, P0, R217.reuse, R32, 0x2 ;  /* 0x00000020d9067211 */ /* 0x040fe200078010ff */
[----:B------:R1:W-:Y:S01]  /*fce0*/  STL.64 [R1+0x290], R14 ;  /* 0x0002900e01007387 */ /* 0x0003e20000100a00 */
[-C--:B------:R-:W-:Y:S02]  /*fcf0*/  LEA.HI.X.SX32 R9, R216, R4.reuse, 0x2, P1 ;  /* 0x00000004d8097211 */ /* 0x080fe400008f16ff */
[----:B------:R-:W-:Y:S01]  /*fd00*/  LEA.HI.X.SX32 R7, R217, R4, 0x2, P0 ;  /* 0x00000004d9077211 */ /* 0x000fe200000f16ff */
[----:B------:R1:W-:Y:S02]  /*fd10*/  STL.64 [R1+0x288], R12 ;  /* 0x0002880c01007387 */ /* 0x0003e40000100a00 */
[-C--:B-1----:R-:W-:Y:S02]  /*fd20*/  LEA R16, P2, R218, R32.reuse, 0x2 ;  /* 0x00000020da107211 */ /* 0x082fe400078410ff */
        /* <DEDUP_REMOVED lines=34> */
[----:B------:R4:W-:Y:S01]  /*ff50*/  STL.64 [R1+0x228], R12 ;  /* 0x0002280c01007387 */ /* 0x0009e20000100a00 */
[----:B-1----:R-:W-:-:S03]  /*ff60*/  LEA R16, P2, R100, R32, 0x2 ;  /* 0x0000002064107211 */ /* 0x002fc600078410ff */
[----:B------:R1:W-:Y:S01]  /*ff70*/  STL.64 [R1+0x220], R10 ;  /* 0x0002200a01007387 */ /* 0x0003e20000100a00 */
[----:B----4-:R-:W-:-:S03]  /*ff80*/  LEA R14, P5, R101, R32, 0x2 ;  /* 0x00000020650e7211 */ /* 0x010fc600078a10ff */
[----:B------:R4:W-:Y:S01]  /*ff90*/  STL.64 [R1+0x218], R8 ;  /* 0x0002180801007387 */ /* 0x0009e20000100a00 */
[----:B------:R-:W-:Y:S02]  /*ffa0*/  LEA.HI.X.SX32 R17, R100, R4, 0x2, P2 ;  /* 0x0000000464117211 */ /* 0x000fe400010f16ff */
[C---:B------:R-:W-:Y:S01]  /*ffb0*/  LEA R12, P4, R102.reuse, R32, 0x2 ;  /* 0x00000020660c7211 */ /* 0x040fe200078810ff */
[----:B------:R3:W-:Y:S01]  /*ffc0*/  STL.64 [R1+0x210], R6 ;  /* 0x0002100601007387 */ /* 0x0007e20000100a00 */
[-C--:B------:R-:W-:Y:S02]  /*ffd0*/  LEA.HI.X.SX32 R15, R101, R4.reuse, 0x2, P5 ;  /* 0x00000004650f7211 */ /* 0x080fe400028f16ff */
[----:B------:R-:W-:Y:S02]  /*ffe0*/  LEA.HI.X.SX32 R13, R102, R4, 0x2, P4 ;  /* 0x00000004660d7211 */ /* 0x000fe400020f16ff */
[CC--:B-1----:R-:W-:Y:S02]  /*fff0*/  LEA R10, P3, R103.reuse, R32.reuse, 0x2 ;  /* 0x00000020670a7211 */ /* 0x0c2fe400078610ff */
[----:B----4-:R-:W-:Y:S01]  /*10000*/  LEA R8, P1, R104, R32, 0x2 ;  /* 0x0000002068087211 */ /* 0x010fe200078210ff */
[----:B------:R1:W-:Y:S01]  /*10010*/  STL.64 [R1+0x208], R16 ;  /* 0x0002081001007387 */ /* 0x0003e20000100a00 */
[----:B------:R-:W-:-:S02]  /*10020*/  LEA.HI.X.SX32 R11, R103, R4, 0x2, P3 ;  /* 0x00000004670b7211 */ /* 0x000fc400018f16ff */
[C---:B---3--:R-:W-:Y:S01]  /*10030*/  LEA R6, P0, R105.reuse, R32, 0x2 ;  /* 0x0000002069067211 */ /* 0x048fe200078010ff */
[----:B------:R3:W-:Y:S01]  /*10040*/  STL.64 [R1+0x200], R14 ;  /* 0x0002000e01007387 */ /* 0x0007e20000100a00 */
[-C--:B------:R-:W-:Y:S02]  /*10050*/  LEA.HI.X.SX32 R9, R104, R4.reuse, 0x2, P1 ;  /* 0x0000000468097211 */ /* 0x080fe400008f16ff */
[----:B------:R-:W-:Y:S01]  /*10060*/  LEA.HI.X.SX32 R7, R105, R4, 0x2, P0 ;  /* 0x0000000469077211 */ /* 0x000fe200000f16ff */
[----:B------:R4:W-:Y:S01]  /*10070*/  STL.64 [R1+0x1f8], R12 ;  /* 0x0001f80c01007387 */ /* 0x0009e20000100a00 */
[----:B-1----:R-:W-:-:S03]  /*10080*/  LEA R16, P2, R106, R32, 0x2 ;  /* 0x000000206a107211 */ /* 0x002fc600078410ff */
[----:B------:R1:W-:Y:S01]  /*10090*/  STL.64 [R1+0x1f0], R10 ;  /* 0x0001f00a01007387 */ /* 0x0003e20000100a00 */
[----:B---3--:R-:W-:-:S03]  /*100a0*/  LEA R14, P5, R107, R32, 0x2 ;  /* 0x000000206b0e7211 */ /* 0x008fc600078a10ff */
[----:B------:R3:W-:Y:S01]  /*100b0*/  STL.64 [R1+0x1e8], R8 ;  /* 0x0001e80801007387 */ /* 0x0007e20000100a00 */
[----:B------:R-:W-:Y:S02]  /*100c0*/  LEA.HI.X.SX32 R17, R106, R4, 0x2, P2 ;  /* 0x000000046a117211 */ /* 0x000fe400010f16ff */
[C---:B----4-:R-:W-:Y:S01]  /*100d0*/  LEA R12, P4, R108.reuse, R32, 0x2 ;  /* 0x000000206c0c7211 */ /* 0x050fe200078810ff */
[----:B------:R4:W-:Y:S01]  /*100e0*/  STL.64 [R1+0x1e0], R6 ;  /* 0x0001e00601007387 */ /* 0x0009e20000100a00 */
[-C--:B------:R-:W-:Y:S02]  /*100f0*/  LEA.HI.X.SX32 R15, R107, R4.reuse, 0x2, P5 ;  /* 0x000000046b0f7211 */ /* 0x080fe400028f16ff */
[----:B------:R-:W-:Y:S02]  /*10100*/  LEA.HI.X.SX32 R13, R108, R4, 0x2, P4 ;  /* 0x000000046c0d7211 */ /* 0x000fe400020f16ff */
[CC--:B-1----:R-:W-:Y:S02]  /*10110*/  LEA R10, P3, R109.reuse, R32.reuse, 0x2 ;  /* 0x000000206d0a7211 */ /* 0x0c2fe400078610ff */
[----:B---3--:R-:W-:Y:S01]  /*10120*/  LEA R8, P1, R110, R32, 0x2 ;  /* 0x000000206e087211 */ /* 0x008fe200078210ff */
[----:B------:R1:W-:Y:S01]  /*10130*/  STL.64 [R1+0x1d8], R16 ;  /* 0x0001d81001007387 */ /* 0x0003e20000100a00 */
[----:B------:R-:W-:-:S02]  /*10140*/  LEA.HI.X.SX32 R11, R109, R4, 0x2, P3 ;  /* 0x000000046d0b7211 */ /* 0x000fc400018f16ff */
[C---:B----4-:R-:W-:Y:S01]  /*10150*/  LEA R6, P0, R111.reuse, R32, 0x2 ;  /* 0x000000206f067211 */ /* 0x050fe200078010ff */
        /* <DEDUP_REMOVED lines=53> */
[----:B----4-:R-:W-:Y:S01]  /*104b0*/  LEA R6, P0, R131, R32, 0x2 ;  /* 0x0000002083067211 */ /* 0x010fe200078010ff */
[----:B------:R3:W-:Y:S01]  /*104c0*/  STL.64 [R1+0x140], R14 ;  /* 0x0001400e01007387 */ /* 0x0007e20000100a00 */
[-C--:B------:R-:W-:Y:S01]  /*104d0*/  LEA.HI.X.SX32 R9, R130, R4.reuse, 0x2, P1 ;  /* 0x0000000482097211 */ /* 0x080fe200008f16ff */
[----:B------:R-:W-:Y:S01]  /*104e0*/  IMAD R137, R137, UR4, RZ ;  /* 0x0000000489897c24 */ /* 0x000fe2000f8e02ff */
[----:B------:R-:W-:Y:S01]  /*104f0*/  LEA.HI.X.SX32 R7, R131, R4, 0x2, P0 ;  /* 0x0000000483077211 */ /* 0x000fe200000f16ff */
[----:B------:R4:W-:Y:S01]  /*10500*/  STL.64 [R1+0x138], R12 ;  /* 0x0001380c01007387 */ /* 0x0009e20000100a00 */
[----:B------:R-:W-:Y:S02]  /*10510*/  IMAD R138, R138, UR4, RZ ;  /* 0x000000048a8a7c24 */ /* 0x000fe4000f8e02ff */
[----:B------:R-:W-:Y:S01]  /*10520*/  IMAD R139, R139, UR4, RZ ;  /* 0x000000048b8b7c24 */ /* 0x000fe2000f8e02ff */
[-C--:B-1----:R-:W-:Y:S01]  /*10530*/  LEA R16, P2, R132, R32.reuse, 0x2 ;  /* 0x0000002084107211 */ /* 0x082fe200078410ff */
[----:B------:R-:W-:Y:S01]  /*10540*/  IMAD R140, R140, UR4, RZ ;  /* 0x000000048c8c7c24 */ /* 0x000fe2000f8e02ff */
[----:B------:R1:W-:Y:S01]  /*10550*/  STL.64 [R1+0x130], R10 ;  /* 0x0001300a01007387 */ /* 0x0003e20000100a00 */
[----:B---3--:R-:W-:-:S02]  /*10560*/  LEA R14, P5, R133, R32, 0x2 ;  /* 0x00000020850e7211 */ /* 0x008fc400078a10ff */
[----:B----4-:R-:W-:Y:S01]  /*10570*/  LEA R12, P4, R134, R32, 0x2 ;  /* 0x00000020860c7211 */ /* 0x010fe200078810ff */
[----:B------:R3:W-:Y:S01]  /*10580*/  STL.64 [R1+0x128], R8 ;  /* 0x0001280801007387 */ /* 0x0007e20000100a00 */
[-C--:B------:R-:W-:Y:S01]  /*10590*/  LEA.HI.X.SX32 R17, R132, R4.reuse, 0x2, P2 ;  /* 0x0000000484117211 */ /* 0x080fe200010f16ff */
[----:B------:R-:W-:Y:S01]  /*105a0*/  IMAD R141, R141, UR4, RZ ;  /* 0x000000048d8d7c24 */ /* 0x000fe2000f8e02ff */
[-C--:B------:R-:W-:Y:S01]  /*105b0*/  LEA.HI.X.SX32 R15, R133, R4.reuse, 0x2, P5 ;  /* 0x00000004850f7211 */ /* 0x080fe200028f16ff */
[----:B------:R4:W-:Y:S01]  /*105c0*/  STL.64 [R1+0x120], R6 ;  /* 0x0001200601007387 */ /* 0x0009e20000100a00 */
[----:B------:R-:W-:Y:S01]  /*105d0*/  LEA.HI.X.SX32 R13, R134, R4, 0x2, P4 ;  /* 0x00000004860d7211 */ /* 0x000fe200020f16ff */
[----:B------:R-:W-:Y:S01]  /*105e0*/  IMAD R142, R142, UR4, RZ ;  /* 0x000000048e8e7c24 */ /* 0x000fe2000f8e02ff */
[-C--:B-1----:R-:W-:Y:S01]  /*105f0*/  LEA R10, P3, R135, R32.reuse, 0x2 ;  /* 0x00000020870a7211 */ /* 0x082fe200078610ff */
[----:B------:R-:W-:Y:S01]  /*10600*/  IMAD R143, R143, UR4, RZ ;  /* 0x000000048f8f7c24 */ /* 0x000fe2000f8e02ff */
[-C--:B------:R-:W-:Y:S01]  /*10610*/  LEA R44, P2, R138, R32.reuse, 0x2 ;  /* 0x000000208a2c7211 */ /* 0x080fe200078410ff */
[----:B------:R-:W-:Y:S01]  /*10620*/  IMAD R144, R144, UR4, RZ ;  /* 0x0000000490907c24 */ /* 0x000fe2000f8e02ff */
[-C--:B------:R-:W-:Y:S01]  /*10630*/  LEA R46, P5, R139, R32.reuse, 0x2 ;  /* 0x000000208b2e7211 */ /* 0x080fe200078a10ff */
[----:B------:R-:W-:Y:S01]  /*10640*/  IMAD R145, R145, UR4, RZ ;  /* 0x0000000491917c24 */ /* 0x000fe2000f8e02ff */
[-C--:B---3--:R-:W-:Y:S01]  /*10650*/  LEA R8, P1, R136, R32.reuse, 0x2 ;  /* 0x0000002088087211 */ /* 0x088fe200078210ff */
[----:B------:R-:W-:Y:S01]  /*10660*/  IMAD R146, R146, UR4, RZ ;  /* 0x0000000492927c24 */ /* 0x000fe2000f8e02ff */
[----:B------:R-:W-:-:S02]  /*10670*/  LEA R48, P4, R140, R32, 0x2 ;  /* 0x000000208c307211 */ /* 0x000fc400078810ff */
[----:B----4-:R-:W-:Y:S01]  /*10680*/  LEA R6, P0, R137, R32, 0x2 ;  /* 0x0000002089067211 */ /* 0x010fe200078010ff */
[----:B------:R-:W-:Y:S01]  /*10690*/  IMAD R147, R147, UR4, RZ ;  /* 0x0000000493937c24 */ /* 0x000fe2000f8e02ff */
[-C--:B------:R-:W-:Y:S01]  /*106a0*/  LEA.HI.X.SX32 R11, R135, R4.reuse, 0x2, P3 ;  /* 0x00000004870b7211 */ /* 0x080fe200018f16ff */
        /* <DEDUP_REMOVED lines=9> */
[----:B------:R-:W-:-:S02]  /*10740*/  LEA.HI.X.SX32 R49, R140, R4, 0x2, P4 ;  /* 0x000000048c317211 */ /* 0x000fc400020f16ff */
[-C--:B------:R-:W-:Y:S02]  /*10750*/  LEA R50, P3, R141, R32.reuse, 0x2 ;  /* 0x000000208d327211 */ /* 0x080fe400078610ff */
[-C--:B------:R-:W-:Y:S02]  /*10760*/  LEA R52, P1, R142, R32.reuse, 0x2 ;  /* 0x000000208e347211 */ /* 0x080fe400078210ff */
[-C--:B------:R-:W-:Y:S02]  /*10770*/  LEA R54, P0, R143, R32.reuse, 0x2 ;  /* 0x000000208f367211 */ /* 0x080fe400078010ff */
[-C--:B------:R-:W-:Y:S02]  /*10780*/  LEA R56, P2, R144, R32.reuse, 0x2 ;  /* 0x0000002090387211 */ /* 0x080fe400078410ff */
[-C--:B------:R-:W-:Y:S02]  /*10790*/  LEA R58, P5, R145, R32.reuse, 0x2 ;  /* 0x00000020913a7211 */ /* 0x080fe400078a10ff */
[----:B------:R-:W-:Y:S01]  /*107a0*/  LEA R60, P4, R146, R32, 0x2 ;  /* 0x00000020923c7211 */ /* 0x000fe200078810ff */
        /* <DEDUP_REMOVED lines=108> */
[----:B------:R-:W-:Y:S01]  /*10e70*/  STL.64 [R1+0x118], R16 ;  /* 0x0001181001007387 */ /* 0x000fe20000100a00 */
        /* <DEDUP_REMOVED lines=10> */
[----:B------:R-:W-:Y:S01]  /*10f20*/  LEA.HI.X.SX32 R133, R182, R4, 0x2, P4 ;  /* 0x00000004b6857211 */ /* 0x000fe200020f16ff */
[----:B------:R-:W-:Y:S01]  /*10f30*/  IMAD R194, R194, UR4, RZ ;  /* 0x00000004c2c27c24 */ /* 0x000fe2000f8e02ff */
[----:B------:R-:W-:Y:S01]  /*10f40*/  STL.64 [R1+0x110], R14 ;  /* 0x0001100e01007387 */ /* 0x000fe20000100a00 */
[----:B------:R-:W-:-:S02]  /*10f50*/  LEA R134, P3, R183, R32, 0x2 ;  /* 0x00000020b7867211 */ /* 0x000fc400078610ff */
[-C--:B------:R-:W-:Y:S01]  /*10f60*/  LEA R136, P1, R184, R32.reuse, 0x2 ;  /* 0x00000020b8887211 */ /* 0x080fe200078210ff */
[----:B------:R-:W-:Y:S01]  /*10f70*/  STL.64 [R1+0x108], R12 ;  /* 0x0001080c01007387 */ /* 0x000fe20000100a00 */
[-C--:B------:R-:W-:Y:S02]  /*10f80*/  LEA R138, P0, R185, R32.reuse, 0x2 ;  /* 0x00000020b98a7211 */ /* 0x080fe400078010ff */
[-C--:B------:R-:W-:Y:S02]  /*10f90*/  LEA R140, P2, R186, R32.reuse, 0x2 ;  /* 0x00000020ba8c7211 */ /* 0x080fe400078410ff */
[-C--:B------:R-:W-:Y:S02]  /*10fa0*/  LEA R142, P5, R187, R32.reuse, 0x2 ;  /* 0x00000020bb8e7211 */ /* 0x080fe400078a10ff */
[----:B------:R-:W-:Y:S01]  /*10fb0*/  LEA R144, P4, R188, R32, 0x2 ;  /* 0x00000020bc907211 */ /* 0x000fe200078810ff */
[----:B------:R1:W-:Y:S01]  /*10fc0*/  STL.64 [R1+0x100], R10 ;  /* 0x0001000a01007387 */ /* 0x0003e20000100a00 */
[-C--:B------:R-:W-:Y:S01]  /*10fd0*/  LEA.HI.X.SX32 R135, R183, R4.reuse, 0x2, P3 ;  /* 0x00000004b7877211 */ /* 0x080fe200018f16ff */
[----:B------:R-:W-:Y:S01]  /*10fe0*/  IMAD R195, R195, UR4, RZ ;  /* 0x00000004c3c37c24 */ /* 0x000fe2000f8e02ff */
[-C--:B------:R-:W-:Y:S01]  /*10ff0*/  LEA.HI.X.SX32 R137, R184, R4.reuse, 0x2, P1 ;  /* 0x00000004b8897211 */ /* 0x080fe200008f16ff */
[----:B------:R-:W-:Y:S01]  /*11000*/  STL.64 [R1+0xf8], R8 ;  /* 0x0000f80801007387 */ /* 0x000fe20000100a00 */
[-C--:B------:R-:W-:Y:S01]  /*11010*/  LEA.HI.X.SX32 R139, R185, R4.reuse, 0x2, P0 ;  /* 0x00000004b98b7211 */ /* 0x080fe200000f16ff */
[----:B------:R-:W-:Y:S01]  /*11020*/  IMAD R196, R196, UR4, RZ ;  /* 0x00000004c4c47c24 */ /* 0x000fe2000f8e02ff */
[-C--:B------:R-:W-:Y:S01]  /*11030*/  LEA.HI.X.SX32 R141, R186, R4.reuse, 0x2, P2 ;  /* 0x00000004ba8d7211 */ /* 0x080fe200010f16ff */
[----:B------:R-:W-:Y:S01]  /*11040*/  STL.64 [R1+0xf0], R6 ;  /* 0x0000f00601007387 */ /* 0x000fe20000100a00 */
[-C--:B------:R-:W-:Y:S01]  /*11050*/  LEA.HI.X.SX32 R143, R187, R4.reuse, 0x2, P5 ;  /* 0x00000004bb8f7211 */ /* 0x080fe200028f16ff */
[----:B------:R-:W-:Y:S01]  /*11060*/  IMAD R197, R197, UR4, RZ ;  /* 0x00000004c5c57c24 */ /* 0x000fe2000f8e02ff */
[----:B------:R-:W-:Y:S01]  /*11070*/  LEA.HI.X.SX32 R145, R188, R4, 0x2, P4 ;  /* 0x00000004bc917211 */ /* 0x000fe200020f16ff */
[----:B------:R-:W-:Y:S01]  /*11080*/  IMAD R198, R198, UR4, RZ ;  /* 0x00000004c6c67c24 */ /* 0x000fe2000f8e02ff */
[-C--:B------:R-:W-:Y:S01]  /*11090*/  LEA R146, P3, R189, R32.reuse, 0x2 ;  /* 0x00000020bd927211 */ /* 0x080fe200078610ff */
[----:B------:R-:W-:Y:S01]  /*110a0*/  IMAD R199, R199, UR4, RZ ;  /* 0x00000004c7c77c24 */ /* 0x000fe2000f8e02ff */
[-C--:B------:R-:W-:Y:S01]  /*110b0*/  LEA R148, P1, R190, R32.reuse, 0x2 ;  /* 0x00000020be947211 */ /* 0x080fe200078210ff */
[----:B------:R-:W-:Y:S01]  /*110c0*/  IMAD R200, R200, UR4, RZ ;  /* 0x00000004c8c87c24 */ /* 0x000fe2000f8e02ff */
[----:B------:R-:W-:-:S02]  /*110d0*/  LEA R150, P0, R191, R32, 0x2 ;  /* 0x00000020bf967211 */ /* 0x000fc400078010ff */
        /* <DEDUP_REMOVED lines=38> */
[----:B------:R-:W-:-:S02]  /*11340*/  LEA R180, P4, R206, R32, 0x2 ;  /* 0x00000020ceb47211 */ /* 0x000fc400078810ff */
[-C--:B------:R-:W-:Y:S02]  /*11350*/  LEA.HI.X.SX32 R171, R201, R4.reuse, 0x2, P3 ;  /* 0x00000004c9ab7211 */ /* 0x080fe400018f16ff */
[-C--:B------:R-:W-:Y:S02]  /*11360*/  LEA.HI.X.SX32 R173, R202, R4.reuse, 0x2, P1 ;  /* 0x00000004caad7211 */ /* 0x080fe400008f16ff */
[-C--:B------:R-:W-:Y:S02]  /*11370*/  LEA.HI.X.SX32 R175, R203, R4.reuse, 0x2, P0 ;  /* 0x00000004cbaf7211 */ /* 0x080fe400000f16ff */
[-C--:B------:R-:W-:Y:S02]  /*11380*/  LEA.HI.X.SX32 R177, R204, R4.reuse, 0x2, P2 ;  /* 0x00000004ccb17211 */ /* 0x080fe400010f16ff */
[-C--:B------:R-:W-:Y:S02]  /*11390*/  LEA.HI.X.SX32 R179, R205, R4.reuse, 0x2, P5 ;  /* 0x00000004cdb37211 */ /* 0x080fe400028f16ff */
        /* <DEDUP_REMOVED lines=12> */
[----:B------:R-:W-:Y:S01]  /*11460*/  LEA.HI.X.SX32 R193, R212, R4, 0x2, P4 ;  /* 0x00000004d4c17211 */ /* 0x000fe200020f16ff */
[----:B-1----:R-:W3:Y:S01]  /*11470*/  LDL.LU R11, [R1+0x55c] ;  /* 0x00055c00010b7983 */ /* 0x002ee20000300800 */
[----:B------:R-:W-:Y:S01]  /*11480*/  ULDC UR24, c[0x0][0x240] ;  /* 0x0000900000187ab9 */ /* 0x000fe20000000800 */
[----:B------:R-:W-:Y:S01]  /*11490*/  ULDC UR6, c[0x0][0x240] ;  /* 0x0000900000067ab9 */ /* 0x000fe20000000800 */
[----:B------:R-:W-:Y:S01]  /*114a0*/  ULDC UR7, c[0x0][0x240] ;  /* 0x0000900000077ab9 */ /* 0x000fe20000000800 */
[----:B------:R-:W4:Y:S01]  /*114b0*/  LDL.LU R12, [R1+0x558] ;  /* 0x00055800010c7983 */ /* 0x000f220000300800 */
[----:B------:R-:W-:Y:S01]  /*114c0*/  ULDC UR23, c[0x0][0x240] ;  /* 0x0000900000177ab9 */ /* 0x000fe20000000800 */
[----:B------:R-:W-:Y:S01]  /*114d0*/  ULDC UR5, c[0x0][0x240] ;  /* 0x0000900000057ab9 */ /* 0x000fe20000000800 */
[----:B------:R-:W-:Y:S01]  /*114e0*/  IMAD R28, R232, UR4, RZ ;  /* 0x00000004e81c7c24 */ /* 0x000fe2000f8e02ff */
[----:B------:R-:W2:Y:S01]  /*114f0*/  LDL.LU R13, [R1+0x554] ;  /* 0x00055400010d7983 */ /* 0x000ea20000300800 */
[----:B------:R-:W-:Y:S01]  /*11500*/  IMAD R27, R233, UR4, RZ ;  /* 0x00000004e91b7c24 */ /* 0x000fe2000f8e02ff */
[----:B------:R-:W-:Y:S01]  /*11510*/  ULDC UR19, c[0x0][0x240] ;  /* 0x0000900000137ab9 */ /* 0x000fe20000000800 */
[----:B------:R-:W-:Y:S01]  /*11520*/  IMAD R24, R236, UR4, RZ ;  /* 0x00000004ec187c24 */ /* 0x000fe2000f8e02ff */
[----:B------:R-:W2:Y:S01]  /*11530*/  LDL.LU R14, [R1+0x550] ;  /* 0x00055000010e7983 */ /* 0x000ea20000300800 */
[----:B------:R-:W-:Y:S01]  /*11540*/  IMAD R26, R234, UR4, RZ ;  /* 0x00000004ea1a7c24 */ /* 0x000fe2000f8e02ff */
[----:B------:R-:W-:Y:S01]  /*11550*/  ULDC UR9, c[0x0][0x240] ;  /* 0x0000900000097ab9 */ /* 0x000fe20000000800 */
[----:B------:R-:W-:Y:S01]  /*11560*/  IMAD R25, R235, UR4, RZ ;  /* 0x00000004eb197c24 */ /* 0x000fe2000f8e02ff */
[----:B------:R-:W2:Y:S01]  /*11570*/  LDL.LU R15, [R1+0x54c] ;  /* 0x00054c00010f7983 */ /* 0x000ea20000300800 */
[----:B------:R-:W-:Y:S01]  /*11580*/  ULDC UR18, c[0x0][0x240] ;  /* 0x0000900000127ab9 */ /* 0x000fe20000000800 */
[----:B------:R-:W-:Y:S01]  /*11590*/  ULDC UR14, c[0x0][0x240] ;  /* 0x00009000000e7ab9 */ /* 0x000fe20000000800 */
[----:B------:R-:W-:Y:S01]  /*115a0*/  ULDC UR16, c[0x0][0x240] ;  /* 0x0000900000107ab9 */ /* 0x000fe20000000800 */
        /* <DEDUP_REMOVED lines=24> */
[----:B------:R-:W-:Y:S04]  /*11730*/  STL.64 [R1+0xec8], R168 ;  /* 0x000ec8a801007387 */ /* 0x000fe80000100a00 */
[----:B------:R-:W-:Y:S04]  /*11740*/  STL.64 [R1+0xec0], R176 ;  /* 0x000ec0b001007387 */ /* 0x000fe80000100a00 */
[----:B------:R-:W-:Y:S04]  /*11750*/  STL.64 [R1+0xeb8], R184 ;  /* 0x000eb8b801007387 */ /* 0x000fe80000100a00 */
[----:B------:R-:W-:Y:S04]  /*11760*/  STL.64 [R1+0xeb0], R192 ;  /* 0x000eb0c001007387 */ /* 0x000fe80000100a00 */
[----:B------:R1:W-:Y:S04]  /*11770*/  STL.64 [R1+0xe60], R154 ;  /* 0x000e609a01007387 */ /* 0x0003e80000100a00 */
[----:B------:R-:W-:Y:S04]  /*11780*/  STL.64 [R1+0xe58], R162 ;  /* 0x000e58a201007387 */ /* 0x000fe80000100a00 */
[----:B------:R-:W-:Y:S04]  /*11790*/  STL.64 [R1+0xe50], R170 ;  /* 0x000e50aa01007387 */ /* 0x000fe80000100a00 */
[----:B------:R-:W-:Y:S01]  /*117a0*/  STL.64 [R1+0xe48], R178 ;  /* 0x000e48b201007387 */ /* 0x000fe20000100a00 */
[----:B-1----:R-:W-:-:S02]  /*117b0*/  IMAD R155, R238, UR21, RZ ;  /* 0x00000015ee9b7c24 */ /* 0x002fc4000f8e02ff */
[----:B------:R-:W-:Y:S01]  /*117c0*/  IMAD R154, R237, UR22, RZ ;  /* 0x00000016ed9a7c24 */ /* 0x000fe2000f8e02ff */
        /* <DEDUP_REMOVED lines=12> */
[----:B-1----:R-:W-:-:S03]  /*11890*/  IMAD R158, R241, UR18, RZ ;  /* 0x00000012f19e7c24 */ /* 0x002fc6000f8e02ff */
[----:B------:R-:W-:Y:S04]  /*118a0*/  STL.64 [R1+0xdd0], R190 ;  /* 0x000dd0be01007387 */ /* 0x000fe80000100a00 */
[----:B------:R1:W-:Y:S02]  /*118b0*/  STL [R1+0xdc8], R0 ;  /* 0x000dc80001007387 */ /* 0x0003e40000100800 */
[----:B-1----:R-:W-:Y:S02]  /*118c0*/  IMAD R0, R222, UR23, RZ ;  /* 0x00000017de007c24 */ /* 0x002fe4000f8e02ff */
[----:B---3--:R-:W-:Y:S02]  /*118d0*/  IMAD R7, R11, UR4, RZ ;  /* 0x000000040b077c24 */ /* 0x008fe4000f8e02ff */
[----:B----4-:R-:W-:-:S03]  /*118e0*/  IMAD R8, R12, UR4, RZ ;  /* 0x000000040c087c24 */ /* 0x010fc6000f8e02ff */
[-C--:B------:R-:W-:Y:S01]  /*118f0*/  LEA R198, P2, R7, R32.reuse, 0x2 ;  /* 0x0000002007c67211 */ /* 0x080fe200078410ff */
[----:B--2---:R-:W-:Y:S01]  /*11900*/  IMAD R9, R13, UR4, RZ ;  /* 0x000000040d097c24 */ /* 0x004fe2000f8e02ff */
[C---:B------:R-:W-:Y:S02]  /*11910*/  LEA R200, P4, R8.reuse, R32, 0x2 ;  /* 0x0000002008c87211 */ /* 0x040fe400078810ff */
[----:B------:R-:W-:Y:S02]  /*11920*/  LEA.HI.X.SX32 R199, R7, R4, 0x2, P2 ;  /* 0x0000000407c77211 */ /* 0x000fe400010f16ff */
[----:B------:R-:W-:Y:S02]  /*11930*/  LEA R202, P5, R9, R32, 0x2 ;  /* 0x0000002009ca7211 */ /* 0x000fe400078a10ff */
[-C--:B------:R-:W-:Y:S01]  /*11940*/  LEA.HI.X.SX32 R201, R8, R4.reuse, 0x2, P4 ;  /* 0x0000000408c97211 */ /* 0x080fe200020f16ff */
[----:B------:R-:W-:Y:S01]  /*11950*/  IMAD R11, R15, UR4, RZ ;  /* 0x000000040f0b7c24 */ /* 0x000fe2000f8e02ff */
[----:B------:R-:W-:Y:S01]  /*11960*/  LEA.HI.X.SX32 R203, R9, R4, 0x2, P5 ;  /* 0x0000000409cb7211 */ /* 0x000fe200028f16ff */
[----:B------:R-:W-:-:S02]  /*11970*/  IMAD R15, R223, UR4, RZ ;  /* 0x00000004df0f7c24 */ /* 0x000fc4000f8e02ff */
[----:B------:R-:W-:Y:S02]  /*11980*/  IMAD R12, R16, UR4, RZ ;  /* 0x00000004100c7c24 */ /* 0x000fe4000f8e02ff */
[----:B------:R-:W-:Y:S02]  /*11990*/  IMAD R16, R224, UR4, RZ ;  /* 0x00000004e0107c24 */ /* 0x000fe4000f8e02ff */
[----:B------:R-:W-:Y:S01]  /*119a0*/  IMAD R13, R17, UR4, RZ ;  /* 0x00000004110d7c24 */ /* 0x000fe2000f8e02ff */
[----:B------:R-:W-:Y:S01]  /*119b0*/  LEA R208, P2, R12, R32, 0x2 ;  /* 0x000000200cd07211 */ /* 0x000fe200078410ff */
[----:B------:R-:W-:-:S03]  /*119c0*/  IMAD R17, R225, UR4, RZ ;  /* 0x00000004e1117c24 */ /* 0x000fc6000f8e02ff */
[----:B------:R-:W-:Y:S02]  /*119d0*/  LEA R210, P4, R13, R32, 0x2 ;  /* 0x000000200dd27211 */ /* 0x000fe400078810ff */
[----:B------:R-:W-:Y:S01]  /*119e0*/  LEA.HI.X.SX32 R209, R12, R4, 0x2, P2 ;  /* 0x000000040cd17211 */ /* 0x000fe200010f16ff */
[----:B------:R-:W-:Y:S01]  /*119f0*/  IMAD R247, R247, UR12, RZ ;  /* 0x0000000cf7f77c24 */ /* 0x000fe2000f8e02ff */
[----:B------:R-:W-:Y:S01]  /*11a00*/  LEA R218, P2, R17, R32, 0x2 ;  /* 0x0000002011da7211 */ /* 0x000fe200078410ff */
[----:B------:R-:W-:Y:S01]  /*11a10*/  IMAD R246, R246, UR11, RZ ;  /* 0x0000000bf6f67c24 */ /* 0x000fe2000f8e02ff */
[-C--:B------:R-:W-:Y:S01]  /*11a20*/  LEA.HI.X.SX32 R211, R13, R4.reuse, 0x2, P4 ;  /* 0x000000040dd37211 */ /* 0x080fe200020f16ff */
[----:B------:R-:W-:Y:S01]  /*11a30*/  IMAD.MOV.U32 R5, RZ, RZ, R23 ;  /* 0x000000ffff057224 */ /* 0x000fe200078e0017 */
[----:B------:R-:W-:Y:S01]  /*11a40*/  LEA.HI.X.SX32 R219, R17, R4, 0x2, P2 ;  /* 0x0000000411db7211 */ /* 0x000fe200010f16ff */
[----:B------:R-:W-:Y:S02]  /*11a50*/  IMAD R23, R231, UR4, RZ ;  /* 0x00000004e7177c24 */ /* 0x000fe4000f8e02ff */
[----:B------:R-:W-:-:S02]  /*11a60*/  IMAD.MOV.U32 R216, RZ, RZ, R22 ;  /* 0x000000ffffd87224 */ /* 0x000fc400078e0016 */
[----:B------:R-:W-:Y:S02]  /*11a70*/  IMAD.MOV.U32 R215, RZ, RZ, R21 ;  /* 0x000000ffffd77224 */ /* 0x000fe400078e0015 */
[----:B------:R-:W-:Y:S02]  /*11a80*/  IMAD.MOV.U32 R214, RZ, RZ, R20 ;  /* 0x000000ffffd67224 */ /* 0x000fe400078e0014 */
[----:B------:R-:W-:Y:S02]  /*11a90*/  IMAD.MOV.U32 R213, RZ, RZ, R19 ;  /* 0x000000ffffd57224 */ /* 0x000fe400078e0013 */
[----:B------:R-:W-:Y:S02]  /*11aa0*/  IMAD R37, R250, UR8, RZ ;  /* 0x00000008fa257c24 */ /* 0x000fe4000f8e02ff */
[----:B------:R-:W-:Y:S02]  /*11ab0*/  IMAD R42, R249, UR9, RZ ;  /* 0x00000009f92a7c24 */ /* 0x000fe4000f8e02ff */
[----:B------:R-:W-:-:S02]  /*11ac0*/  IMAD R43, R248, UR10, RZ ;  /* 0x0000000af82b7c24 */ /* 0x000fc4000f8e02ff */
[----:B------:R-:W-:Y:S01]  /*11ad0*/  IMAD R6, R10, UR4, RZ ;  /* 0x000000040a067c24 */ /* 0x000fe2000f8e02ff */
[----:B------:R-:W-:Y:S01]  /*11ae0*/  LOP3.LUT R193, R3, 0x40, RZ, 0xfc, !PT ;  /* 0x0000004003c17812 */ /* 0x000fe200078efcff */
[----:B------:R-:W-:Y:S01]  /*11af0*/  IMAD R5, R5, UR4, RZ ;  /* 0x0000000405057c24 */ /* 0x000fe2000f8e02ff */
[----:B------:R-:W-:Y:S01]  /*11b00*/  LOP3.LUT R159, R3, 0x60, RZ, 0xfc, !PT ;  /* 0x00000060039f7812 */ /* 0x000fe200078efcff */
[----:B------:R-:W-:Y:S01]  /*11b10*/  IMAD R10, R14, UR4, RZ ;  /* 0x000000040e0a7c24 */ /* 0x000fe2000f8e02ff */
[-C--:B------:R-:W-:Y:S01]  /*11b20*/  LEA R196, P6, R6, R32.reuse, 0x2 ;  /* 0x0000002006c47211 */ /* 0x080fe200078c10ff */
[----:B------:R-:W-:Y:S01]  /*11b30*/  IMAD R14, R18, UR4, RZ ;  /* 0x00000004120e7c24 */ /* 0x000fe2000f8e02ff */
[-C--:B------:R-:W-:Y:S01]  /*11b40*/  LEA R194, P1, R5, R32.reuse, 0x2 ;  /* 0x0000002005c27211 */ /* 0x080fe200078210ff */
[----:B------:R-:W-:Y:S01]  /*11b50*/  IMAD R18, R226, UR4, RZ ;  /* 0x00000004e2127c24 */ /* 0x000fe2000f8e02ff */
[----:B------:R-:W-:Y:S01]  /*11b60*/  LEA R204, P3, R10, R32, 0x2 ;  /* 0x000000200acc7211 */ /* 0x000fe200078610ff */
[----:B------:R-:W-:Y:S01]  /*11b70*/  IMAD R19, R227, UR4, RZ ;  /* 0x00000004e3137c24 */ /* 0x000fe2000f8e02ff */
[----:B------:R-:W-:Y:S01]  /*11b80*/  LEA.HI.X.SX32 R195, R5, R4, 0x2, P1 ;  /* 0x0000000405c37211 */ /* 0x000fe200008f16ff */
[----:B------:R-:W-:Y:S01]  /*11b90*/  IMAD R29, R216, UR24, RZ ;  /* 0x00000018d81d7c24 */ /* 0x000fe2000f8e02ff */
[----:B------:R-:W-:Y:S01]  /*11ba0*/  LEA R206, P1, R11, R32, 0x2 ;  /* 0x000000200bce7211 */ /* 0x000fe200078210ff */
[----:B------:R-:W-:Y:S01]  /*11bb0*/  IMAD R21, R229, UR4, RZ ;  /* 0x00000004e5157c24 */ /* 0x000fe2000f8e02ff */
[----:B------:R-:W-:Y:S01]  /*11bc0*/  LEA.HI.X.SX32 R197, R6, R4, 0x2, P6 ;  /* 0x0000000406c57211 */ /* 0x000fe200030f16ff */
[----:B------:R-:W-:Y:S01]  /*11bd0*/  IMAD R31, R214, UR6, RZ ;  /* 0x00000006d61f7c24 */ /* 0x000fe2000f8e02ff */
[----:B------:R-:W-:Y:S01]  /*11be0*/  LEA R212, P5, R14, R32, 0x2 ;  /* 0x000000200ed47211 */ /* 0x000fe200078a10ff */
[----:B------:R-:W-:Y:S01]  /*11bf0*/  IMAD R33, R213, UR7, RZ ;  /* 0x00000007d5217c24 */ /* 0x000fe2000f8e02ff */
[-C--:B------:R-:W-:Y:S01]  /*11c00*/  LEA.HI.X.SX32 R207, R11, R4.reuse, 0x2, P1 ;  /* 0x000000040bcf7211 */ /* 0x080fe200008f16ff */
[----:B------:R-:W-:Y:S01]  /*11c10*/  STL.64 [R1+0xe68], R194 ;  /* 0x000e68c201007387 */ /* 0x000fe20000100a00 */
[----:B------:R-:W-:Y:S01]  /*11c20*/  LEA.HI.X.SX32 R205, R10, R4, 0x2, P3 ;  /* 0x000000040acd7211 */ /* 0x000fe200018f16ff */
[----:B------:R-:W-:Y:S01]  /*11c30*/  IMAD R30, R215, UR5, RZ ;  /* 0x00000005d71e7c24 */ /* 0x000fe2000f8e02ff */
[-C--:B------:R-:W-:Y:S01]  /*11c40*/  LEA R216, P1, R16, R32.reuse, 0x2 ;  /* 0x0000002010d87211 */ /* 0x080fe200078210ff */
[----:B------:R-:W-:Y:S01]  /*11c50*/  STL.64 [R1+0xe20], R196 ;  /* 0x000e20c401007387 */ /* 0x000fe20000100a00 */
[-C--:B------:R-:W-:Y:S01]  /*11c60*/  LEA R214, P3, R15, R32.reuse, 0x2 ;  /* 0x000000200fd67211 */ /* 0x080fe200078610ff */
[----:B------:R-:W-:Y:S01]  /*11c70*/  IMAD R20, R228, UR4, RZ ;  /* 0x00000004e4147c24 */ /* 0x000fe2000f8e02ff */
[----:B------:R-:W-:Y:S01]  /*11c80*/  LEA R220, P4, R18, R32, 0x2 ;  /* 0x0000002012dc7211 */ /* 0x000fe200078810ff */
[----:B------:R-:W-:Y:S01]  /*11c90*/  STL.64 [R1+0xe28], R198 ;  /* 0x000e28c601007387 */ /* 0x000fe20000100a00 */
[----:B------:R-:W-:Y:S01]  /*11ca0*/  LEA.HI.X.SX32 R213, R14, R4, 0x2, P5 ;  /* 0x000000040ed57211 */ /* 0x000fe200028f16ff */
[----:B------:R-:W-:Y:S01]  /*11cb0*/  IMAD R22, R230, UR4, RZ ;  /* 0x00000004e6167c24 */ /* 0x000fe2000f8e02ff */
[----:B------:R-:W-:Y:S01]  /*11cc0*/  LEA R222, P5, R19, R32, 0x2 ;  /* 0x0000002013de7211 */ /* 0x000fe200078a10ff */
[----:B------:R-:W-:Y:S01]  /*11cd0*/  STL.64 [R1+0xe70], R202 ;  /* 0x000e70ca01007387 */ /* 0x000fe20000100a00 */
[-C--:B------:R-:W-:Y:S01]  /*11ce0*/  LEA.HI.X.SX32 R217, R16, R4.reuse, 0x2, P1 ;  /* 0x0000000410d97211 */ /* 0x080fe200008f16ff */
[----:B------:R-:W-:Y:S01]  /*11cf0*/  ULDC UR4, c[0x0][0x230] ;  /* 0x00008c0000047ab9 */ /* 0x000fe20000000800 */
[----:B------:R-:W-:Y:S01]  /*11d00*/  LEA.HI.X.SX32 R215, R15, R4, 0x2, P3 ;  /* 0x000000040fd77211 */ /* 0x000fe200018f16ff */
[----:B------:R-:W-:Y:S01]  /*11d10*/  STL.64 [R1+0xe30], R204 ;  /* 0x000e30cc01007387 */ /* 0x000fe20000100a00 */
[----:B------:R-:W-:Y:S01]  /*11d20*/  LEA R226, P1, R21, R32, 0x2 ;  /* 0x0000002015e27211 */ /* 0x000fe200078210ff */
[----:B------:R-:W-:Y:S01]  /*11d30*/  IMAD R249, R244, UR14, RZ ;  /* 0x0000000ef4f97c24 */ /* 0x000fe2000f8e02ff */
[-C--:B------:R-:W-:Y:S01]  /*11d40*/  LEA.HI.X.SX32 R221, R18, R4.reuse, 0x2, P4 ;  /* 0x0000000412dd7211 */ /* 0x080fe200020f16ff */
[----:B------:R1:W-:Y:S01]  /*11d50*/  STL.64 [R1+0xe38], R206 ;  /* 0x000e38ce01007387 */ /* 0x0003e20000100a00 */
[-C--:B------:R-:W-:Y:S01]  /*11d60*/  LEA.HI.X.SX32 R223, R19, R4.reuse, 0x2, P5 ;  /* 0x0000000413df7211 */ /* 0x080fe200028f16ff */
[----:B------:R-:W-:Y:S01]  /*11d70*/  IMAD R248, R245, UR13, RZ ;  /* 0x0000000df5f87c24 */ /* 0x000fe2000f8e02ff */
[----:B------:R-:W-:Y:S01]  /*11d80*/  LEA.HI.X.SX32 R227, R21, R4, 0x2, P1 ;  /* 0x0000000415e37211 */ /* 0x000fe200008f16ff */
[----:B------:R-:W-:Y:S01]  /*11d90*/  STL.64 [R1+0xe78], R210 ;  /* 0x000e78d201007387 */ /* 0x000fe20000100a00 */
[CC--:B------:R-:W-:Y:S01]  /*11da0*/  LEA R224, P3, R20.reuse, R32.reuse, 0x2 ;  /* 0x0000002014e07211 */ /* 0x0c0fe200078610ff */
[----:B------:R-:W-:Y:S01]  /*11db0*/  IMAD R250, R243, UR15, RZ ;  /* 0x0000000ff3fa7c24 */ /* 0x000fe2000f8e02ff */
[C---:B------:R-:W-:Y:S01]  /*11dc0*/  LEA R230, P4, R23.reuse, R32, 0x2 ;  /* 0x0000002017e67211 */ /* 0x040fe200078810ff */
[----:B------:R-:W-:Y:S01]  /*11dd0*/  STL.64 [R1+0xe80], R212 ;  /* 0x000e80d401007387 */ /* 0x000fe20000100a00 */
[-C--:B------:R-:W-:Y:S01]  /*11de0*/  LEA.HI.X.SX32 R225, R20, R4.reuse, 0x2, P3 ;  /* 0x0000000414e17211 */ /* 0x080fe200018f16ff */
[----:B------:R-:W-:Y:S01]  /*11df0*/  ULDC UR7, c[0x0][0x230] ;  /* 0x00008c0000077ab9 */ /* 0x000fe20000000800 */
[----:B------:R-:W-:Y:S01]  /*11e00*/  LEA.HI.X.SX32 R231, R23, R4, 0x2, P4 ;  /* 0x0000000417e77211 */ /* 0x000fe200020f16ff */
[----:B------:R-:W-:Y:S01]  /*11e10*/  STL.64 [R1+0xe88], R214 ;  /* 0x000e88d601007387 */ /* 0x000fe20000100a00 */
[-C--:B------:R-:W-:Y:S01]  /*11e20*/  LEA R228, P2, R22, R32.reuse, 0x2 ;  /* 0x0000002016e47211 */ /* 0x080fe200078410ff */
[----:B------:R-:W-:Y:S01]  /*11e30*/  ULDC UR6, c[0x0][0x230] ;  /* 0x00008c0000067ab9 */ /* 0x000fe20000000800 */
[-C--:B------:R-:W-:Y:S01]  /*11e40*/  LEA R232, P5, R28, R32.reuse, 0x2 ;  /* 0x000000201ce87211 */ /* 0x080fe200078a10ff */
[----:B------:R-:W-:Y:S01]  /*11e50*/  STL.64 [R1+0xe90], R218 ;  /* 0x000e90da01007387 */ /* 0x000fe20000100a00 */
[CC--:B------:R-:W-:Y:S01]  /*11e60*/  LEA R234, P3, R27.reuse, R32.reuse, 0x2 ;  /* 0x000000201bea7211 */ /* 0x0c0fe200078610ff */
[----:B------:R-:W-:Y:S01]  /*11e70*/  ULDC UR8, c[0x0][0x230] ;  /* 0x00008c0000087ab9 */ /* 0x000fe20000000800 */
[----:B------:R-:W-:Y:S01]  /*11e80*/  LEA R240, P4, R24, R32, 0x2 ;  /* 0x0000002018f07211 */ /* 0x000fe200078810ff */
[----:B------:R-:W-:Y:S01]  /*11e90*/  STL.64 [R1+0xe98], R220 ;  /* 0x000e98dc01007387 */ /* 0x000fe20000100a00 */
[-C--:B------:R-:W-:Y:S01]  /*11ea0*/  LEA.HI.X.SX32 R229, R22, R4.reuse, 0x2, P2 ;  /* 0x0000000416e57211 */ /* 0x080fe200010f16ff */
[----:B------:R-:W-:Y:S01]  /*11eb0*/  ULDC UR5, c[0x0][0x230] ;  /* 0x00008c0000057ab9 */ /* 0x000fe20000000800 */
[-C--:B------:R-:W-:Y:S01]  /*11ec0*/  LEA.HI.X.SX32 R233, R28, R4.reuse, 0x2, P5 ;  /* 0x000000041ce97211 */ /* 0x080fe200028f16ff */
[----:B------:R-:W-:Y:S01]  /*11ed0*/  STL.64 [R1+0xea0], R222 ;  /* 0x000ea0de01007387 */ /* 0x000fe20000100a00 */
[-C--:B------:R-:W-:Y:S01]  /*11ee0*/  LEA.HI.X.SX32 R235, R27, R4.reuse, 0x2, P3 ;  /* 0x000000041beb7211 */ /* 0x080fe200018f16ff */
[----:B------:R-:W-:Y:S01]  /*11ef0*/  ULDC.64 UR18, c[0x0][0x208] ;  /* 0x0000820000127ab9 */ /* 0x000fe20000000a00 */
[----:B------:R-:W-:Y:S01]  /*11f00*/  LEA.HI.X.SX32 R241, R24, R4, 0x2, P4 ;  /* 0x0000000418f17211 */ /* 0x000fe200020f16ff */
[----:B------:R2:W-:Y:S01]  /*11f10*/  STL.64 [R1+0xea8], R226 ;  /* 0x000ea8e201007387 */ /* 0x0005e20000100a00 */
[-C--:B------:R-:W-:Y:S01]  /*11f20*/  LEA R236, P1, R26, R32.reuse, 0x2 ;  /* 0x000000201aec7211 */ /* 0x080fe200078210ff */
[----:B------:R-:W-:Y:S01]  /*11f30*/  ULDC UR12, c[0x0][0x230] ;  /* 0x00008c00000c7ab9 */ /* 0x000fe20000000800 */
[-C--:B------:R-:W-:Y:S01]  /*11f40*/  LEA R238, P2, R25, R32.reuse, 0x2 ;  /* 0x0000002019ee7211 */ /* 0x080fe200078410ff */
[----:B------:R-:W3:Y:S01]  /*11f50*/  LDL.LU.64 R168, [R1+0xe8] ;  /* 0x0000e80001a87983 */ /* 0x000ee20000300a00 */
[----:B------:R-:W-:-:S02]  /*11f60*/  LEA R34, P3, R29, R32, 0x2 ;  /* 0x000000201d227211 */ /* 0x000fc400078610ff */
[-C--:B------:R-:W-:Y:S01]  /*11f70*/  LEA R242, P5, R30, R32.reuse, 0x2 ;  /* 0x000000201ef27211 */ /* 0x080fe200078a10ff */
[----:B-1----:R-:W4:Y:S01]  /*11f80*/  LDL.LU.64 R206, [R1+0xa8] ;  /* 0x0000a80001ce7983 */ /* 0x002f220000300a00 */
[----:B------:R-:W-:Y:S02]  /*11f90*/  LEA R244, P4, R31, R32, 0x2 ;  /* 0x000000201ff47211 */ /* 0x000fe400078810ff */
[----:B------:R-:W-:Y:S01]  /*11fa0*/  ISETP.GE.AND P0, PT, R3, UR4, PT ;  /* 0x0000000403007c0c */ /* 0x000fe2000bf06270 */
[----:B------:R-:W4:Y:S01]  /*11fb0*/  LDL.LU.64 R182, [R1+0x68] ;  /* 0x0000680001b67983 */ /* 0x000f220000300a00 */
[----:B------:R-:W1:Y:S01]  /*11fc0*/  S2UR UR4, SR_CgaCtaId ;  /* 0x00000000000479c3 */ /* 0x000e620000008800 */
[-C--:B------:R-:W-:Y:S02]  /*11fd0*/  LEA.HI.X.SX32 R237, R26, R4.reuse, 0x2, P1 ;  /* 0x000000041aed7211 */ /* 0x080fe400008f16ff */
[----:B------:R-:W4:Y:S01]  /*11fe0*/  LDL.LU.64 R184, [R1+0x28] ;  /* 0x0000280001b87983 */ /* 0x000f220000300a00 */
[----:B------:R-:W-:-:S02]  /*11ff0*/  LEA.HI.X.SX32 R239, R25, R4, 0x2, P2 ;  /* 0x0000000419ef7211 */ /* 0x000fc400010f16ff */
[-C--:B------:R-:W-:Y:S01]  /*12000*/  LEA.HI.X.SX32 R35, R29, R4.reuse, 0x2, P3 ;  /* 0x000000041d237211 */ /* 0x080fe200018f16ff */
[----:B--2---:R-:W2:Y:S01]  /*12010*/  LDL.LU.64 R226, [R1+0xe0] ;  /* 0x0000e00001e27983 */ /* 0x004ea20000300a00 */
[-C--:B------:R-:W-:Y:S02]  /*12020*/  LEA.HI.X.SX32 R243, R30, R4.reuse, 0x2, P5 ;  /* 0x000000041ef37211 */ /* 0x080fe400028f16ff */
[----:B------:R-:W-:Y:S01]  /*12030*/  LEA.HI.X.SX32 R245, R31, R4, 0x2, P4 ;  /* 0x000000041ff57211 */ /* 0x000fe200020f16ff */
[----:B------:R-:W2:Y:S01]  /*12040*/  LDL.LU.64 R162, [R1+0xa0] ;  /* 0x0000a00001a27983 */ /* 0x000ea20000300a00 */
[-C--:B------:R-:W-:Y:S02]  /*12050*/  LEA R6, P1, R33, R32.reuse, 0x2 ;  /* 0x0000002021067211 */ /* 0x080fe400078210ff */
[-C--:B------:R-:W-:Y:S01]  /*12060*/  LEA R8, P2, R37, R32.reuse, 0x2 ;  /* 0x0000002025087211 */ /* 0x080fe200078410ff */
[----:B------:R-:W2:Y:S01]  /*12070*/  LDL.LU.64 R174, [R1+0x60] ;  /* 0x0000600001ae7983 */ /* 0x000ea20000300a00 */
[----:B------:R-:W-:-:S02]  /*12080*/  LEA R10, P3, R42, R32, 0x2 ;  /* 0x000000202a0a7211 */ /* 0x000fc400078610ff */
[-C--:B------:R-:W-:Y:S01]  /*12090*/  LEA R12, P5, R43, R32.reuse, 0x2 ;  /* 0x000000202b0c7211 */ /* 0x080fe200078a10ff */
[----:B------:R-:W2:Y:S01]  /*120a0*/  LDL.LU.64 R176, [R1+0x20] ;  /* 0x0000200001b07983 */ /* 0x000ea20000300a00 */
[----:B------:R-:W-:Y:S02]  /*120b0*/  LEA R14, P4, R246, R32, 0x2 ;  /* 0x00000020f60e7211 */ /* 0x000fe400078810ff */
[-C--:B------:R-:W-:Y:S02]  /*120c0*/  LEA.HI.X.SX32 R7, R33, R4.reuse, 0x2, P1 ;  /* 0x0000000421077211 */ /* 0x080fe400008f16ff */
[-C--:B------:R-:W-:Y:S02]  /*120d0*/  LEA.HI.X.SX32 R9, R37, R4.reuse, 0x2, P2 ;  /* 0x0000000425097211 */ /* 0x080fe400010f16ff */
[-C--:B------:R-:W-:Y:S02]  /*120e0*/  LEA.HI.X.SX32 R11, R42, R4.reuse, 0x2, P3 ;  /* 0x000000042a0b7211 */ /* 0x080fe400018f16ff */
[----:B------:R-:W-:-:S02]  /*120f0*/  LEA.HI.X.SX32 R13, R43, R4, 0x2, P5 ;  /* 0x000000042b0d7211 */ /* 0x000fc400028f16ff */
[----:B------:R-:W-:Y:S02]  /*12100*/  LEA.HI.X.SX32 R15, R246, R4, 0x2, P4 ;  /* 0x00000004f60f7211 */ /* 0x000fe400020f16ff */
        /* <DEDUP_REMOVED lines=9> */
[----:B------:R-:W-:Y:S02]  /*121a0*/  LEA.HI.X.SX32 R23, R252, R4, 0x2, P4 ;  /* 0x00000004fc177211 */ /* 0x000fe400020f16ff */
[----:B------:R-:W-:-:S02]  /*121b0*/  LEA R24, P1, R158, R32, 0x2 ;  /* 0x000000209e187211 */ /* 0x000fc400078210ff */
[-C--:B------:R-:W-:Y:S02]  /*121c0*/  LEA R42, P2, R157, R32.reuse, 0x2 ;  /* 0x000000209d2a7211 */ /* 0x080fe400078410ff */
[-C--:B------:R-:W-:Y:S02]  /*121d0*/  LEA R26, P3, R156, R32.reuse, 0x2 ;  /* 0x000000209c1a7211 */ /* 0x080fe400078610ff */
[-C--:B------:R-:W-:Y:S02]  /*121e0*/  LEA R28, P5, R155, R32.reuse, 0x2 ;  /* 0x000000209b1c7211 */ /* 0x080fe400078a10ff */
[-C--:B------:R-:W-:Y:S02]  /*121f0*/  LEA R30, P4, R154, R32.reuse, 0x2 ;  /* 0x000000209a1e7211 */ /* 0x080fe400078810ff */
[----:B------:R-:W-:Y:S02]  /*12200*/  LEA R32, P6, R0, R32, 0x2 ;  /* 0x0000002000207211 */ /* 0x000fe400078c10ff */
[----:B------:R-:W-:-:S02]  /*12210*/  LEA.HI.X.SX32 R27, R156, R4, 0x2, P3 ;  /* 0x000000049c1b7211 */ /* 0x000fc400018f16ff */
[-C--:B------:R-:W-:Y:S02]  /*12220*/  LEA.HI.X.SX32 R33, R0, R4.reuse, 0x2, P6 ;  /* 0x0000000400217211 */ /* 0x080fe400030f16ff */
[----:B------:R-:W-:Y:S02]  /*12230*/  LOP3.LUT R0, R3, 0x20, RZ, 0xfc, !PT ;  /* 0x0000002003007812 */ /* 0x000fe400078efcff */
[-C--:B------:R-:W-:Y:S02]  /*12240*/  LEA.HI.X.SX32 R25, R158, R4.reuse, 0x2, P1 ;  /* 0x000000049e197211 */ /* 0x080fe400008f16ff */
[----:B------:R-:W-:Y:S02]  /*12250*/  LEA.HI.X.SX32 R43, R157, R4, 0x2, P2 ;  /* 0x000000049d2b7211 */ /* 0x000fe400010f16ff */
[----:B------:R-:W-:Y:S01]  /*12260*/  ISETP.GE.AND P3, PT, R193, UR7, PT ;  /* 0x00000007c1007c0c */ /* 0x000fe2000bf66270 */
[----:B------:R-:W-:Y:S01]  /*12270*/  UMOV UR7, 0x400 ;  /* 0x0000040000077882 */ /* 0x000fe20000000000 */
[----:B------:R-:W-:-:S02]  /*12280*/  LOP3.LUT R158, R3, 0x4, RZ, 0xfc, !PT ;  /* 0x00000004039e7812 */ /* 0x000fc400078efcff */
[----:B------:R-:W-:Y:S01]  /*12290*/  ISETP.GE.AND P2, PT, R0, UR6, PT ;  /* 0x0000000600007c0c */ /* 0x000fe2000bf46270 */
[----:B-1----:R-:W-:Y:S01]  /*122a0*/  ULEA UR7, UR4, UR7, 0x18 ;  /* 0x0000000704077291 */ /* 0x002fe2000f8ec03f */
[----:B------:R-:W-:Y:S01]  /*122b0*/  SEL R5, R251, RZ, !P0 ;  /* 0x000000fffb057207 */ /* 0x000fe20004000000 */
[----:B------:R-:W-:Y:S01]  /*122c0*/  ULDC UR6, c[0x0][0x230] ;  /* 0x00008c0000067ab9 */ /* 0x000fe20000000800 */
[----:B------:R-:W-:Y:S01]  /*122d0*/  LEA.HI.X.SX32 R31, R154, R4, 0x2, P4 ;  /* 0x000000049a1f7211 */ /* 0x000fe200020f16ff */
[----:B------:R-:W-:Y:S01]  /*122e0*/  ULDC UR4, c[0x0][0x230] ;  /* 0x00008c0000047ab9 */ /* 0x000fe20000000800 */
[----:B------:R-:W-:Y:S02]  /*122f0*/  ISETP.GE.AND P4, PT, R159, UR8, PT ;  /* 0x000000089f007c0c */ /* 0x000fe4000bf86270 */
[----:B------:R-:W-:Y:S02]  /*12300*/  ISETP.GE.AND P1, PT, R158, UR5, PT ;  /* 0x000000059e007c0c */ /* 0x000fe4000bf26270 */
[----:B------:R-:W-:-:S02]  /*12310*/  SEL R247, R251, RZ, !P2 ;  /* 0x000000fffbf77207 */ /* 0x000fc40005000000 */
[----:B------:R-:W-:Y:S02]  /*12320*/  SEL R246, R251, RZ, !P3 ;  /* 0x000000fffbf67207 */ /* 0x000fe40005800000 */
[----:B------:R-:W-:Y:S01]  /*12330*/  LEA.HI.X.SX32 R29, R155, R4, 0x2, P5 ;  /* 0x000000049b1d7211 */ /* 0x000fe200028f16ff */
[----:B------:R-:W-:Y:S01]  /*12340*/  IMAD.U32 R192, RZ, RZ, UR7 ;  /* 0x00000007ffc07e24 */ /* 0x000fe2000f8e00ff */
[----:B------:R-:W-:Y:S01]  /*12350*/  ISETP.NE.U32.AND P0, PT, R5, RZ, PT ;  /* 0x000000ff0500720c */ /* 0x000fe20003f05070 */
[----:B------:R-:W-:Y:S01]  /*12360*/  ULDC UR5, c[0x0][0x230] ;  /* 0x00008c0000057ab9 */ /* 0x000fe20000000800 */
[----:B------:R-:W-:Y:S02]  /*12370*/  SEL R5, R251, RZ, !P4 ;  /* 0x000000fffb057207 */ /* 0x000fe40006000000 */
[C---:B------:R-:W-:Y:S02]  /*12380*/  LOP3.LUT R157, R3.reuse, 0x24, RZ, 0xfc, !PT ;  /* 0x00000024039d7812 */ /* 0x040fe400078efcff */
[----:B------:R-:W-:-:S02]  /*12390*/  LOP3.LUT R156, R3, 0x44, RZ, 0xfc, !PT ;  /* 0x00000044039c7812 */ /* 0x000fc400078efcff */
[----:B------:R-:W-:Y:S02]  /*123a0*/  LOP3.LUT R155, R2, 0x10, RZ, 0x3c, !PT ;  /* 0x00000010029b7812 */ /* 0x000fe400078e3cff */
[----:B------:R-:W-:Y:S02]  /*123b0*/  SEL R4, R251, RZ, !P1 ;  /* 0x000000fffb047207 */ /* 0x000fe40004800000 */
[----:B------:R-:W-:Y:S02]  /*123c0*/  ISETP.NE.U32.AND P3, PT, R247, RZ, PT ;  /* 0x000000fff700720c */ /* 0x000fe40003f65070 */
[----:B------:R-:W-:Y:S02]  /*123d0*/  ISETP.NE.U32.AND P1, PT, R246, RZ, PT ;  /* 0x000000fff600720c */ /* 0x000fe40003f25070 */
[----:B------:R-:W-:Y:S01]  /*123e0*/  ISETP.NE.U32.AND P4, PT, R5, RZ, PT ;  /* 0x000000ff0500720c */ /* 0x000fe20003f85070 */
[----:B------:R1:W-:Y:S01]  /*123f0*/  STL [R1+0xae0], R155 ;  /* 0x000ae09b01007387 */ /* 0x0003e20000100800 */
[----:B------:R-:W-:Y:S01]  /*12400*/  ISETP.GE.AND P6, PT, R157, UR4, PT ;  /* 0x000000049d007c0c */ /* 0x000fe2000bfc6270 */
[----:B------:R-:W-:Y:S01]  /*12410*/  ULDC UR4, c[0x0][0x230] ;  /* 0x00008c0000047ab9 */ /* 0x000fe20000000800 */
[----:B------:R-:W-:Y:S01]  /*12420*/  ISETP.GE.AND P5, PT, R156, UR5, PT ;  /* 0x000000059c007c0c */ /* 0x000fe2000bfa6270 */
[----:B------:R-:W2:Y:S01]  /*12430*/  LDL.LU.64 R222, [R1+0xd8] ;  /* 0x0000d80001de7983 */ /* 0x000ea20000300a00 */
[----:B------:R-:W-:Y:S01]  /*12440*/  ISETP.NE.U32.AND P2, PT, R4, RZ, PT ;  /* 0x000000ff0400720c */ /* 0x000fe20003f45070 */
[----:B------:R-:W-:Y:S01]  /*12450*/  ULDC UR5, c[0x0][0x230] ;  /* 0x00008c0000057ab9 */ /* 0x000fe20000000800 */
[----:B------:R-:W-:Y:S01]  /*12460*/  LOP3.LUT R0, R3, 0x8, RZ, 0xfc, !PT ;  /* 0x0000000803007812 */ /* 0x000fe200078efcff */
[----:B------:R-:W2:Y:S01]  /*12470*/  LDL.LU.64 R204, [R1+0x98] ;  /* 0x0000980001cc7983 */ /* 0x000ea20000300a00 */
[----:B------:R-:W-:-:S02]  /*12480*/  IADD3 R4, R2, 0x100000, R192 ;  /* 0x0010000002047810 */ /* 0x000fc40007ffe0c0 */
[C---:B------:R-:W-:Y:S01]  /*12490*/  SEL R5, R251.reuse, RZ, !P6 ;  /* 0x000000fffb057207 */ /* 0x040fe20007000000 */
[----:B------:R-:W2:Y:S01]  /*124a0*/  LDL.LU.64 R166, [R1+0x58] ;  /* 0x0000580001a67983 */ /* 0x000ea20000300a00 */
[----:B------:R-:W-:Y:S02]  /*124b0*/  SEL R247, R251, RZ, !P5 ;  /* 0x000000fffbf77207 */ /* 0x000fe40006800000 */
[----:B------:R-:W-:Y:S01]  /*124c0*/  ISETP.GE.AND P5, PT, R0, UR4, PT ;  /* 0x0000000400007c0c */ /* 0x000fe2000bfa6270 */
[----:B------:R-:W-:Y:S01]  /*124d0*/  ULDC UR4, c[0x0][0x230] ;  /* 0x00008c0000047ab9 */ /* 0x000fe20000000800 */
[C---:B------:R-:W-:Y:S02]  /*124e0*/  LOP3.LUT R165, R3.reuse, 0x28, RZ, 0xfc, !PT ;  /* 0x0000002803a57812 */ /* 0x040fe400078efcff */
[C---:B------:R-:W-:Y:S02]  /*124f0*/  LOP3.LUT R164, R3.reuse, 0x48, RZ, 0xfc, !PT ;  /* 0x0000004803a47812 */ /* 0x040fe400078efcff */
[----:B------:R-:W-:-:S04]  /*12500*/  LOP3.LUT R154, R3, 0x64, RZ, 0xfc, !PT ;  /* 0x00000064039a7812 */ /* 0x000fc800078efcff */
[----:B------:R-:W-:Y:S01]  /*12510*/  ISETP.GE.AND P6, PT, R154, UR6, PT ;  /* 0x000000069a007c0c */ /* 0x000fe2000bfc6270 */
[----:B------:R-:W-:-:S03]  /*12520*/  ULDC UR6, c[0x0][0x230] ;  /* 0x00008c0000067ab9 */ /* 0x000fc60000000800 */
[----:B------:R-:W-:Y:S02]  /*12530*/  SEL R246, R251, RZ, !P6 ;  /* 0x000000fffbf67207 */ /* 0x000fe40007000000 */
[----:B------:R-:W-:Y:S02]  /*12540*/  ISETP.NE.U32.AND P6, PT, R247, RZ, PT ;  /* 0x000000fff700720c */ /* 0x000fe40003fc5070 */
[C---:B------:R-:W-:Y:S02]  /*12550*/  LOP3.LUT R154, R3.reuse, 0x68, RZ, 0xfc, !PT ;  /* 0x00000068039a7812 */ /* 0x040fe400078efcff */
[C---:B------:R-:W-:Y:S02]  /*12560*/  LOP3.LUT R0, R3.reuse, 0xc, RZ, 0xfc, !PT ;  /* 0x0000000c03007812 */ /* 0x040fe400078efcff */
[----:B------:R-:W-:Y:S01]  /*12570*/  LOP3.LUT R171, R3, 0x2c, RZ, 0xfc, !PT ;  /* 0x0000002c03ab7812 */ /* 0x000fe200078efcff */
[----:B------:R-:W-:Y:S01]  /*12580*/  @!PT LDS RZ, [RZ] ;  /* 0x00000000fffff984 */ /* 0x000fe20000000800 */
[----:B------:R-:W-:Y:S01]  /*12590*/  @!PT LDS RZ, [RZ] ;  /* 0x00000000fffff984 */ /* 0x000fe20000000800 */
[----:B------:R-:W-:Y:S01]  /*125a0*/  @!PT LDS RZ, [RZ] ;  /* 0x00000000fffff984 */ /* 0x000fe20000000800 */
[----:B---3--:R-:W-:Y:S01]  /*125b0*/  LDGSTS.E [R4+-0x40000], desc[UR18][R168.64], P0 ;  /* 0xc0000000a8047fae */ /* 0x008fe20008121852 */
[----:B------:R-:W-:-:S02]  /*125c0*/  ISETP.NE.U32.AND P0, PT, R5, RZ, PT ;  /* 0x000000ff0500720c */ /* 0x000fc40003f05070 */
[----:B------:R-:W-:Y:S01]  /*125d0*/  SEL R5, R251, RZ, !P5 ;  /* 0x000000fffb057207 */ /* 0x000fe20006800000 */
[----:B----4-:R-:W-:Y:S04]  /*125e0*/  LDGSTS.E [R4+-0x3e000], desc[UR18][R206.64], P3 ;  /* 0xc2000000ce047fae */ /* 0x010fe80009921852 */
[----:B------:R-:W-:Y:S01]  /*125f0*/  LDGSTS.E [R4+-0x3c000], desc[UR18][R182.64], P1 ;  /* 0xc4000000b6047fae */ /* 0x000fe20008921852 */
[----:B------:R-:W-:Y:S02]  /*12600*/  ISETP.NE.U32.AND P3, PT, R5, RZ, PT ;  /* 0x000000ff0500720c */ /* 0x000fe40003f65070 */
[----:B------:R-:W-:Y:S01]  /*12610*/  ISETP.GE.AND P1, PT, R165, UR4, PT ;  /* 0x00000004a5007c0c */ /* 0x000fe2000bf26270 */
[----:B------:R-:W-:Y:S01]  /*12620*/  LDGSTS.E [R4+-0x3a000], desc[UR18][R184.64], P4 ;  /* 0xc6000000b8047fae */ /* 0x000fe2000a121852 */
[----:B------:R-:W-:Y:S01]  /*12630*/  ISETP.GE.AND P4, PT, R164, UR5, PT ;  /* 0x00000005a4007c0c */ /* 0x000fe2000bf86270 */
[----:B------:R-:W-:Y:S01]  /*12640*/  ULDC UR4, c[0x0][0x230] ;  /* 0x00008c0000047ab9 */ /* 0x000fe20000000800 */
[----:B------:R-:W-:Y:S01]  /*12650*/  IADD3 R5, R192, 0x100000, R155 ;  /* 0x00100000c0057810 */ /* 0x000fe20007ffe09b */
[----:B------:R-:W3:Y:S01]  /*12660*/  LDL.LU.64 R164, [R1+0x18] ;  /* 0x0000180001a47983 */ /* 0x000ee20000300a00 */
[----:B-1----:R-:W-:Y:S01]  /*12670*/  LOP3.LUT R155, R2, 0x20, RZ, 0x3c, !PT ;  /* 0x00000020029b7812 */ /* 0x002fe200078e3cff */
[----:B------:R-:W-:Y:S01]  /*12680*/  ULDC UR5, c[0x0][0x230] ;  /* 0x00008c0000057ab9 */ /* 0x000fe20000000800 */
[----:B------:R-:W-:Y:S01]  /*12690*/  ISETP.NE.U32.AND P5, PT, R246, RZ, PT ;  /* 0x000000fff600720c */ /* 0x000fe20003fa5070 */
[----:B--2---:R-:W-:Y:S04]  /*126a0*/  LDGSTS.E [R5+-0x40000], desc[UR18][R226.64], P2 ;  /* 0xc0000000e2057fae */ /* 0x004fe80009121852 */
[----:B------:R1:W-:Y:S04]  /*126b0*/  STL [R1+0xadc], R155 ;  /* 0x000adc9b01007387 */ /* 0x0003e80000100800 */
[----:B------:R-:W-:Y:S04]  /*126c0*/  STL [R1+0xdcc], R5 ;  /* 0x000dcc0501007387 */ /* 0x000fe80000100800 */
[----:B------:R-:W2:Y:S04]  /*126d0*/  LDL.LU.64 R220, [R1+0xd0] ;  /* 0x0000d00001dc7983 */ /* 0x000ea80000300a00 */
[----:B------:R-:W4:Y:S04]  /*126e0*/  LDL.LU.64 R202, [R1+0x90] ;  /* 0x0000900001ca7983 */ /* 0x000f280000300a00 */
[----:B------:R-:W4:Y:S01]  /*126f0*/  LDL.LU.64 R188, [R1+0x50] ;  /* 0x0000500001bc7983 */ /* 0x000f220000300a00 */
[----:B------:R-:W-:-:S02]  /*12700*/  SEL R246, R251, RZ, !P1 ;  /* 0x000000fffbf67207 */ /* 0x000fc40004800000 */
[----:B------:R-:W-:Y:S01]  /*12710*/  ISETP.GE.AND P1, PT, R154, UR6, PT ;  /* 0x000000069a007c0c */ /* 0x000fe2000bf26270 */
[----:B------:R-:W-:Y:S01]  /*12720*/  LDGSTS.E [R5+-0x3e000], desc[UR18][R162.64], P0 ;  /* 0xc2000000a2057fae */ /* 0x000fe20008121852 */
[C---:B------:R-:W-:Y:S01]  /*12730*/  SEL R248, R251.reuse, RZ, !P4 ;  /* 0x000000fffbf87207 */ /* 0x040fe20006000000 */
[----:B------:R-:W-:Y:S01]  /*12740*/  ULDC UR6, c[0x0][0x230] ;  /* 0x00008c0000067ab9 */ /* 0x000fe20000000800 */
[----:B------:R-:W-:Y:S01]  /*12750*/  ISETP.GE.AND P4, PT, R0, UR4, PT ;  /* 0x0000000400007c0c */ /* 0x000fe2000bf86270 */
[----:B------:R-:W-:Y:S01]  /*12760*/  ULDC UR4, c[0x0][0x230] ;  /* 0x00008c0000047ab9 */ /* 0x000fe20000000800 */
[----:B------:R-:W-:Y:S01]  /*12770*/  SEL R247, R251, RZ, !P1 ;  /* 0x000000fffbf77207 */ /* 0x000fe20004800000 */
[----:B------:R-:W-:Y:S01]  /*12780*/  LDGSTS.E [R5+-0x3c000], desc[UR18][R174.64], P6 ;  /* 0xc4000000ae057fae */ /* 0x000fe2000b121852 */
[----:B------:R-:W-:Y:S01]  /*12790*/  ISETP.GE.AND P6, PT, R171, UR4, PT ;  /* 0x00000004ab007c0c */ /* 0x000fe2000bfc6270 */
[----:B------:R-:W-:Y:S01]  /*127a0*/  ULDC UR4, c[0x0][0x230] ;  /* 0x00008c0000047ab9 */ /* 0x000fe20000000800 */
[----:B------:R-:W-:Y:S01]  /*127b0*/  ISETP.NE.U32.AND P2, PT, R246, RZ, PT ;  /* 0x000000fff600720c */ /* 0x000fe20003f45070 */
[----:B------:R-:W4:Y:S01]  /*127c0*/  LDL.LU.64 R186, [R1+0x10] ;  /* 0x0000100001ba7983 */ /* 0x000f220000300a00 */
[----:B------:R-:W-:-:S02]  /*127d0*/  LOP3.LUT R154, R3, 0x6c, RZ, 0xfc, !PT ;  /* 0x0000006c039a7812 */ /* 0x000fc400078efcff */
[----:B------:R-:W-:Y:S01]  /*127e0*/  SEL R246, R251, RZ, !P4 ;  /* 0x000000fffbf67207 */ /* 0x000fe20006000000 */
[----:B------:R1:W-:Y:S01]  /*127f0*/  LDGSTS.E [R5+-0x3a000], desc[UR18][R176.64], P5 ;  /* 0xc6000000b0057fae */ /* 0x0003e2000a921852 */
[----:B------:R-:W-:Y:S02]  /*12800*/  ISETP.NE.U32.AND P4, PT, R247, RZ, PT ;  /* 0x000000fff700720c */ /* 0x000fe40003f85070 */
[----:B------:R-:W-:Y:S02]  /*12810*/  SEL R247, R251, RZ, !P6 ;  /* 0x000000fffbf77207 */ /* 0x000fe40007000000 */
[----:B------:R-:W-:Y:S01]  /*12820*/  ISETP.GE.AND P6, PT, R154, UR6, PT ;  /* 0x000000069a007c0c */ /* 0x000fe2000bfc6270 */
[----:B------:R-:W-:Y:S01]  /*12830*/  ULDC UR6, c[0x0][0x230] ;  /* 0x00008c0000067ab9 */ /* 0x000fe20000000800 */
[----:B------:R-:W-:-:S05]  /*12840*/  LOP3.LUT R154, R2, 0x30, RZ, 0x3c, !PT ;  /* 0x00000030029a7812 */ /* 0x000fca00078e3cff */
[----:B------:R1:W-:Y:S04]  /*12850*/  STL [R1+0xad8], R154 ;  /* 0x000ad89a01007387 */ /* 0x0003e80000100800 */
[----:B------:R-:W4:Y:S04]  /*12860*/  LDL.LU.64 R218, [R1+0xc8] ;  /* 0x0000c80001da7983 */ /* 0x000f280000300a00 */
[----:B------:R-:W4:Y:S04]  /*12870*/  LDL.LU.64 R198, [R1+0x88] ;  /* 0x0000880001c67983 */ /* 0x000f280000300a00 */
[----:B------:R-:W4:Y:S04]  /*12880*/  LDL.LU.64 R180, [R1+0x48] ;  /* 0x0000480001b47983 */ /* 0x000f280000300a00 */
[----:B------:R-:W4:Y:S01]  /*12890*/  LDL.LU.64 R178, [R1+0x8] ;  /* 0x0000080001b27983 */ /* 0x000f220000300a00 */
[----:B------:R-:W-:-:S02]  /*128a0*/  LOP3.LUT R170, R3, 0x4c, RZ, 0xfc, !PT ;  /* 0x0000004c03aa7812 */ /* 0x000fc400078efcff */
[----:B------:R-:W-:Y:S02]  /*128b0*/  ISETP.NE.U32.AND P0, PT, R246, RZ, PT ;  /* 0x000000fff600720c */ /* 0x000fe40003f05070 */
[----:B------:R-:W-:Y:S01]  /*128c0*/  ISETP.GE.AND P5, PT, R170, UR5, PT ;  /* 0x00000005aa007c0c */ /* 0x000fe2000bfa6270 */
[----:B------:R-:W-:Y:S01]  /*128d0*/  ULDC UR5, c[0x0][0x230] ;  /* 0x00008c0000057ab9 */ /* 0x000fe20000000800 */
[----:B------:R-:W-:Y:S02]  /*128e0*/  LOP3.LUT R0, R3, 0x10, RZ, 0xfc, !PT ;  /* 0x0000001003007812 */ /* 0x000fe400078efcff */
[----:B------:R-:W-:Y:S02]  /*128f0*/  IADD3 R246, R192, 0x100000, R155 ;  /* 0x00100000c0f67810 */ /* 0x000fe40007ffe09b */
[----:B------:R-:W-:Y:S02]  /*12900*/  SEL R249, R251, RZ, !P5 ;  /* 0x000000fffbf97207 */ /* 0x000fe40006800000 */
[----:B------:R-:W-:-:S02]  /*12910*/  ISETP.NE.U32.AND P1, PT, R248, RZ, PT ;  /* 0x000000fff800720c */ /* 0x000fc40003f25070 */
[----:B------:R-:W-:Y:S01]  /*12920*/  ISETP.GE.AND P5, PT, R0, UR4, PT ;  /* 0x0000000400007c0c */ /* 0x000fe2000bfa6270 */
[----:B------:R-:W-:Y:S01]  /*12930*/  ULDC UR4, c[0x0][0x230] ;  /* 0x00008c0000047ab9 */ /* 0x000fe20000000800 */
[C---:B------:R-:W-:Y:S02]  /*12940*/  LOP3.LUT R170, R3.reuse, 0x30, RZ, 0xfc, !PT ;  /* 0x0000003003aa7812 */ /* 0x040fe400078efcff */
[----:B-1----:R-:W-:Y:S02]  /*12950*/  LOP3.LUT R155, R3, 0x50, RZ, 0xfc, !PT ;  /* 0x00000050039b7812 */ /* 0x002fe400078efcff */
[----:B------:R-:W-:Y:S02]  /*12960*/  SEL R248, R251, RZ, !P6 ;  /* 0x000000fffbf87207 */ /* 0x000fe40007000000 */
[----:B------:R-:W-:Y:S01]  /*12970*/  ISETP.NE.U32.AND P6, PT, R249, RZ, PT ;  /* 0x000000fff900720c */ /* 0x000fe20003fc5070 */
[----:B------:R-:W-:Y:S01]  /*12980*/  LDGSTS.E [R246+-0x40000], desc[UR18][R222.64], P3 ;  /* 0xc0000000def67fae */ /* 0x000fe20009921852 */
[----:B------:R-:W-:-:S02]  /*12990*/  ISETP.NE.U32.AND P3, PT, R247, RZ, PT ;  /* 0x000000fff700720c */ /* 0x000fc40003f65070 */
[----:B------:R-:W-:Y:S01]  /*129a0*/  SEL R247, R251, RZ, !P5 ;  /* 0x000000fffbf77207 */ /* 0x000fe20006800000 */
[----:B------:R-:W-:Y:S03]  /*129b0*/  LDGSTS.E [R246+-0x3e000], desc[UR18][R204.64], P2 ;  /* 0xc2000000ccf67fae */ /* 0x000fe60009121852 */
[----:B------:R-:W-:Y:S01]  /*129c0*/  ISETP.NE.U32.AND P2, PT, R247, RZ, PT ;  /* 0x000000fff700720c */ /* 0x000fe20003f45070 */
[----:B------:R-:W-:Y:S01]  /*129d0*/  LDGSTS.E [R246+-0x3c000], desc[UR18][R166.64], P1 ;  /* 0xc4000000a6f67fae */ /* 0x000fe20008921852 */
[----:B------:R-:W-:Y:S02]  /*129e0*/  IADD3 R247, R192, 0x100000, R154 ;  /* 0x00100000c0f77810 */ /* 0x000fe40007ffe09a */
[----:B------:R-:W-:Y:S02]  /*129f0*/  LOP3.LUT R154, R2, 0x40, RZ, 0x3c, !PT ;  /* 0x00000040029a7812 */ /* 0x000fe400078e3cff */
[----:B------:R-:W-:Y:S01]  /*12a00*/  ISETP.GE.AND P1, PT, R170, UR4, PT ;  /* 0x00000004aa007c0c */ /* 0x000fe2000bf26270 */
[----:B------:R-:W-:Y:S01]  /*12a10*/  ULDC UR4, c[0x0][0x230] ;  /* 0x00008c0000047ab9 */ /* 0x000fe20000000800 */
[----:B------:R-:W-:Y:S01]  /*12a20*/  LOP3.LUT R0, R3, 0x14, RZ, 0xfc, !PT ;  /* 0x0000001403007812 */ /* 0x000fe200078efcff */
[----:B------:R1:W-:Y:S01]  /*12a30*/  STL [R1+0xad4], R154 ;  /* 0x000ad49a01007387 */ /* 0x0003e20000100800 */
[----:B------:R-:W-:-:S03]  /*12a40*/  ISETP.NE.U32.AND P5, PT, R248, RZ, PT ;  /* 0x000000fff800720c */ /* 0x000fc60003fa5070 */
[----:B------:R-:W-:Y:S01]  /*12a50*/  STL.64 [R1+0xdc0], R246 ;  /* 0x000dc0f601007387 */ /* 0x000fe20000100a00 */
[----:B------:R-:W-:-:S03]  /*12a60*/  SEL R248, R251, RZ, !P1 ;  /* 0x000000fffbf87207 */ /* 0x000fc60004800000 */
[----:B------:R-:W4:Y:S04]  /*12a70*/  LDL.LU.64 R214, [R1+0xc0] ;  /* 0x0000c00001d67983 */ /* 0x000f280000300a00 */
[----:B------:R-:W4:Y:S01]  /*12a80*/  LDL.LU.64 R196, [R1+0x80] ;  /* 0x0000800001c47983 */ /* 0x000f220000300a00 */
[----:B------:R-:W-:-:S03]  /*12a90*/  LOP3.LUT R170, R3, 0x34, RZ, 0xfc, !PT ;  /* 0x0000003403aa7812 */ /* 0x000fc600078efcff */
[----:B------:R-:W4:Y:S01]  /*12aa0*/  LDL.LU.64 R172, [R1+0x40] ;  /* 0x0000400001ac7983 */ /* 0x000f220000300a00 */
[----:B------:R-:W-:-:S04]  /*12ab0*/  LOP3.LUT R5, R3, 0x70, RZ, 0xfc, !PT ;  /* 0x0000007003057812 */ /* 0x000fc800078efcff */
[----:B------:R-:W-:Y:S01]  /*12ac0*/  ISETP.GE.AND P1, PT, R5, UR6, PT ;  /* 0x0000000605007c0c */ /* 0x000fe2000bf26270 */
[----:B------:R-:W-:-:S03]  /*12ad0*/  ULDC UR6, c[0x0][0x230] ;  /* 0x00008c0000067ab9 */ /* 0x000fc60000000800 */
[----:B------:R-:W-:Y:S01]  /*12ae0*/  SEL R249, R251, RZ, !P1 ;  /* 0x000000fffbf97207 */ /* 0x000fe20004800000 */
[----:B---3--:R-:W-:Y:S01]  /*12af0*/  LDGSTS.E [R246+-0x3a000], desc[UR18][R164.64], P4 ;  /* 0xc6000000a4f67fae */ /* 0x008fe2000a121852 */
[----:B------:R-:W-:Y:S01]  /*12b00*/  ISETP.GE.AND P4, PT, R155, UR5, PT ;  /* 0x000000059b007c0c */ /* 0x000fe2000bf86270 */
[----:B------:R-:W-:-:S03]  /*12b10*/  ULDC UR5, c[0x0][0x230] ;  /* 0x00008c0000057ab9 */ /* 0x000fc60000000800 */
[C---:B------:R-:W-:Y:S02]  /*12b20*/  SEL R250, R251.reuse, RZ, !P4 ;  /* 0x000000fffbfa7207 */ /* 0x040fe40006000000 */
[----:B------:R-:W-:Y:S01]  /*12b30*/  ISETP.GE.AND P4, PT, R0, UR4, PT ;  /* 0x0000000400007c0c */ /* 0x000fe2000bf86270 */
[----:B------:R-:W-:Y:S01]  /*12b40*/  ULDC UR4, c[0x0][0x230] ;  /* 0x00008c0000047ab9 */ /* 0x000fe20000000800 */
[----:B--2---:R-:W-:Y:S01]  /*12b50*/  LDGSTS.E [R247+-0x40000], desc[UR18][R220.64], P0 ;  /* 0xc0000000dcf77fae */ /* 0x004fe20008121852 */
[----:B------:R-:W-:Y:S02]  /*12b60*/  ISETP.NE.U32.AND P0, PT, R248, RZ, PT ;  /* 0x000000fff800720c */ /* 0x000fe40003f05070 */
[----:B------:R-:W-:Y:S01]  /*12b70*/  SEL R248, R251, RZ, !P4 ;  /* 0x000000fffbf87207 */ /* 0x000fe20006000000 */
[----:B----4-:R-:W-:Y:S03]  /*12b80*/  LDGSTS.E [R247+-0x3e000], desc[UR18][R202.64], P3 ;  /* 0xc2000000caf77fae */ /* 0x010fe60009921852 */
[----:B------:R-:W-:Y:S01]  /*12b90*/  ISETP.NE.U32.AND P3, PT, R248, RZ, PT ;  /* 0x000000fff800720c */ /* 0x000fe20003f65070 */
[----:B------:R-:W-:Y:S01]  /*12ba0*/  LDGSTS.E [R247+-0x3c000], desc[UR18][R188.64], P6 ;  /* 0xc4000000bcf77fae */ /* 0x000fe2000b121852 */
[----:B------:R-:W-:Y:S01]  /*12bb0*/  ISETP.GE.AND P6, PT, R170, UR4, PT ;  /* 0x00000004aa007c0c */ /* 0x000fe2000bfc6270 */
[----:B------:R-:W-:Y:S01]  /*12bc0*/  ULDC UR4, c[0x0][0x230] ;  /* 0x00008c0000047ab9 */ /* 0x000fe20000000800 */
[----:B------:R-:W-:Y:S01]  /*12bd0*/  IADD3 R248, R192, 0x100000, R154 ;  /* 0x00100000c0f87810 */ /* 0x000fe20007ffe09a */
[----:B------:R-:W2:Y:S01]  /*12be0*/  LDL.LU.64 R170, [R1] ;  /* 0x0000000001aa7983 */ /* 0x000ea20000300a00 */
[----:B-1----:R-:W-:-:S05]  /*12bf0*/  LOP3.LUT R154, R2, 0x50, RZ, 0x3c, !PT ;  /* 0x00000050029a7812 */ /* 0x002fca00078e3cff */
[----:B------:R1:W-:Y:S04]  /*12c00*/  STL [R1+0xad0], R154 ;  /* 0x000ad09a01007387 */ /* 0x0003e80000100800 */
[----:B------:R-:W3:Y:S01]  /*12c10*/  LDL.LU.64 R212, [R1+0xb8] ;  /* 0x0000b80001d47983 */ /* 0x000ee20000300a00 */
[----:B------:R-:W-:Y:S02]  /*12c20*/  LOP3.LUT R155, R3, 0x54, RZ, 0xfc, !PT ;  /* 0x00000054039b7812 */ /* 0x000fe400078efcff */
[----:B------:R-:W-:Y:S01]  /*12c30*/  ISETP.NE.U32.AND P1, PT, R250, RZ, PT ;  /* 0x000000fffa00720c */ /* 0x000fe20003f25070 */
[----:B------:R4:W-:Y:S01]  /*12c40*/  LDGSTS.E [R247+-0x3a000], desc[UR18][R186.64], P5 ;  /* 0xc6000000baf77fae */ /* 0x0009e2000a921852 */
[----:B------:R-:W-:Y:S02]  /*12c50*/  ISETP.NE.U32.AND P4, PT, R249, RZ, PT ;  /* 0x000000fff900720c */ /* 0x000fe40003f85070 */
[----:B------:R-:W-:Y:S01]  /*12c60*/  ISETP.GE.AND P5, PT, R155, UR5, PT ;  /* 0x000000059b007c0c */ /* 0x000fe2000bfa6270 */
[----:B------:R-:W-:Y:S01]  /*12c70*/  ULDC UR5, c[0x0][0x230] ;  /* 0x00008c0000057ab9 */ /* 0x000fe20000000800 */
[----:B------:R-:W-:Y:S01]  /*12c80*/  LOP3.LUT R0, R3, 0x18, RZ, 0xfc, !PT ;  /* 0x0000001803007812 */ /* 0x000fe200078efcff */
[----:B------:R-:W4:Y:S01]  /*12c90*/  LDL.LU.64 R194, [R1+0x78] ;  /* 0x0000780001c27983 */ /* 0x000f220000300a00 */
[----:B------:R-:W-:-:S02]  /*12ca0*/  SEL R249, R251, RZ, !P6 ;  /* 0x000000fffbf97207 */ /* 0x000fc40007000000 */
[----:B------:R-:W-:Y:S02]  /*12cb0*/  SEL R252, R251, RZ, !P5 ;  /* 0x000000fffbfc7207 */ /* 0x000fe40006800000 */
[----:B------:R-:W-:Y:S01]  /*12cc0*/  ISETP.GE.AND P5, PT, R0, UR4, PT ;  /* 0x0000000400007c0c */ /* 0x000fe2000bfa6270 */
[----:B------:R-:W-:Y:S01]  /*12cd0*/  ULDC UR4, c[0x0][0x230] ;  /* 0x00008c0000047ab9 */ /* 0x000fe20000000800 */
[----:B------:R-:W-:Y:S01]  /*12ce0*/  LOP3.LUT R155, R3, 0x58, RZ, 0xfc, !PT ;  /* 0x00000058039b7812 */ /* 0x000fe200078efcff */
[----:B------:R4:W-:Y:S01]  /*12cf0*/  LDGSTS.E [R248+-0x40000], desc[UR18][R218.64], P2 ;  /* 0xc0000000daf87fae */ /* 0x0009e20009121852 */
[----:B------:R-:W-:Y:S02]  /*12d00*/  ISETP.NE.U32.AND P2, PT, R249, RZ, PT ;  /* 0x000000fff900720c */ /* 0x000fe40003f45070 */
[----:B------:R-:W-:Y:S01]  /*12d10*/  SEL R249, R251, RZ, !P5 ;  /* 0x000000fffbf97207 */ /* 0x000fe20006800000 */
[----:B------:R-:W-:Y:S03]  /*12d20*/  LDGSTS.E [R248+-0x3e000], desc[UR18][R198.64], P0 ;  /* 0xc2000000c6f87fae */ /* 0x000fe60008121852 */
[----:B------:R-:W-:Y:S01]  /*12d30*/  ISETP.NE.U32.AND P0, PT, R249, RZ, PT ;  /* 0x000000fff900720c */ /* 0x000fe20003f05070 */
[----:B------:R-:W-:Y:S01]  /*12d40*/  LDGSTS.E [R248+-0x3c000], desc[UR18][R180.64], P1 ;  /* 0xc4000000b4f87fae */ /* 0x000fe20008921852 */
[----:B------:R-:W-:-:S03]  /*12d50*/  IADD3 R249, R192, 0x100000, R154 ;  /* 0x00100000c0f97810 */ /* 0x000fc60007ffe09a */
[----:B------:R-:W-:Y:S01]  /*12d60*/  LDGSTS.E [R248+-0x3a000], desc[UR18][R178.64], P4 ;  /* 0xc6000000b2f87fae */ /* 0x000fe2000a121852 */
[----:B------:R-:W-:Y:S01]  /*12d70*/  ISETP.GE.AND P4, PT, R155, UR5, PT ;  /* 0x000000059b007c0c */ /* 0x000fe2000bf86270 */
[----:B------:R-:W-:Y:S02]  /*12d80*/  ULDC UR5, c[0x0][0x230] ;  /* 0x00008c0000057ab9 */ /* 0x000fe40000000800 */
[----:B-1----:R-:W4:Y:S01]  /*12d90*/  LDL.LU.64 R154, [R1+0x38] ;  /* 0x00003800019a7983 */ /* 0x002f220000300a00 */
[----:B------:R-:W-:-:S04]  /*12da0*/  LOP3.LUT R5, R3, 0x74, RZ, 0xfc, !PT ;  /* 0x0000007403057812 */ /* 0x000fc800078efcff */
[----:B------:R-:W-:Y:S01]  /*12db0*/  ISETP.GE.AND P6, PT, R5, UR6, PT ;  /* 0x0000000605007c0c */ /* 0x000fe2000bfc6270 */
[----:B------:R-:W-:-:S03]  /*12dc0*/  ULDC UR6, c[0x0][0x230] ;  /* 0x00008c0000067ab9 */ /* 0x000fc60000000800 */
[----:B------:R-:W-:Y:S02]  /*12dd0*/  SEL R250, R251, RZ, !P6 ;  /* 0x000000fffbfa7207 */ /* 0x000fe40007000000 */
[----:B------:R-:W-:Y:S02]  /*12de0*/  ISETP.NE.U32.AND P6, PT, R252, RZ, PT ;  /* 0x000000fffc00720c */ /* 0x000fe40003fc5070 */
[C---:B------:R-:W-:Y:S02]  /*12df0*/  LOP3.LUT R190, R3.reuse, 0x38, RZ, 0xfc, !PT ;  /* 0x0000003803be7812 */ /* 0x040fe400078efcff */
[----:B------:R-:W-:Y:S02]  /*12e00*/  LOP3.LUT R5, R3, 0x1c, RZ, 0xfc, !PT ;  /* 0x0000001c03057812 */ /* 0x000fe400078efcff */
[----:B------:R-:W-:Y:S01]  /*12e10*/  ISETP.GE.AND P1, PT, R190, UR4, PT ;  /* 0x00000004be007c0c */ /* 0x000fe2000bf26270 */
[----:B------:R-:W-:Y:S01]  /*12e20*/  ULDC UR4, c[0x0][0x230] ;  /* 0x00008c0000047ab9 */ /* 0x000fe20000000800 */
[----:B------:R-:W-:-:S02]  /*12e30*/  ISETP.NE.U32.AND P5, PT, R250, RZ, PT ;  /* 0x000000fffa00720c */ /* 0x000fc40003fa5070 */
[C---:B------:R-:W-:Y:S02]  /*12e40*/  LOP3.LUT R191, R3.reuse, 0x3c, RZ, 0xfc, !PT ;  /* 0x0000003c03bf7812 */ /* 0x040fe400078efcff */
[----:B------:R-:W-:Y:S02]  /*12e50*/  LOP3.LUT R0, R3, 0x78, RZ, 0xfc, !PT ;  /* 0x0000007803007812 */ /* 0x000fe400078efcff */
[C---:B------:R-:W-:Y:S02]  /*12e60*/  SEL R250, R251.reuse, RZ, !P1 ;  /* 0x000000fffbfa7207 */ /* 0x040fe40004800000 */
[----:B------:R-:W-:Y:S01]  /*12e70*/  ISETP.GE.AND P1, PT, R0, UR6, PT ;  /* 0x0000000600007c0c */ /* 0x000fe2000bf26270 */
[----:B------:R-:W-:Y:S01]  /*12e80*/  ULDC UR6, c[0x0][0x230] ;  /* 0x00008c0000067ab9 */ /* 0x000fe20000000800 */
[----:B------:R-:W-:Y:S02]  /*12e90*/  SEL R0, R251, RZ, !P4 ;  /* 0x000000fffb007207 */ /* 0x000fe40006000000 */
[----:B------:R-:W-:-:S02]  /*12ea0*/  ISETP.NE.U32.AND P4, PT, R250, RZ, PT ;  /* 0x000000fffa00720c */ /* 0x000fc40003f85070 */
[----:B------:R-:W-:Y:S02]  /*12eb0*/  LOP3.LUT R190, R3, 0x5c, RZ, 0xfc, !PT ;  /* 0x0000005c03be7812 */ /* 0x000fe400078efcff */
[----:B------:R-:W-:Y:S02]  /*12ec0*/  SEL R252, R251, RZ, !P1 ;  /* 0x000000fffbfc7207 */ /* 0x000fe40004800000 */
[----:B------:R-:W-:Y:S02]  /*12ed0*/  ISETP.NE.U32.AND P1, PT, R0, RZ, PT ;  /* 0x000000ff0000720c */ /* 0x000fe40003f25070 */
[----:B------:R-:W-:Y:S01]  /*12ee0*/  LOP3.LUT R0, R3, 0x7c, RZ, 0xfc, !PT ;  /* 0x0000007c03007812 */ /* 0x000fe200078efcff */
[----:B------:R-:W-:Y:S01]  /*12ef0*/  LDGSTS.E [R249+-0x40000], desc[UR18][R214.64], P3 ;  /* 0xc0000000d6f97fae */ /* 0x000fe20009921852 */
[----:B------:R-:W-:Y:S01]  /*12f00*/  ISETP.GE.AND P3, PT, R5, UR4, PT ;  /* 0x0000000405007c0c */ /* 0x000fe2000bf66270 */
[----:B------:R-:W-:Y:S02]  /*12f10*/  ULDC UR4, c[0x0][0x230] ;  /* 0x00008c0000047ab9 */ /* 0x000fe40000000800 */
[----:B------:R-:W-:Y:S01]  /*12f20*/  LDGSTS.E [R249+-0x3e000], desc[UR18][R196.64], P2 ;  /* 0xc2000000c4f97fae */ /* 0x000fe20009121852 */
[----:B------:R-:W-:-:S03]  /*12f30*/  LOP3.LUT R5, R2, 0x60, RZ, 0x3c, !PT ;  /* 0x0000006002057812 */ /* 0x000fc600078e3cff */
[----:B------:R-:W-:Y:S01]  /*12f40*/  LDGSTS.E [R249+-0x3c000], desc[UR18][R172.64], P6 ;  /* 0xc4000000acf97fae */ /* 0x000fe2000b121852 */
[----:B------:R-:W-:Y:S01]  /*12f50*/  ISETP.GE.AND P6, PT, R191, UR4, PT ;  /* 0x00000004bf007c0c */ /* 0x000fe2000bfc6270 */
[----:B------:R-:W-:Y:S01]  /*12f60*/  ULDC UR4, c[0x0][0x230] ;  /* 0x00008c0000047ab9 */ /* 0x000fe20000000800 */
[----:B------:R-:W1:Y:S01]  /*12f70*/  S2R R191, SR_TID.X ;  /* 0x0000000000bf7919 */ /* 0x000e620000002100 */
[----:B------:R-:W-:Y:S01]  /*12f80*/  SEL R250, R251, RZ, !P3 ;  /* 0x000000fffbfa7207 */ /* 0x000fe20005800000 */
[----:B------:R1:W-:Y:S03]  /*12f90*/  STL [R1+0xacc], R5 ;  /* 0x000acc0501007387 */ /* 0x0003e60000100800 */
[----:B------:R-:W-:Y:S01]  /*12fa0*/  ISETP.NE.U32.AND P2, PT, R250, RZ, PT ;  /* 0x000000fffa00720c */ /* 0x000fe20003f45070 */
[----:B------:R-:W-:Y:S01]  /*12fb0*/  STL.64 [R1+0xdb8], R248 ;  /* 0x000db8f801007387 */ /* 0x000fe20000100a00 */
[----:B------:R-:W-:-:S02]  /*12fc0*/  ISETP.NE.U32.AND P3, PT, R252, RZ, PT ;  /* 0x000000fffc00720c */ /* 0x000fc40003f65070 */
[----:B------:R-:W-:Y:S01]  /*12fd0*/  IADD3 R250, R192, 0x100000, R5 ;  /* 0x00100000c0fa7810 */ /* 0x000fe20007ffe005 */
[----:B------:R-:W4:Y:S01]  /*12fe0*/  LDL.LU.64 R210, [R1+0xb0] ;  /* 0x0000b00001d27983 */ /* 0x000f220000300a00 */
[----:B------:R-:W-:Y:S02]  /*12ff0*/  SEL R252, R251, RZ, !P6 ;  /* 0x000000fffbfc7207 */ /* 0x000fe40007000000 */
[----:B------:R-:W-:Y:S01]  /*13000*/  ISETP.GE.AND P6, PT, R0, UR6, PT ;  /* 0x0000000600007c0c */ /* 0x000fe2000bfc6270 */
[----:B------:R-:W-:Y:S01]  /*13010*/  UIADD3 UR6, UR12, -0x80, URZ ;  /* 0xffffff800c067890 */ /* 0x000fe2000fffe03f */
[----:B-1----:R-:W-:Y:S02]  /*13020*/  LOP3.LUT R5, R3, 0x20, RZ, 0xfc, !PT ;  /* 0x0000002003057812 */ /* 0x002fe400078efcff */
[----:B------:R-:W-:Y:S01]  /*13030*/  LOP3.LUT R191, R191, 0x7f, RZ, 0xc0, !PT ;  /* 0x0000007fbfbf7812 */ /* 0x000fe200078ec0ff */
[----:B--2---:R-:W-:Y:S01]  /*13040*/  LDGSTS.E [R249+-0x3a000], desc[UR18][R170.64], P5 ;  /* 0xc6000000aaf97fae */ /* 0x004fe2000a921852 */
[----:B------:R-:W-:-:S04]  /*13050*/  ISETP.GE.AND P5, PT, R190, UR5, PT ;  /* 0x00000005be007c0c */ /* 0x000fc8000bfa6270 */
[C---:B------:R-:W-:Y:S01]  /*13060*/  SEL R0, R251.reuse, RZ, !P5 ;  /* 0x000000fffb007207 */ /* 0x040fe20006800000 */
[----:B---3--:R1:W-:Y:S01]  /*13070*/  LDGSTS.E [R250+-0x40000], desc[UR18][R212.64], P0 ;  /* 0xc0000000d4fa7fae */ /* 0x0083e20008121852 */
[----:B------:R-:W-:Y:S02]  /*13080*/  ISETP.NE.U32.AND P0, PT, R252, RZ, PT ;  /* 0x000000fffc00720c */ /* 0x000fe40003f05070 */
[----:B------:R-:W-:Y:S02]  /*13090*/  SEL R252, R251, RZ, !P6 ;  /* 0x000000fffbfc7207 */ /* 0x000fe40007000000 */
[----:B------:R-:W-:Y:S02]  /*130a0*/  ISETP.NE.U32.AND P6, PT, R0, RZ, PT ;  /* 0x000000ff0000720c */ /* 0x000fe40003fc5070 */
[----:B------:R-:W2:Y:S01]  /*130b0*/  LDC R0, c[0x0][0x230] ;  /* 0x00008c00ff007b82 */ /* 0x000ea20000000800 */
[----:B------:R-:W-:Y:S01]  /*130c0*/  ISETP.GE.AND P5, PT, R191, UR4, PT ;  /* 0x00000004bf007c0c */ /* 0x000fe2000bfa6270 */
[----:B------:R-:W-:Y:S01]  /*130d0*/  ULDC.64 UR4, c[0x0][0x238] ;  /* 0x00008e0000047ab9 */ /* 0x000fe20000000a00 */
[----:B------:R-:W3:Y:S04]  /*130e0*/  LDL.LU.64 R190, [R1+0x70] ;  /* 0x0000700001be7983 */ /* 0x000ee80000300a00 */
[----:B----4-:R-:W-:Y:S01]  /*130f0*/  LDGSTS.E [R250+-0x3e000], desc[UR18][R194.64], P4 ;  /* 0xc2000000c2fa7fae */ /* 0x010fe2000a121852 */
[----:B------:R-:W-:-:S02]  /*13100*/  SEL R251, R251, RZ, !P5 ;  /* 0x000000fffbfb7207 */ /* 0x000fc40006800000 */
[----:B------:R-:W-:Y:S01]  /*13110*/  ISETP.NE.U32.AND P5, PT, R252, RZ, PT ;  /* 0x000000fffc00720c */ /* 0x000fe20003fa5070 */
[----:B------:R4:W-:Y:S01]  /*13120*/  STL.64 [R1+0xae8], R2 ;  /* 0x000ae80201007387 */ /* 0x0009e20000100a00 */
[----:B------:R-:W-:Y:S01]  /*13130*/  ISETP.NE.U32.AND P4, PT, R251, RZ, PT ;  /* 0x000000fffb00720c */ /* 0x000fe20003f85070 */
[----:B--2---:R-:W-:Y:S02]  /*13140*/  VIADD R0, R0, 0x7f ;  /* 0x0000007f00007836 */ /* 0x004fe40000000000 */
[----:B------:R-:W-:Y:S01]  /*13150*/  LDGSTS.E [R250+-0x3c000], desc[UR18][R154.64], P1 ;  /* 0xc40000009afa7fae */ /* 0x000fe20008921852 */
[----:B------:R-:W-:-:S03]  /*13160*/  ISETP.GE.AND P1, PT, R3, UR6, PT ;  /* 0x0000000603007c0c */ /* 0x000fc6000bf26270 */
[----:B------:R-:W-:Y:S01]  /*13170*/  LDGSTS.E [R250+-0x3a000], desc[UR18][R38.64], P3 ;  /* 0xc600000026fa7fae */ /* 0x000fe20009921852 */
[----:B------:R-:W-:Y:S02]  /*13180*/  ISETP.GT.AND P3, PT, R0, 0xff, PT ;  /* 0x000000ff0000780c */ /* 0x000fe40003f64270 */
[----:B------:R-:W-:Y:S02]  /*13190*/  SEL R0, RZ, 0x4, P1 ;  /* 0x00000004ff007807 */ /* 0x000fe40000800000 */
[----:B------:R-:W-:Y:S02]  /*131a0*/  ISETP.GE.AND P1, PT, R5, UR6, PT ;  /* 0x0000000605007c0c */ /* 0x000fe4000bf26270 */
[----:B------:R-:W-:Y:S02]  /*131b0*/  LOP3.LUT R5, R2, 0x70, RZ, 0x3c, !PT ;  /* 0x0000007002057812 */ /* 0x000fe400078e3cff */
[----:B------:R-:W-:Y:S02]  /*131c0*/  SEL R252, RZ, 0x4, P1 ;  /* 0x00000004fffc7807 */ /* 0x000fe40000800000 */
[----:B------:R-:W-:Y:S01]  /*131d0*/  ISETP.GE.AND P1, PT, R193, UR6, PT ;  /* 0x00000006c1007c0c */ /* 0x000fe2000bf26270 */
[----:B------:R-:W-:Y:S01]  /*131e0*/  STL [R1+0xac8], R5 ;  /* 0x000ac80501007387 */ /* 0x000fe20000100800 */
[----:B------:R-:W-:-:S03]  /*131f0*/  IADD3 R251, R192, 0x100000, R5 ;  /* 0x00100000c0fb7810 */ /* 0x000fc60007ffe005 */
[----:B------:R-:W2:Y:S01]  /*13200*/  LDL.LU.64 R192, [R1+0x30] ;  /* 0x0000300001c07983 */ /* 0x000ea20000300a00 */
[----:B----4-:R-:W-:Y:S01]  /*13210*/  SEL R2, R0, RZ, P3 ;  /* 0x000000ff00027207 */ /* 0x010fe20001800000 */
[----:B------:R-:W-:Y:S01]  /*13220*/  USHF.L.U32 UR15, UR4, 0x7, URZ ;  /* 0x00000007040f7899 */ /* 0x000fe2000800063f */
[----:B------:R-:W-:Y:S02]  /*13230*/  SEL R0, R252, RZ, P3 ;  /* 0x000000fffc007207 */ /* 0x000fe40001800000 */
[----:B------:R-:W-:Y:S02]  /*13240*/  SEL R252, RZ, 0x4, P1 ;  /* 0x00000004fffc7807 */ /* 0x000fe40000800000 */
[----:B------:R-:W-:Y:S02]  /*13250*/  ISETP.NE.U32.AND P1, PT, R0, RZ, PT ;  /* 0x000000ff0000720c */ /* 0x000fe40003f25070 */
[----:B------:R-:W-:Y:S01]  /*13260*/  SEL R0, R252, RZ, P3 ;  /* 0x000000fffc007207 */ /* 0x000fe20001800000 */
[----:B------:R-:W-:-:S04]  /*13270*/  IMAD.U32 R252, RZ, RZ, UR15 ;  /* 0x0000000ffffc7e24 */ /* 0x000fc8000f8e00ff */
[C---:B------:R-:W-:Y:S02]  /*13280*/  IMAD.WIDE R246, R252.reuse, 0x4, R168 ;  /* 0x00000004fcf67825 */ /* 0x040fe400078e02a8 */
[----:B------:R-:W4:Y:S02]  /*13290*/  LDL.LU.64 R168, [R1+0xec8] ;  /* 0x000ec80001a87983 */ /* 0x000f240000300a00 */
[C---:B------:R-:W-:Y:S02]  /*132a0*/  IMAD.WIDE R226, R252.reuse, 0x4, R226 ;  /* 0x00000004fce27825 */ /* 0x040fe400078e02e2 */
[----:B------:R-:W-:Y:S02]  /*132b0*/  STL.64 [R1+0xe8], R246 ;  /* 0x0000e8f601007387 */ /* 0x000fe40000100a00 */
[C---:B------:R-:W-:Y:S02]  /*132c0*/  IMAD.WIDE R220, R252.reuse, 0x4, R220 ;  /* 0x00000004fcdc7825 */ /* 0x040fe400078e02dc */
[----:B------:R-:W-:Y:S02]  /*132d0*/  STL.64 [R1+0xe0], R226 ;  /* 0x0000e0e201007387 */ /* 0x000fe40000100a00 */
[----:B------:R-:W-:-:S04]  /*132e0*/  IMAD.WIDE R218, R252, 0x4, R218 ;  /* 0x00000004fcda7825 */ /* 0x000fc800078e02da */
[----:B-1----:R-:W-:-:S04]  /*132f0*/  IMAD.WIDE R212, R252, 0x4, R212 ;  /* 0x00000004fcd47825 */ /* 0x002fc800078e02d4 */
[----:B------:R-:W-:Y:S01]  /*13300*/  IMAD.WIDE R202, R252, 0x4, R202 ;  /* 0x00000004fcca7825 */ /* 0x000fe200078e02ca */
[----:B------:R1:W-:Y:S01]  /*13310*/  LDGSTS.E [R251+-0x40000], desc[UR18][R210.64], P2 ;  /* 0xc0000000d2fb7fae */ /* 0x0003e20009121852 */
[----:B------:R-:W-:Y:S02]  /*13320*/  ISETP.NE.U32.AND P2, PT, R2, RZ, PT ;  /* 0x000000ff0200720c */ /* 0x000fe40003f45070 */
[----:B------:R-:W-:-:S05]  /*13330*/  IMAD.WIDE R2, R252, 0x4, R222 ;  /* 0x00000004fc027825 */ /* 0x000fca00078e02de */
[----:B------:R1:W-:Y:S04]  /*13340*/  STL.64 [R1+0xd8], R2 ;  /* 0x0000d80201007387 */ /* 0x0003e80000100a00 */
[----:B------:R-:W-:Y:S01]  /*13350*/  STL.64 [R1+0xd0], R220 ;  /* 0x0000d0dc01007387 */ /* 0x000fe20000100a00 */
[----:B-1----:R-:W-:-:S03]  /*13360*/  IMAD.WIDE R210, R252, 0x4, R210 ;  /* 0x00000004fcd27825 */ /* 0x002fc600078e02d2 */
[----:B------:R-:W-:Y:S01]  /*13370*/  STL.64 [R1+0xc8], R218 ;  /* 0x0000c8da01007387 */ /* 0x000fe20000100a00 */
[----:B------:R-:W-:-:S05]  /*13380*/  IMAD.WIDE R2, R252, 0x4, R214 ;  /* 0x00000004fc027825 */ /* 0x000fca00078e02d6 */
[----:B------:R1:W-:Y:S04]  /*13390*/  STL.64 [R1+0xc0], R2 ;  /* 0x0000c00201007387 */ /* 0x0003e80000100a00 */
[----:B------:R-:W-:Y:S04]  /*133a0*/  STL.64 [R1+0xb8], R212 ;  /* 0x0000b8d401007387 */ /* 0x000fe80000100a00 */
[----:B------:R-:W-:Y:S01]  /*133b0*/  STL.64 [R1+0xb0], R210 ;  /* 0x0000b0d201007387 */ /* 0x000fe20000100a00 */
[----:B-1----:R-:W-:-:S04]  /*133c0*/  IMAD.WIDE R2, R252, 0x4, R206 ;  /* 0x00000004fc027825 */ /* 0x002fc800078e02ce */
[C---:B------:R-:W-:Y:S02]  /*133d0*/  IMAD.WIDE R206, R252.reuse, 0x4, R162 ;  /* 0x00000004fcce7825 */ /* 0x040fe400078e02a2 */
[----:B------:R-:W4:Y:S04]  /*133e0*/  LDL R163, [R1+0x728] ;  /* 0x0007280001a37983 */ /* 0x000f280000100800 */
[----:B------:R1:W-:Y:S01]  /*133f0*/  STL.64 [R1+0xa8], R2 ;  /* 0x0000a80201007387 */ /* 0x0003e20000100a00 */
[----:B------:R-:W-:-:S03]  /*13400*/  IMAD.WIDE R198, R252, 0x4, R198 ;  /* 0x00000004fcc67825 */ /* 0x000fc600078e02c6 */
[----:B------:R-:W-:Y:S01]  /*13410*/  STL.64 [R1+0xa0], R206 ;  /* 0x0000a0ce01007387 */ /* 0x000fe20000100a00 */
[----:B-1----:R-:W-:-:S05]  /*13420*/  IMAD.WIDE R2, R252, 0x4, R204 ;  /* 0x00000004fc027825 */ /* 0x002fca00078e02cc */
[----:B------:R1:W-:Y:S01]  /*13430*/  STL.64 [R1+0x98], R2 ;  /* 0x0000980201007387 */ /* 0x0003e20000100a00 */
[----:B------:R-:W-:-:S03]  /*13440*/  IMAD.WIDE R194, R252, 0x4, R194 ;  /* 0x00000004fcc27825 */ /* 0x000fc600078e02c2 */
[----:B------:R-:W-:Y:S04]  /*13450*/  STL.64 [R1+0x90], R202 ;  /* 0x000090ca01007387 */ /* 0x000fe80000100a00 */
[----:B------:R-:W-:Y:S01]  /*13460*/  STL.64 [R1+0x88], R198 ;  /* 0x000088c601007387 */ /* 0x000fe20000100a00 */
[----:B-1----:R-:W-:-:S05]  /*13470*/  IMAD.WIDE R2, R252, 0x4, R196 ;  /* 0x00000004fc027825 */ /* 0x002fca00078e02c4 */
[----:B------:R1:W-:Y:S01]  /*13480*/  STL.64 [R1+0x80], R2 ;  /* 0x0000800201007387 */ /* 0x0003e20000100a00 */
[----:B------:R-:W-:-:S03]  /*13490*/  IMAD.WIDE R174, R252, 0x4, R174 ;  /* 0x00000004fcae7825 */ /* 0x000fc600078e02ae */
[----:B------:R-:W-:Y:S01]  /*134a0*/  STL.64 [R1+0x78], R194 ;  /* 0x000078c201007387 */ /* 0x000fe20000100a00 */
[----:B------:R-:W-:-:S04]  /*134b0*/  IMAD.WIDE R166, R252, 0x4, R166 ;  /* 0x00000004fca67825 */ /* 0x000fc800078e02a6 */
[----:B-1----:R-:W-:-:S04]  /*134c0*/  IMAD.WIDE R2, R252, 0x4, R182 ;  /* 0x00000004fc027825 */ /* 0x002fc800078e02b6 */
[C---:B------:R-:W-:Y:S01]  /*134d0*/  IMAD.WIDE R246, R252.reuse, 0x4, R176 ;  /* 0x00000004fcf67825 */ /* 0x040fe200078e02b0 */
[----:B---3--:R1:W-:Y:S03]  /*134e0*/  LDGSTS.E [R251+-0x3e000], desc[UR18][R190.64], P0 ;  /* 0xc2000000befb7fae */ /* 0x0083e60008121852 */
[----:B-1----:R-:W-:-:S05]  /*134f0*/  IMAD.WIDE R190, R252, 0x4, R190 ;  /* 0x00000004fcbe7825 */ /* 0x002fca00078e02be */
[----:B------:R-:W-:Y:S04]  /*13500*/  STL.64 [R1+0x70], R190 ;  /* 0x000070be01007387 */ /* 0x000fe80000100a00 */
[----:B------:R1:W-:Y:S04]  /*13510*/  STL.64 [R1+0x68], R2 ;  /* 0x0000680201007387 */ /* 0x0003e80000100a00 */
[----:B------:R3:W-:Y:S04]  /*13520*/  STL.64 [R1+0x60], R174 ;  /* 0x000060ae01007387 */ /* 0x0007e80000100a00 */
[----:B------:R3:W-:Y:S01]  /*13530*/  STL.64 [R1+0x58], R166 ;  /* 0x000058a601007387 */ /* 0x0007e20000100a00 */
[----:B-1----:R-:W-:-:S04]  /*13540*/  IMAD.WIDE R2, R252, 0x4, R188 ;  /* 0x00000004fc027825 */ /* 0x002fc800078e02bc */
[C---:B---3--:R-:W-:Y:S01]  /*13550*/  IMAD.WIDE R174, R252.reuse, 0x4, R180 ;  /* 0x00000004fcae7825 */ /* 0x048fe200078e02b4 */
[----:B------:R1:W-:Y:S03]  /*13560*/  STL.64 [R1+0x50], R2 ;  /* 0x0000500201007387 */ /* 0x0003e60000100a00 */
[C---:B------:R-:W-:Y:S01]  /*13570*/  IMAD.WIDE R166, R252.reuse, 0x4, R172 ;  /* 0x00000004fca67825 */ /* 0x040fe200078e02ac */
[----:B------:R-:W-:Y:S04]  /*13580*/  STL.64 [R1+0x48], R174 ;  /* 0x000048ae01007387 */ /* 0x000fe80000100a00 */
[----:B------:R-:W-:Y:S01]  /*13590*/  STL.64 [R1+0x40], R166 ;  /* 0x000040a601007387 */ /* 0x000fe20000100a00 */
[----:B-1----:R-:W-:-:S03]  /*135a0*/  IMAD.WIDE R2, R252, 0x4, R154 ;  /* 0x00000004fc027825 */ /* 0x002fc600078e029a */
[----:B--2---:R-:W-:Y:S01]  /*135b0*/  LDGSTS.E [R251+-0x3c000], desc[UR18][R192.64], P6 ;  /* 0xc4000000c0fb7fae */ /* 0x004fe2000b121852 */
[----:B------:R-:W-:-:S03]  /*135c0*/  IMAD.WIDE R154, R252, 0x4, R192 ;  /* 0x00000004fc9a7825 */ /* 0x000fc600078e02c0 */
[----:B------:R1:W-:Y:S04]  /*135d0*/  STL.64 [R1+0x38], R2 ;  /* 0x0000380201007387 */ /* 0x0003e80000100a00 */
[----:B------:R2:W-:Y:S01]  /*135e0*/  STL.64 [R1+0x30], R154 ;  /* 0x0000309a01007387 */ /* 0x0005e20000100a00 */
[----:B------:R-:W-:Y:S01]  /*135f0*/  IMAD.WIDE R248, R252, 0x4, R186 ;  /* 0x00000004fcf87825 */ /* 0x000fe200078e02ba */
[----:B------:R-:W-:Y:S02]  /*13600*/  ISETP.GE.AND P6, PT, R159, UR6, PT ;  /* 0x000000069f007c0c */ /* 0x000fe4000bfc6270 */
[----:B------:R-:W-:Y:S01]  /*13610*/  ISETP.NE.U32.AND P0, PT, R0, RZ, PT ;  /* 0x000000ff0000720c */ /* 0x000fe20003f05070 */
[----:B------:R3:W-:Y:S01]  /*13620*/  LDGSTS.E [R251+-0x3a000], desc[UR18][R40.64], P5 ;  /* 0xc600000028fb7fae */ /* 0x0007e2000a921852 */
[----:B-1----:R-:W-:-:S03]  /*13630*/  IMAD.WIDE R2, R252, 0x4, R184 ;  /* 0x00000004fc027825 */ /* 0x002fc600078e02b8 */
[----:B------:R-:W0:Y:S04]  /*13640*/  LDGDEPBAR ;  /* 0x00000000000079af */ /* 0x000e280000000000 */
[----:B--2---:R-:W2:Y:S04]  /*13650*/  LDL.64 R154, [R1+0x538] ;  /* 0x00053800019a7983 */ /* 0x004ea80000100a00 */
[----:B------:R1:W-:Y:S04]  /*13660*/  STL.64 [R1+0x28], R2 ;  /* 0x0000280201007387 */ /* 0x0003e80000100a00 */
[----:B------:R-:W2:Y:S04]  /*13670*/  LDL.64 R192, [R1+0x518] ;  /* 0x0005180001c07983 */ /* 0x000ea80000100a00 */
[----:B------:R-:W2:Y:S04]  /*13680*/  LDL.64 R184, [R1+0x4f8] ;  /* 0x0004f80001b87983 */ /* 0x000ea80000100a00 */
[----:B------:R-:W2:Y:S01]  /*13690*/  LDL.64 R176, [R1+0x4d8] ;  /* 0x0004d80001b07983 */ /* 0x000ea20000100a00 */
[----:B-1----:R-:W-:-:S04]  /*136a0*/  IMAD.WIDE R2, R252, 0x4, R164 ;  /* 0x00000004fc027825 */ /* 0x002fc800078e02a4 */
[C---:B------:R-:W-:Y:S01]  /*136b0*/  IMAD.WIDE R164, R252.reuse, 0x4, R178 ;  /* 0x00000004fca47825 */ /* 0x040fe200078e02b2 */
[----:B------:R1:W-:Y:S04]  /*136c0*/  STL.64 [R1+0x18], R2 ;  /* 0x0000180201007387 */ /* 0x0003e80000100a00 */
[----:B------:R-:W-:Y:S04]  /*136d0*/  STL.64 [R1+0x20], R246 ;  /* 0x000020f601007387 */ /* 0x000fe80000100a00 */
[----:B------:R3:W-:Y:S01]  /*136e0*/  STL.64 [R1+0x540], R164 ;  /* 0x000540a401007387 */ /* 0x0007e20000100a00 */
[----:B-1----:R-:W-:-:S03]  /*136f0*/  IMAD.WIDE R2, R252, 0x4, R170 ;  /* 0x00000004fc027825 */ /* 0x002fc600078e02aa */
[----:B------:R-:W-:Y:S04]  /*13700*/  STL.64 [R1+0x10], R248 ;  /* 0x000010f801007387 */ /* 0x000fe80000100a00 */
[----:B------:R1:W-:Y:S01]  /*13710*/  STL.64 [R1+0x548], R2 ;  /* 0x0005480201007387 */ /* 0x0003e20000100a00 */
[----:B---3--:R-:W-:-:S05]  /*13720*/  IMAD.WIDE R164, R252, 0x4, R38 ;  /* 0x00000004fca47825 */ /* 0x008fca00078e0226 */
[----:B------:R-:W-:Y:S01]  /*13730*/  STL.64 [R1+0x550], R164 ;  /* 0x000550a401007387 */ /* 0x000fe20000100a00 */
[----:B-1----:R-:W-:-:S05]  /*13740*/  IMAD.WIDE R2, R252, 0x4, R40 ;  /* 0x00000004fc027825 */ /* 0x002fca00078e0228 */
[----:B------:R1:W-:Y:S02]  /*13750*/  STL.64 [R1+0x558], R2 ;  /* 0x0005580201007387 */ /* 0x0003e40000100a00 */
[----:B-1----:R-:W-:Y:S02]  /*13760*/  SEL R2, RZ, 0x4, P6 ;  /* 0x00000004ff027807 */ /* 0x002fe40003000000 */
[C---:B----4-:R-:W-:Y:S01]  /*13770*/  LOP3.LUT R5, R163.reuse, 0x20, RZ, 0x3c, !PT ;  /* 0x00000020a3057812 */ /* 0x050fe200078e3cff */
[C---:B------:R-:W-:Y:S01]  /*13780*/  VIADD R39, R163.reuse, UR7 ;  /* 0x00000007a3277c36 */ /* 0x040fe20008000000 */
[C---:B------:R-:W-:Y:S02]  /*13790*/  LOP3.LUT R3, R163.reuse, 0x40, RZ, 0x3c, !PT ;  /* 0x00000040a3037812 */ /* 0x040fe400078e3cff */
[----:B------:R-:W-:Y:S01]  /*137a0*/  LOP3.LUT R0, R163, 0x60, RZ, 0x3c, !PT ;  /* 0x00000060a3007812 */ /* 0x000fe200078e3cff */
[----:B------:R1:W-:Y:S01]  /*137b0*/  STL [R1+0xac4], R5 ;  /* 0x000ac40501007387 */ /* 0x0003e20000100800 */
[----:B------:R-:W-:-:S02]  /*137c0*/  VIADD R40, R5, UR7 ;  /* 0x0000000705287c36 */ /* 0x000fc40008000000 */
[----:B------:R-:W-:Y:S01]  /*137d0*/  VIADD R41, R3, UR7 ;  /* 0x0000000703297c36 */ /* 0x000fe20008000000 */
[----:B------:R3:W-:Y:S04]  /*137e0*/  STL [R1+0xac0], R3 ;  /* 0x000ac00301007387 */ /* 0x0007e80000100800 */
[----:B------:R-:W-:Y:S01]  /*137f0*/  STL [R1+0xabc], R0 ;  /* 0x000abc0001007387 */ /* 0x000fe20000100800 */
[----:B-1----:R-:W-:-:S03]  /*13800*/  SEL R5, R2, RZ, P3 ;  /* 0x000000ff02057207 */ /* 0x002fc60001800000 */
[----:B---3--:R-:W3:Y:S04]  /*13810*/  LDL.LU.64 R2, [R1+0xf0] ;  /* 0x0000f00001027983 */ /* 0x008ee80000300a00 */
[----:B------:R-:W4:Y:S04]  /*13820*/  LDL.64 R226, [R1+0x458] ;  /* 0x0004580001e27983 */ /* 0x000f280000100a00 */
[----:B------:R-:W3:Y:S04]  /*13830*/  LDL.64 R222, [R1+0x438] ;  /* 0x0004380001de7983 */ /* 0x000ee80000100a00 */
        /* <DEDUP_REMOVED lines=10> */
[----:B------:R-:W3:Y:S01]  /*138e0*/  LDL.64 R194, [R1+0x2d8] ;  /* 0x0002d80001c27983 */ /* 0x000ee20000100a00 */
[----:B------:R-:W-:-:S03]  /*138f0*/  ISETP.GE.AND P5, PT, R158, UR6, PT ;  /* 0x000000069e007c0c */ /* 0x000fc6000bfa6270 */
[----:B------:R-:W3:Y:S04]  /*13900*/  LDL.64 R190, [R1+0x2b8] ;  /* 0x0002b80001be7983 */ /* 0x000ee80000100a00 */
[----:B------:R-:W3:Y:S04]  /*13910*/  LDL.64 R182, [R1+0x298] ;  /* 0x0002980001b67983 */ /* 0x000ee80000100a00 */
[----:B------:R-:W3:Y:S04]  /*13920*/  LDL.64 R174, [R1+0x278] ;  /* 0x0002780001ae7983 */ /* 0x000ee80000100a00 */
[----:B------:R-:W3:Y:S01]  /*13930*/  LDL.64 R166, [R1+0x258] ;  /* 0x0002580001a67983 */ /* 0x000ee20000100a00 */
[----:B------:R-:W-:-:S03]  /*13940*/  SEL R252, RZ, 0x4, P5 ;  /* 0x00000004fffc7807 */ /* 0x000fc60002800000 */
[----:B------:R-:W3:Y:S01]  /*13950*/  LDL.64 R158, [R1+0x238] ;  /* 0x00023800019e7983 */ /* 0x000ee20000100a00 */
[----:B------:R-:W-:-:S03]  /*13960*/  ISETP.GE.AND P6, PT, R157, UR6, PT ;  /* 0x000000069d007c0c */ /* 0x000fc6000bfc6270 */
[----:B------:R-:W3:Y:S01]  /*13970*/  LDL.64 R188, [R1+0x218] ;  /* 0x0002180001bc7983 */ /* 0x000ee20000100a00 */
[----:B------:R-:W-:-:S03]  /*13980*/  ISETP.GE.AND P5, PT, R156, UR6, PT ;  /* 0x000000069c007c0c */ /* 0x000fc6000bfa6270 */
        /* <DEDUP_REMOVED lines=8> */
[----:B--2---:R-:W-:Y:S04]  /*13a10*/  LDGSTS.E [R39], desc[UR18][R154.64], P4 ;  /* 0x000000009a277fae */ /* 0x004fe8000a121852 */
[----:B------:R-:W-:Y:S04]  /*13a20*/  LDGSTS.E [R39+0x400], desc[UR18][R192.64], P4 ;  /* 0x00400000c0277fae */ /* 0x000fe8000a121852 */
[----:B------:R-:W-:Y:S04]  /*13a30*/  LDGSTS.E [R39+0x800], desc[UR18][R184.64], P4 ;  /* 0x00800000b8277fae */ /* 0x000fe8000a121852 */
[----:B------:R-:W-:Y:S04]  /*13a40*/  LDGSTS.E [R39+0xc00], desc[UR18][R176.64], P4 ;  /* 0x00c00000b0277fae */ /* 0x000fe8000a121852 */
[----:B------:R-:W2:Y:S04]  /*13a50*/  LDL.64 R192, [R1+0x478] ;  /* 0x0004780001c07983 */ /* 0x000ea80000100a00 */
[----:B------:R-:W4:Y:S04]  /*13a60*/  LDL.64 R184, [R1+0x498] ;  /* 0x0004980001b87983 */ /* 0x000f280000100a00 */
[----:B------:R-:W3:Y:S04]  /*13a70*/  LDL.64 R176, [R1+0x4b8] ;  /* 0x0004b80001b07983 */ /* 0x000ee80000100a00 */
[----:B------:R-:W2:Y:S04]  /*13a80*/  LDL.64 R154, [R1+0xf8] ;  /* 0x0000f800019a7983 */ /* 0x000ea80000100a00 */
[----:B---3--:R-:W-:Y:S04]  /*13a90*/  LDGSTS.E [R39+0x1000], desc[UR18][R176.64], P4 ;  /* 0x01000000b0277fae */ /* 0x008fe8000a121852 */
[----:B----4-:R-:W-:Y:S04]  /*13aa0*/  LDGSTS.E [R39+0x1400], desc[UR18][R184.64], P4 ;  /* 0x01400000b8277fae */ /* 0x010fe8000a121852 */
[----:B--2---:R-:W-:Y:S04]  /*13ab0*/  LDGSTS.E [R39+0x1800], desc[UR18][R192.64], P4 ;  /* 0x01800000c0277fae */ /* 0x004fe8000a121852 */
[----:B------:R-:W2:Y:S04]  /*13ac0*/  LDL.LU.64 R176, [R1+0xec0] ;  /* 0x000ec00001b07983 */ /* 0x000ea80000300a00 */
[----:B------:R-:W3:Y:S04]  /*13ad0*/  LDL.LU.64 R184, [R1+0xeb8] ;  /* 0x000eb80001b87983 */ /* 0x000ee80000300a00 */
[----:B------:R-:W4:Y:S04]  /*13ae0*/  LDL.LU.64 R192, [R1+0xeb0] ;  /* 0x000eb00001c07983 */ /* 0x000f280000300a00 */
[----:B------:R-:W-:Y:S04]  /*13af0*/  LDGSTS.E [R39+0x1c00], desc[UR18][R226.64], P4 ;  /* 0x01c00000e2277fae */ /* 0x000fe8000a121852 */
        /* <DEDUP_REMOVED lines=19> */
[----:B------:R-:W4:Y:S04]  /*13c30*/  LDL.64 R226, [R1+0x530] ;  /* 0x0005300001e27983 */ /* 0x000f280000100a00 */
        /* <DEDUP_REMOVED lines=47> */
[----:B------:R-:W-:Y:S04]  /*13f30*/  LDGSTS.E [R39+0x23c00], desc[UR18][R144.64], P4 ;  /* 0x23c0000090277fae */ /* 0x000fe8000a121852 */
[----:B------:R-:W-:Y:S04]  /*13f40*/  LDGSTS.E [R39+0x24000], desc[UR18][R152.64], P4 ;  /* 0x2400000098277fae */ /* 0x000fe8000a121852 */
[----:B------:R1:W-:Y:S04]  /*13f50*/  STL.64 [R1+0xbd0], R152 ;  /* 0x000bd09801007387 */ /* 0x0003e80000100a00 */
[----:B------:R-:W-:Y:S04]  /*13f60*/  LDGSTS.E [R39+0x24400], desc[UR18][R160.64], P4 ;  /* 0x24400000a0277fae */ /* 0x000fe8000a121852 */
[----:B------:R-:W-:Y:S04]  /*13f70*/  LDGSTS.E [R39+0x24800], desc[UR18][R168.64], P4 ;  /* 0x24800000a8277fae */ /* 0x000fe8000a121852 */
[----:B-1----:R-:W4:Y:S04]  /*13f80*/  LDL.LU.64 R152, [R1+0x100] ;  /* 0x0001000001987983 */ /* 0x002f280000300a00 */
[----:B------:R1:W-:Y:S04]  /*13f90*/  STL.64 [R1+0xbd8], R160 ;  /* 0x000bd8a001007387 */ /* 0x0003e80000100a00 */
[----:B--2---:R-:W-:Y:S04]  /*13fa0*/  LDGSTS.E [R39+0x24c00], desc[UR18][R176.64], P4 ;  /* 0x24c00000b0277fae */ /* 0x004fe8000a121852 */
[----:B---3--:R-:W-:Y:S04]  /*13fb0*/  LDGSTS.E [R39+0x25000], desc[UR18][R184.64], P4 ;  /* 0x25000000b8277fae */ /* 0x008fe8000a121852 */
[----:B-1----:R-:W2:Y:S04]  /*13fc0*/  LDL.LU.64 R160, [R1+0x108] ;  /* 0x0001080001a07983 */ /* 0x002ea80000300a00 */
[----:B------:R1:W-:Y:S04]  /*13fd0*/  STL.64 [R1+0xbe0], R168 ;  /* 0x000be0a801007387 */ /* 0x0003e80000100a00 */
[----:B----4-:R-:W-:Y:S04]  /*13fe0*/  LDGSTS.E [R39+0x25400], desc[UR18][R192.64], P4 ;  /* 0x25400000c0277fae */ /* 0x010fe8000a121852 */
[----:B------:R-:W-:Y:S04]  /*13ff0*/  LDGSTS.E [R39+0x25800], desc[UR18][R200.64], P4 ;  /* 0x25800000c8277fae */ /* 0x000fe8000a121852 */
[----:B-1----:R-:W3:Y:S04]  /*14000*/  LDL.LU.64 R168, [R1+0x110] ;  /* 0x0001100001a87983 */ /* 0x002ee80000300a00 */
[----:B------:R1:W-:Y:S04]  /*14010*/  STL.64 [R1+0xbe8], R176 ;  /* 0x000be8b001007387 */ /* 0x0003e80000100a00 */
[----:B------:R-:W-:Y:S04]  /*14020*/  LDGSTS.E [R39+0x25c00], desc[UR18][R208.64], P4 ;  /* 0x25c00000d0277fae */ /* 0x000fe8000a121852 */
[----:B------:R-:W-:Y:S04]  /*14030*/  LDGSTS.E [R39+0x26000], desc[UR18][R216.64], P4 ;  /* 0x26000000d8277fae */ /* 0x000fe8000a121852 */
[----:B-1----:R-:W4:Y:S04]  /*14040*/  LDL.64 R176, [R1+0x330] ;  /* 0x0003300001b07983 */ /* 0x002f280000100a00 */
[----:B------:R1:W-:Y:S04]  /*14050*/  STL.64 [R1+0xbf0], R184 ;  /* 0x000bf0b801007387 */ /* 0x0003e80000100a00 */
[----:B------:R-:W-:Y:S04]  /*14060*/  LDGSTS.E [R39+0x26400], desc[UR18][R224.64], P4 ;  /* 0x26400000e0277fae */ /* 0x000fe8000a121852 */
[----:B------:R-:W-:Y:S04]  /*14070*/  LDGSTS.E [R39+0x26800], desc[UR18][R232.64], P4 ;  /* 0x26800000e8277fae */ /* 0x000fe8000a121852 */
[----:B-1----:R-:W2:Y:S04]  /*14080*/  LDL.LU.64 R184, [R1+0x120] ;  /* 0x0001200001b87983 */ /* 0x002ea80000300a00 */
[----:B------:R1:W-:Y:S04]  /*14090*/  STL.64 [R1+0xbf8], R192 ;  /* 0x000bf8c001007387 */ /* 0x0003e80000100a00 */
[----:B------:R-:W-:Y:S04]  /*140a0*/  LDGSTS.E [R39+0x26c00], desc[UR18][R240.64], P4 ;  /* 0x26c00000f0277fae */ /* 0x000fe8000a121852 */
[----:B------:R-:W-:Y:S04]  /*140b0*/  LDGSTS.E [R39+0x27000], desc[UR18][R8.64], P4 ;  /* 0x2700000008277fae */ /* 0x000fe8000a121852 */
[----:B-1----:R-:W2:Y:S04]  /*140c0*/  LDL.LU.64 R192, [R1+0x128] ;  /* 0x0001280001c07983 */ /* 0x002ea80000300a00 */
[----:B------:R1:W-:Y:S04]  /*140d0*/  STL.64 [R1+0xc00], R200 ;  /* 0x000c00c801007387 */ /* 0x0003e80000100a00 */
[----:B------:R-:W-:Y:S04]  /*140e0*/  LDGSTS.E [R39+0x27400], desc[UR18][R36.64], P4 ;  /* 0x2740000024277fae */ /* 0x000fe8000a121852 */
        /* <DEDUP_REMOVED lines=24> */
[----:B-1----:R-:W2:Y:S04]  /*14270*/  LDL.LU.64 R8, [R1+0x160] ;  /* 0x0001600001087983 */ /* 0x002ea80000300a00 */
[----:B------:R1:W-:Y:S04]  /*14280*/  STL.64 [R1+0xc38], R22 ;  /* 0x000c381601007387 */ /* 0x0003e80000100a00 */
[----:B-1----:R-:W2:Y:S04]  /*14290*/  LDL.LU.64 R22, [R1+0x168] ;  /* 0x0001680001167983 */ /* 0x002ea80000300a00 */
[----:B------:R-:W2:Y:S04]  /*142a0*/  LDL.LU.64 R226, [R1+0xea8] ;  /* 0x000ea80001e27983 */ /* 0x000ea80000300a00 */
        /* <DEDUP_REMOVED lines=9> */
[----:B------:R-:W-:Y:S04]  /*14340*/  LDGSTS.E [R40+0x2900], desc[UR18][R162.64], P4 ;  /* 0x02900000a2287fae */ /* 0x000fe8000a121852 */
[----:B------:R-:W-:Y:S04]  /*14350*/  LDGSTS.E [R40+0x2d00], desc[UR18][R170.64], P4 ;  /* 0x02d00000aa287fae */ /* 0x000fe8000a121852 */
[----:B------:R-:W-:Y:S04]  /*14360*/  LDGSTS.E [R40+0x3100], desc[UR18][R178.64], P4 ;  /* 0x03100000b2287fae */ /* 0x000fe8000a121852 */
[----:B------:R-:W2:Y:S04]  /*14370*/  LDL.LU.64 R162, [R1+0xe58] ;  /* 0x000e580001a27983 */ /* 0x000ea80000300a00 */
[----:B------:R-:W2:Y:S04]  /*14380*/  LDL.LU.64 R170, [R1+0xe50] ;  /* 0x000e500001aa7983 */ /* 0x000ea80000300a00 */
[----:B------:R-:W-:Y:S04]  /*14390*/  LDGSTS.E [R40+0x3500], desc[UR18][R186.64], P4 ;  /* 0x03500000ba287fae */ /* 0x000fe8000a121852 */
[----:B------:R-:W2:Y:S04]  /*143a0*/  LDL.LU.64 R178, [R1+0xe48] ;  /* 0x000e480001b27983 */ /* 0x000ea80000300a00 */
[----:B------:R-:W2:Y:S04]  /*143b0*/  LDL.LU.64 R186, [R1+0xe40] ;  /* 0x000e400001ba7983 */ /* 0x000ea80000300a00 */
[----:B----4-:R-:W-:Y:S04]  /*143c0*/  LDGSTS.E [R40+0x3900], desc[UR18][R240.64], P4 ;  /* 0x03900000f0287fae */ /* 0x010fe8000a121852 */
        /* <DEDUP_REMOVED lines=16> */
[----:B---3--:R-:W-:Y:S04]  /*144d0*/  LDGSTS.E [R40+0x7d00], desc[UR18][R232.64], P4 ;  /* 0x07d00000e8287fae */ /* 0x008fe8000a121852 */
[----:B------:R-:W-:Y:S04]  /*144e0*/  LDGSTS.E [R40+0x20100], desc[UR18][R200.64], P4 ;  /* 0x20100000c8287fae */ /* 0x000fe8000a121852 */
[----:B------:R-:W-:Y:S04]  /*144f0*/  LDGSTS.E [R40+0x20500], desc[UR18][R168.64], P4 ;  /* 0x20500000a8287fae */ /* 0x000fe8000a121852 */
[----:B------:R-:W-:Y:S04]  /*14500*/  LDGSTS.E [R40+0x20900], desc[UR18][R2.64], P4 ;  /* 0x2090000002287fae */ /* 0x000fe8000a121852 */
[----:B------:R-:W3:Y:S04]  /*14510*/  LDL.64 R206, [R1+0x528] ;  /* 0x0005280001ce7983 */ /* 0x000ee80000100a00 */
[----:B------:R-:W-:Y:S04]  /*14520*/  LDGSTS.E [R40+0x20d00], desc[UR18][R50.64], P4 ;  /* 0x20d0000032287fae */ /* 0x000fe8000a121852 */
[----:B------:R-:W4:Y:S04]  /*14530*/  LDL.64 R204, [R1+0x508] ;  /* 0x0005080001cc7983 */ /* 0x000f280000100a00 */
        /* <DEDUP_REMOVED lines=15> */
[----:B------:R-:W4:Y:S04]  /*14630*/  LDL.LU.64 R208, [R1+0x220] ;  /* 0x0002200001d07983 */ /* 0x000f280000300a00 */
[----:B------:R-:W-:Y:S04]  /*14640*/  LDGSTS.E [R40+0x21900], desc[UR18][R74.64], P4 ;  /* 0x219000004a287fae */ /* 0x000fe8000a121852 */
[----:B------:R-:W4:Y:S04]  /*14650*/  LDL.LU.64 R176, [R1+0x208] ;  /* 0x0002080001b07983 */ /* 0x000f280000300a00 */
[----:B------:R-:W-:Y:S04]  /*14660*/  LDGSTS.E [R40+0x21d00], desc[UR18][R82.64], P4 ;  /* 0x21d0000052287fae */ /* 0x000fe8000a121852 */
[----:B------:R1:W-:Y:S04]  /*14670*/  STL.64 [R1+0xc40], R232 ;  /* 0x000c40e801007387 */ /* 0x0003e80000100a00 */
[----:B------:R-:W-:Y:S04]  /*14680*/  LDGSTS.E [R40+0x22100], desc[UR18][R90.64], P4 ;  /* 0x221000005a287fae */ /* 0x000fe8000a121852 */
[----:B------:R-:W-:Y:S04]  /*14690*/  LDGSTS.E [R40+0x22500], desc[UR18][R98.64], P4 ;  /* 0x2250000062287fae */ /* 0x000fe8000a121852 */
[----:B-1----:R-:W4:Y:S04]  /*146a0*/  LDL.LU.64 R232, [R1+0x248] ;  /* 0x0002480001e87983 */ /* 0x002f280000300a00 */
[----:B------:R1:W-:Y:S04]  /*146b0*/  STL.64 [R1+0xc48], R200 ;  /* 0x000c48c801007387 */ /* 0x0003e80000100a00 */
[----:B------:R-:W-:Y:S04]  /*146c0*/  LDGSTS.E [R40+0x22900], desc[UR18][R106.64], P4 ;  /* 0x229000006a287fae */ /* 0x000fe8000a121852 */
[----:B------:R-:W-:Y:S04]  /*146d0*/  LDGSTS.E [R40+0x22d00], desc[UR18][R114.64], P4 ;  /* 0x22d0000072287fae */ /* 0x000fe8000a121852 */
[----:B-1----:R-:W4:Y:S04]  /*146e0*/  LDL.64 R200, [R1+0x288] ;  /* 0x0002880001c87983 */ /* 0x002f280000100a00 */
[----:B------:R1:W-:Y:S04]  /*146f0*/  STL.64 [R1+0xc50], R168 ;  /* 0x000c50a801007387 */ /* 0x0003e80000100a00 */
[----:B------:R-:W-:Y:S04]  /*14700*/  LDGSTS.E [R40+0x23100], desc[UR18][R122.64], P4 ;  /* 0x231000007a287fae */ /* 0x000fe8000a121852 */
[----:B------:R-:W-:Y:S04]  /*14710*/  LDGSTS.E [R40+0x23500], desc[UR18][R130.64], P4 ;  /* 0x2350000082287fae */ /* 0x000fe8000a121852 */
[----:B-1----:R-:W4:Y:S04]  /*14720*/  LDL.LU.64 R168, [R1+0x180] ;  /* 0x0001800001a87983 */ /* 0x002f280000300a00 */
[----:B------:R1:W-:Y:S04]  /*14730*/  STL.64 [R1+0xc58], R2 ;  /* 0x000c580201007387 */ /* 0x0003e80000100a00 */
[----:B------:R-:W-:Y:S04]  /*14740*/  LDGSTS.E [R40+0x23900], desc[UR18][R138.64], P4 ;  /* 0x239000008a287fae */ /* 0x000fe8000a121852 */
[----:B------:R-:W-:Y:S04]  /*14750*/  LDGSTS.E [R40+0x23d00], desc[UR18][R146.64], P4 ;  /* 0x23d0000092287fae */ /* 0x000fe8000a121852 */
[----:B-1----:R-:W4:Y:S04]  /*14760*/  LDL.LU.64 R2, [R1+0x188] ;  /* 0x0001880001027983 */ /* 0x002f280000300a00 */
[----:B--2---:R-:W-:Y:S04]  /*14770*/  LDGSTS.E [R40+0x24100], desc[UR18][R154.64], P4 ;  /* 0x241000009a287fae */ /* 0x004fe8000a121852 */
[----:B------:R1:W-:Y:S04]  /*14780*/  STL.64 [R1+0xc60], R154 ;  /* 0x000c609a01007387 */ /* 0x0003e80000100a00 */
[----:B------:R-:W-:Y:S04]  /*14790*/  LDGSTS.E [R40+0x24500], desc[UR18][R162.64], P4 ;  /* 0x24500000a2287fae */ /* 0x000fe8000a121852 */
[----:B------:R-:W-:Y:S04]  /*147a0*/  LDGSTS.E [R40+0x24900], desc[UR18][R170.64], P4 ;  /* 0x24900000aa287fae */ /* 0x000fe8000a121852 */
[----:B-1----:R-:W2:Y:S04]  /*147b0*/  LDL.LU.64 R154, [R1+0x388] ;  /* 0x00038800019a7983 */ /* 0x002ea80000300a00 */
[----:B------:R1:W-:Y:S04]  /*147c0*/  STL.64 [R1+0xc68], R162 ;  /* 0x000c68a201007387 */ /* 0x0003e80000100a00 */
[----:B------:R-:W-:Y:S04]  /*147d0*/  LDGSTS.E [R40+0x24d00], desc[UR18][R178.64], P4 ;  /* 0x24d00000b2287fae */ /* 0x000fe8000a121852 */
[----:B------:R-:W-:Y:S04]  /*147e0*/  LDGSTS.E [R40+0x25100], desc[UR18][R186.64], P4 ;  /* 0x25100000ba287fae */ /* 0x000fe8000a121852 */
[----:B-1----:R-:W2:Y:S04]  /*147f0*/  LDL.64 R162, [R1+0x2a8] ;  /* 0x0002a80001a27983 */ /* 0x002ea80000100a00 */
        /* <DEDUP_REMOVED lines=22> */
[----:B-1----:R-:W2:Y:S04]  /*14960*/  LDL.LU.64 R210, [R1+0x1c8] ;  /* 0x0001c80001d27983 */ /* 0x002ea80000300a00 */
[----:B------:R1:W-:Y:S04]  /*14970*/  STL.64 [R1+0xca0], R218 ;  /* 0x000ca0da01007387 */ /* 0x0003e80000100a00 */
[----:B-1----:R-:W2:Y:S04]  /*14980*/  LDL.64 R218, [R1+0x2e8] ;  /* 0x0002e80001da7983 */ /* 0x002ea80000100a00 */
[----:B------:R1:W-:Y:S04]  /*14990*/  STL.64 [R1+0xca8], R226 ;  /* 0x000ca8e201007387 */ /* 0x0003e80000100a00 */
[----:B---3--:R-:W-:Y:S04]  /*149a0*/  LDGSTS.E [R41+0x200], desc[UR18][R206.64], P4 ;  /* 0x00200000ce297fae */ /* 0x008fe8000a121852 */
[----:B----4-:R-:W-:Y:S04]  /*149b0*/  LDGSTS.E [R41+0x600], desc[UR18][R204.64], P4 ;  /* 0x00600000cc297fae */ /* 0x010fe8000a121852 */
[----:B-1----:R-:W3:Y:S04]  /*149c0*/  LDL.64 R226, [R1+0x308] ;  /* 0x0003080001e27983 */ /* 0x002ee80000100a00 */
        /* <DEDUP_REMOVED lines=8> */
[----:B------:R1:W-:Y:S04]  /*14a50*/  STL.64 [R1+0xcc0], R10 ;  /* 0x000cc00a01007387 */ /* 0x0003e80000100a00 */
[----:B------:R-:W-:Y:S04]  /*14a60*/  LDGSTS.E [R41+0x1a00], desc[UR18][R172.64], P4 ;  /* 0x01a00000ac297fae */ /* 0x000fe8000a121852 */
[----:B------:R-:W-:Y:S04]  /*14a70*/  LDGSTS.E [R41+0x1e00], desc[UR18][R180.64], P4 ;  /* 0x01e00000b4297fae */ /* 0x000fe8000a121852 */
[----:B-1----:R-:W3:Y:S04]  /*14a80*/  LDL.64 R10, [R1+0x328] ;  /* 0x00032800010a7983 */ /* 0x002ee80000100a00 */
[----:B------:R1:W-:Y:S04]  /*14a90*/  STL.64 [R1+0xcc8], R16 ;  /* 0x000cc81001007387 */ /* 0x0003e80000100a00 */
[----:B------:R-:W-:Y:S04]  /*14aa0*/  LDGSTS.E [R41+0x2200], desc[UR18][R188.64], P4 ;  /* 0x02200000bc297fae */ /* 0x000fe8000a121852 */
[----:B------:R-:W-:Y:S04]  /*14ab0*/  LDGSTS.E [R41+0x2600], desc[UR18][R158.64], P4 ;  /* 0x026000009e297fae */ /* 0x000fe8000a121852 */
[----:B-1----:R-:W4:Y:S04]  /*14ac0*/  LDL.LU.64 R16, [R1+0x200] ;  /* 0x0002000001107983 */ /* 0x002f280000300a00 */
[----:B------:R-:W4:Y:S04]  /*14ad0*/  LDL.LU.64 R206, [R1+0xe38] ;  /* 0x000e380001ce7983 */ /* 0x000f280000300a00 */
        /* <DEDUP_REMOVED lines=9> */
[----:B------:R-:W-:Y:S04]  /*14b70*/  LDGSTS.E [R41+0x2a00], desc[UR18][R166.64], P4 ;  /* 0x02a00000a6297fae */ /* 0x000fe8000a121852 */
[----:B------:R-:W-:Y:S04]  /*14b80*/  LDGSTS.E [R41+0x2e00], desc[UR18][R174.64], P4 ;  /* 0x02e00000ae297fae */ /* 0x000fe8000a121852 */
[----:B------:R-:W-:Y:S04]  /*14b90*/  LDGSTS.E [R41+0x3200], desc[UR18][R182.64], P4 ;  /* 0x03200000b6297fae */ /* 0x000fe8000a121852 */
[----:B------:R-:W4:Y:S04]  /*14ba0*/  LDL.LU.64 R166, [R1+0xde8] ;  /* 0x000de80001a67983 */ /* 0x000f280000300a00 */
[----:B------:R-:W4:Y:S04]  /*14bb0*/  LDL.LU.64 R174, [R1+0xde0] ;  /* 0x000de00001ae7983 */ /* 0x000f280000300a00 */
[----:B------:R-:W4:Y:S04]  /*14bc0*/  LDL.LU.64 R182, [R1+0xdd8] ;  /* 0x000dd80001b67983 */ /* 0x000f280000300a00 */
[----:B--2---:R-:W-:Y:S04]  /*14bd0*/  LDGSTS.E [R41+0x3600], desc[UR18][R154.64], P4 ;  /* 0x036000009a297fae */ /* 0x004fe8000a121852 */
[----:B------:R1:W-:Y:S04]  /*14be0*/  STL.64 [R1+0xd58], R154 ;  /* 0x000d589a01007387 */ /* 0x0003e80000100a00 */
[----:B------:R-:W-:Y:S04]  /*14bf0*/  LDGSTS.E [R41+0x3a00], desc[UR18][R190.64], P4 ;  /* 0x03a00000be297fae */ /* 0x000fe8000a121852 */
[----:B-1----:R-:W2:Y:S04]  /*14c00*/  LDL.64 R154, [R1+0x348] ;  /* 0x00034800019a7983 */ /* 0x002ea80000100a00 */
[----:B------:R-:W4:Y:S04]  /*14c10*/  LDL.LU.64 R190, [R1+0xdd0] ;  /* 0x000dd00001be7983 */ /* 0x000f280000300a00 */
[----:B------:R1:W-:Y:S04]  /*14c20*/  STL.64 [R1+0xcf8], R186 ;  /* 0x000cf8ba01007387 */ /* 0x0003e80000100a00 */
[----:B------:R4:W-:Y:S04]  /*14c30*/  STL.64 [R1+0xd00], R232 ;  /* 0x000d00e801007387 */ /* 0x0009e80000100a00 */
[----:B--2---:R-:W-:Y:S04]  /*14c40*/  LDGSTS.E [R41+0x3e00], desc[UR18][R154.64], P4 ;  /* 0x03e000009a297fae */ /* 0x004fe8000a121852 */
[----:B---3--:R-:W-:Y:S04]  /*14c50*/  LDGSTS.E [R41+0x4200], desc[UR18][R10.64], P4 ;  /* 0x042000000a297fae */ /* 0x008fe8000a121852 */
[----:B------:R-:W-:Y:S04]  /*14c60*/  LDGSTS.E [R41+0x4600], desc[UR18][R226.64], P4 ;  /* 0x04600000e2297fae */ /* 0x000fe8000a121852 */
[----:B------:R-:W-:Y:S04]  /*14c70*/  LDGSTS.E [R41+0x4a00], desc[UR18][R218.64], P4 ;  /* 0x04a00000da297fae */ /* 0x000fe8000a121852 */
[----:B------:R-:W-:Y:S04]  /*14c80*/  LDGSTS.E [R41+0x4e00], desc[UR18][R194.64], P4 ;  /* 0x04e00000c2297fae */ /* 0x000fe8000a121852 */
[----:B------:R-:W-:Y:S04]  /*14c90*/  LDGSTS.E [R41+0x5200], desc[UR18][R162.64], P4 ;  /* 0x05200000a2297fae */ /* 0x000fe8000a121852 */
[----:B------:R-:W-:Y:S04]  /*14ca0*/  LDGSTS.E [R41+0x5600], desc[UR18][R200.64], P4 ;  /* 0x05600000c8297fae */ /* 0x000fe8000a121852 */
[----:B------:R-:W-:Y:S04]  /*14cb0*/  LDGSTS.E [R41+0x5a00], desc[UR18][R186.64], P4 ;  /* 0x05a00000ba297fae */ /* 0x000fe8000a121852 */
[----:B------:R-:W2:Y:S04]  /*14cc0*/  LDL.LU.64 R154, [R1+0x520] ;  /* 0x00052000019a7983 */ /* 0x000ea80000300a00 */
[----:B------:R-:W-:Y:S04]  /*14cd0*/  LDGSTS.E [R41+0x5e00], desc[UR18][R232.64], P4 ;  /* 0x05e00000e8297fae */ /* 0x000fe8000a121852 */
[----:B-1----:R-:W3:Y:S04]  /*14ce0*/  LDL.LU.64 R186, [R1+0x4e0] ;  /* 0x0004e00001ba7983 */ /* 0x002ee80000300a00 */
[----:B------:R-:W3:Y:S04]  /*14cf0*/  LDL.LU.64 R194, [R1+0x440] ;  /* 0x0004400001c27983 */ /* 0x000ee80000300a00 */
[----:B------:R-:W-:Y:S04]  /*14d00*/  LDGSTS.E [R41+0x6200], desc[UR18][R240.64], P4 ;  /* 0x06200000f0297fae */ /* 0x000fe8000a121852 */
[----:B------:R-:W3:Y:S04]  /*14d10*/  LDL.LU.64 R10, [R1+0x3c0] ;  /* 0x0003c000010a7983 */ /* 0x000ee80000300a00 */
[----:B------:R-:W3:Y:S04]  /*14d20*/  LDL.LU.64 R218, [R1+0x320] ;  /* 0x0003200001da7983 */ /* 0x000ee80000300a00 */
[----:B------:R-:W-:Y:S04]  /*14d30*/  LDGSTS.E [R41+0x6600], desc[UR18][R176.64], P4 ;  /* 0x06600000b0297fae */ /* 0x000fe8000a121852 */
[----:B------:R-:W3:Y:S04]  /*14d40*/  LDL.LU.64 R200, [R1+0x2e0] ;  /* 0x0002e00001c87983 */ /* 0x000ee80000300a00 */
[----:B----4-:R-:W-:Y:S04]  /*14d50*/  LDGSTS.E [R41+0x6a00], desc[UR18][R242.64], P4 ;  /* 0x06a00000f2297fae */ /* 0x010fe8000a121852 */
[----:B------:R-:W4:Y:S04]  /*14d60*/  LDL.LU.64 R240, [R1+0x2c0] ;  /* 0x0002c00001f07983 */ /* 0x000f280000300a00 */
[----:B------:R-:W-:Y:S04]  /*14d70*/  LDGSTS.E [R41+0x6e00], desc[UR18][R210.64], P4 ;  /* 0x06e00000d2297fae */ /* 0x000fe8000a121852 */
[----:B------:R-:W4:Y:S04]  /*14d80*/  LDL.LU.64 R232, [R1+0x2a0] ;  /* 0x0002a00001e87983 */ /* 0x000f280000300a00 */
        /* <DEDUP_REMOVED lines=33> */
[----:B------:R-:W-:Y:S04]  /*14fa0*/  STL.64 [R1+0xd18], R192 ;  /* 0x000d18c001007387 */ /* 0x000fe80000100a00 */
[----:B------:R-:W-:Y:S04]  /*14fb0*/  LDGSTS.E [R41+0x23600], desc[UR18][R132.64], P4 ;  /* 0x2360000084297fae */ /* 0x000fe8000a121852 */
[----:B------:R1:W-:Y:S04]  /*14fc0*/  STL.64 [R1+0xd20], R160 ;  /* 0x000d20a001007387 */ /* 0x0003e80000100a00 */
[----:B------:R-:W-:Y:S04]  /*14fd0*/  LDGSTS.E [R41+0x23a00], desc[UR18][R140.64], P4 ;  /* 0x23a000008c297fae */ /* 0x000fe8000a121852 */
[----:B------:R-:W-:Y:S04]  /*14fe0*/  LDGSTS.E [R41+0x23e00], desc[UR18][R148.64], P4 ;  /* 0x23e0000094297fae */ /* 0x000fe8000a121852 */
[----:B-1----:R-:W4:Y:S04]  /*14ff0*/  LDL.LU.64 R160, [R1+0x3a0] ;  /* 0x0003a00001a07983 */ /* 0x002f280000300a00 */
[----:B------:R-:W-:Y:S04]  /*15000*/  LDGSTS.E [R41+0x24200], desc[UR18][R156.64], P4 ;  /* 0x242000009c297fae */ /* 0x000fe8000a121852 */
[----:B------:R1:W-:Y:S04]  /*15010*/  STL.64 [R1+0xd28], R156 ;  /* 0x000d289c01007387 */ /* 0x0003e80000100a00 */
[----:B------:R-:W-:Y:S04]  /*15020*/  LDGSTS.E [R41+0x24600], desc[UR18][R164.64], P4 ;  /* 0x24600000a4297fae */ /* 0x000fe8000a121852 */
[----:B------:R-:W-:Y:S04]  /*15030*/  LDGSTS.E [R41+0x24a00], desc[UR18][R172.64], P4 ;  /* 0x24a00000ac297fae */ /* 0x000fe8000a121852 */
[----:B-1----:R-:W4:Y:S04]  /*15040*/  LDL.LU.64 R156, [R1+0x300] ;  /* 0x00030000019c7983 */ /* 0x002f280000300a00 */
[----:B------:R-:W-:Y:S04]  /*15050*/  STL.64 [R1+0xd30], R164 ;  /* 0x000d30a401007387 */ /* 0x000fe80000100a00 */
        /* <DEDUP_REMOVED lines=16> */
[----:B------:R-:W-:Y:S01]  /*15160*/  LDGSTS.E [R41+0x26600], desc[UR18][R228.64], P4 ;  /* 0x26600000e4297fae */ /* 0x000fe2000a121852 */
[----:B------:R-:W-:-:S03]  /*15170*/  VIADD R38, R0, UR7 ;  /* 0x0000000700267c36 */ /* 0x000fc60008000000 */
[----:B------:R-:W-:Y:S04]  /*15180*/  LDGSTS.E [R41+0x26a00], desc[UR18][R236.64], P4 ;  /* 0x26a00000ec297fae */ /* 0x000fe8000a121852 */
[----:B-1----:R-:W4:Y:S04]  /*15190*/  LDL.LU.64 R220, [R1+0x4c0] ;  /* 0x0004c00001dc7983 */ /* 0x002f280000300a00 */
[----:B------:R1:W-:Y:S04]  /*151a0*/  STL.64 [R1+0xd78], R228 ;  /* 0x000d78e401007387 */ /* 0x0003e80000100a00 */
[----:B------:R-:W-:Y:S04]  /*151b0*/  LDGSTS.E [R41+0x26e00], desc[UR18][R244.64], P4 ;  /* 0x26e00000f4297fae */ /* 0x000fe8000a121852 */
[----:B------:R3:W-:Y:S04]  /*151c0*/  LDGSTS.E [R41+0x27200], desc[UR18][R12.64], P4 ;  /* 0x272000000c297fae */ /* 0x0007e8000a121852 */
[----:B-1----:R-:W4:Y:S04]  /*151d0*/  LDL.LU.64 R228, [R1+0x420] ;  /* 0x0004200001e47983 */ /* 0x002f280000300a00 */
[----:B------:R1:W-:Y:S04]  /*151e0*/  STL.64 [R1+0xd80], R236 ;  /* 0x000d80ec01007387 */ /* 0x0003e80000100a00 */
[----:B------:R-:W-:Y:S04]  /*151f0*/  STL.64 [R1+0xd88], R244 ;  /* 0x000d88f401007387 */ /* 0x000fe80000100a00 */
[----:B------:R3:W-:Y:S04]  /*15200*/  STL.64 [R1+0xd90], R12 ;  /* 0x000d900c01007387 */ /* 0x0007e80000100a00 */
[----:B------:R-:W-:Y:S04]  /*15210*/  STL.64 [R1+0xd98], R18 ;  /* 0x000d981201007387 */ /* 0x000fe80000100a00 */
[----:B------:R-:W4:Y:S04]  /*15220*/  LDL.64 R192, [R1+0xe8] ;  /* 0x0000e80001c07983 */ /* 0x000f280000100a00 */
[----:B------:R-:W-:Y:S04]  /*15230*/  LDGSTS.E [R41+0x27600], desc[UR18][R18.64], P4 ;  /* 0x2760000012297fae */ /* 0x000fe8000a121852 */
[----:B------:R-:W-:Y:S04]  /*15240*/  LDGSTS.E [R41+0x27a00], desc[UR18][R42.64], P4 ;  /* 0x27a000002a297fae */ /* 0x000fe8000a121852 */
[----:B------:R-:W-:Y:S04]  /*15250*/  LDGSTS.E [R41+0x27e00], desc[UR18][R32.64], P4 ;  /* 0x27e0000020297fae */ /* 0x000fe8000a121852 */
[----:B--2---:R-:W-:Y:S04]  /*15260*/  LDGSTS.E [R38+0x300], desc[UR18][R154.64], P4 ;  /* 0x003000009a267fae */ /* 0x004fe8000a121852 */
[----:B-1----:R-:W2:Y:S04]  /*15270*/  LDL.64 R236, [R1+0xa8] ;  /* 0x0000a80001ec7983 */ /* 0x002ea80000100a00 */
[----:B------:R-:W2:Y:S04]  /*15280*/  LDL.64 R212, [R1+0x68] ;  /* 0x0000680001d47983 */ /* 0x000ea80000100a00 */
[----:B------:R-:W2:Y:S01]  /*15290*/  LDL.64 R180, [R1+0x28] ;  /* 0x0000280001b47983 */ /* 0x000ea20000100a00 */
[----:B------:R-:W-:-:S03]  /*152a0*/  SEL R0, RZ, 0x4, P6 ;  /* 0x00000004ff007807 */ /* 0x000fc60003000000 */
[----:B---3--:R-:W-:Y:S01]  /*152b0*/  STL.64 [R1+0xda8], R186 ;  /* 0x000da8ba01007387 */ /* 0x008fe20000100a00 */
[----:B------:R-:W-:Y:S02]  /*152c0*/  ISETP.NE.U32.AND P6, PT, R5, RZ, PT ;  /* 0x000000ff0500720c */ /* 0x000fe40003fc5070 */
[----:B------:R-:W-:Y:S01]  /*152d0*/  SEL R12, R0, RZ, P3 ;  /* 0x000000ff000c7207 */ /* 0x000fe20001800000 */
[----:B----4-:R1:W-:Y:S04]  /*152e0*/  LDGSTS.E [R38+0x700], desc[UR18][R22.64], P4 ;  /* 0x0070000016267fae */ /* 0x0103e8000a121852 */
        /* <DEDUP_REMOVED lines=62> */
[----:B------:R-:W0:Y:S01]  /*156d0*/  LDGDEPBAR ;  /* 0x00000000000079af */ /* 0x000e220000000000 */
[----:B------:R-:W-:Y:S06]  /*156e0*/  BAR.SYNC.DEFER_BLOCKING 0x0 ;  /* 0x0000000000007b1d */ /* 0x000fec0000010000 */
[----:B------:R3:W-:Y:S04]  /*156f0*/  STL.64 [R1+0xdb0], R220 ;  /* 0x000db0dc01007387 */ /* 0x0007e80000100a00 */
[----:B------:R4:W-:Y:S04]  /*15700*/  STL.64 [R1+0xda0], R176 ;  /* 0x000da0b001007387 */ /* 0x0009e80000100a00 */
[----:B------:R-:W3:Y:S04]  /*15710*/  LDL.LU R5, [R1+0xdcc] ;  /* 0x000dcc0001057983 */ /* 0x000ee80000300800 */
[----:B------:R-:W3:Y:S04]  /*15720*/  LDL.64 R196, [R1+0xe0] ;  /* 0x0000e00001c47983 */ /* 0x000ee80000100a00 */
[----:B------:R-:W5:Y:S04]  /*15730*/  LDL.LU R0, [R1+0xdc8] ;  /* 0x000dc80001007983 */ /* 0x000f680000300800 */
[----:B------:R-:W-:Y:S01]  /*15740*/  @!PT LDS RZ, [RZ] ;  /* 0x00000000fffff984 */ /* 0x000fe20000000800 */
[----:B------:R-:W-:Y:S01]  /*15750*/  @!PT LDS RZ, [RZ] ;  /* 0x00000000fffff984 */ /* 0x000fe20000000800 */
[----:B------:R-:W-:Y:S01]  /*15760*/  @!PT LDS RZ, [RZ] ;  /* 0x00000000fffff984 */ /* 0x000fe20000000800 */
[----:B------:R-:W-:Y:S04]  /*15770*/  LDGSTS.E [R4+-0x38000], desc[UR18][R192.64], P2 ;  /* 0xc8000000c0047fae */ /* 0x000fe80009121852 */
[----:B------:R-:W4:Y:S01]  /*15780*/  LDL.64 R164, [R1+0x60] ;  /* 0x0000600001a47983 */ /* 0x000f220000100a00 */
[----:B-1----:R-:W1:Y:S03]  /*15790*/  S2R R23, SR_TID.X ;  /* 0x0000000000177919 */ /* 0x002e660000002100 */
[----:B------:R-:W4:Y:S01]  /*157a0*/  LDL.64 R192, [R1+0xa0] ;  /* 0x0000a00001c07983 */ /* 0x000f220000100a00 */
[----:B------:R-:W-:-:S03]  /*157b0*/  SEL R252, R252, RZ, P3 ;  /* 0x000000fffcfc7207 */ /* 0x000fc60001800000 */
[----:B--2---:R-:W-:Y:S01]  /*157c0*/  LDGSTS.E [R4+-0x36000], desc[UR18][R236.64], P1 ;  /* 0xca000000ec047fae */ /* 0x004fe20008921852 */
[----:B------:R-:W-:Y:S02]  /*157d0*/  ISETP.NE.U32.AND P4, PT, R252, RZ, PT ;  /* 0x000000fffc00720c */ /* 0x000fe40003f85070 */
[----:B------:R-:W-:Y:S01]  /*157e0*/  SEL R252, RZ, 0x4, P5 ;  /* 0x00000004fffc7807 */ /* 0x000fe20002800000 */
[----:B------:R-:W-:Y:S01]  /*157f0*/  LDGSTS.E [R4+-0x34000], desc[UR18][R212.64], P0 ;  /* 0xcc000000d4047fae */ /* 0x000fe20008121852 */
[----:B-1----:R-:W-:-:S03]  /*15800*/  SHF.R.U32.HI R22, RZ, 0x6, R23 ;  /* 0x00000006ff167819 */ /* 0x002fc60000011617 */
[----:B------:R1:W-:Y:S01]  /*15810*/  LDGSTS.E [R4+-0x32000], desc[UR18][R180.64], P6 ;  /* 0xce000000b4047fae */ /* 0x0003e2000b121852 */
[----:B------:R-:W-:-:S03]  /*15820*/  SGXT.U32 R22, R22, 0x2 ;  /* 0x000000021616781a */ /* 0x000fc60000000000 */
[----:B------:R-:W2:Y:S01]  /*15830*/  LDL.64 R236, [R1+0x98] ;  /* 0x0000980001ec7983 */ /* 0x000ea20000100a00 */
[----:B------:R-:W-:-:S03]  /*15840*/  LOP3.LUT R22, R22, 0x64, RZ, 0xfc, !PT ;  /* 0x0000006416167812 */ /* 0x000fc600078efcff */
[----:B------:R-:W2:Y:S01]  /*15850*/  LDL.64 R212, [R1+0x58] ;  /* 0x0000580001d47983 */ /* 0x000ea20000100a00 */
[----:B------:R-:W-:-:S03]  /*15860*/  ISETP.GE.AND P2, PT, R22, UR6, PT ;  /* 0x0000000616007c0c */ /* 0x000fc6000bf46270 */
[----:B------:R-:W2:Y:S01]  /*15870*/  LDL.64 R180, [R1+0xd8] ;  /* 0x0000d80001b47983 */ /* 0x000ea20000100a00 */
[--C-:B------:R-:W-:Y:S02]  /*15880*/  SHF.R.U32.HI R22, RZ, 0x6, R23.reuse ;  /* 0x00000006ff167819 */ /* 0x100fe40000011617 */
[----:B------:R-:W-:Y:S02]  /*15890*/  SHF.R.U32.HI R23, RZ, 0x6, R23 ;  /* 0x00000006ff177819 */ /* 0x000fe40000011617 */
[----:B------:R-:W-:Y:S02]  /*158a0*/  SEL R252, R252, RZ, P3 ;  /* 0x000000fffcfc7207 */ /* 0x000fe40001800000 */
[----:B------:R-:W-:Y:S02]  /*158b0*/  SGXT.U32 R23, R23, 0x2 ;  /* 0x000000021717781a */ /* 0x000fe40000000000 */
[----:B------:R-:W-:Y:S02]  /*158c0*/  ISETP.NE.U32.AND P0, PT, R252, RZ, PT ;  /* 0x000000fffc00720c */ /* 0x000fe40003f05070 */
[----:B------:R-:W-:-:S02]  /*158d0*/  LOP3.LUT R23, R23, 0x28, RZ, 0xfc, !PT ;  /* 0x0000002817177812 */ /* 0x000fc400078efcff */
[----:B------:R-:W-:Y:S02]  /*158e0*/  SEL R252, RZ, 0x4, P2 ;  /* 0x00000004fffc7807 */ /* 0x000fe40001000000 */
[----:B------:R-:W-:Y:S02]  /*158f0*/  ISETP.GE.AND P2, PT, R23, UR6, PT ;  /* 0x0000000617007c0c */ /* 0x000fe4000bf46270 */
[----:B------:R-:W-:Y:S02]  /*15900*/  SEL R252, R252, RZ, P3 ;  /* 0x000000fffcfc7207 */ /* 0x000fe40001800000 */
[----:B------:R-:W-:Y:S02]  /*15910*/  ISETP.NE.U32.AND P5, PT, R12, RZ, PT ;  /* 0x000000ff0c00720c */ /* 0x000fe40003fa5070 */
[----:B-1----:R-:W-:Y:S02]  /*15920*/  SEL R4, RZ, 0x4, P2 ;  /* 0x00000004ff047807 */ /* 0x002fe40001000000 */
[----:B------:R-:W-:Y:S01]  /*15930*/  ISETP.NE.U32.AND P2, PT, R252, RZ, PT ;  /* 0x000000fffc00720c */ /* 0x000fe20003f45070 */
[----:B---3--:R-:W-:Y:S08]  /*15940*/  LDGSTS.E [R5+-0x38000], desc[UR18][R196.64], P4 ;  /* 0xc8000000c4057fae */ /* 0x008ff0000a121852 */
[----:B----4-:R-:W-:Y:S04]  /*15950*/  LDGSTS.E [R5+-0x36000], desc[UR18][R192.64], P5 ;  /* 0xca000000c0057fae */ /* 0x010fe8000a921852 */
[----:B------:R-:W-:Y:S04]  /*15960*/  LDGSTS.E [R5+-0x34000], desc[UR18][R164.64], P0 ;  /* 0xcc000000a4057fae */ /* 0x000fe80008121852 */
[----:B------:R1:W-:Y:S04]  /*15970*/  LDGSTS.E [R5+-0x32000], desc[UR18][R246.64], P2 ;  /* 0xce000000f6057fae */ /* 0x0003e80009121852 */
[----:B------:R-:W3:Y:S04]  /*15980*/  LDL.64 R192, [R1+0x18] ;  /* 0x0000180001c07983 */ /* 0x000ee80000100a00 */
[----:B------:R-:W2:Y:S01]  /*15990*/  LDL.LU.64 R246, [R1+0xdc0] ;  /* 0x000dc00001f67983 */ /* 0x000ea20000300a00 */
[----:B------:R-:W-:Y:S01]  /*159a0*/  SGXT.U32 R22, R22, 0x2 ;  /* 0x000000021616781a */ /* 0x000fe20000000000 */
[----:B------:R-:W4:Y:S03]  /*159b0*/  S2R R23, SR_TID.X ;  /* 0x0000000000177919 */ /* 0x000f260000002100 */
[----:B------:R-:W-:Y:S01]  /*159c0*/  LOP3.LUT R22, R22, 0x8, RZ, 0xfc, !PT ;  /* 0x0000000816167812 */ /* 0x000fe200078efcff */
[----:B------:R-:W3:Y:S03]  /*159d0*/  LDL.64 R164, [R1+0xd0] ;  /* 0x0000d00001a47983 */ /* 0x000ee60000100a00 */
[----:B------:R-:W-:Y:S01]  /*159e0*/  ISETP.GE.AND P1, PT, R22, UR6, PT ;  /* 0x0000000616007c0c */ /* 0x000fe2000bf26270 */
[----:B------:R-:W3:Y:S03]  /*159f0*/  LDL.64 R196, [R1+0x90] ;  /* 0x0000900001c47983 */ /* 0x000ee60000100a00 */
[----:B------:R-:W-:-:S04]  /*15a00*/  SEL R12, RZ, 0x4, P1 ;  /* 0x00000004ff0c7807 */ /* 0x000fc80000800000 */
[----:B------:R-:W-:-:S04]  /*15a10*/  SEL R12, R12, RZ, P3 ;  /* 0x000000ff0c0c7207 */ /* 0x000fc80001800000 */
[----:B------:R-:W-:Y:S02]  /*15a20*/  ISETP.NE.U32.AND P1, PT, R12, RZ, PT ;  /* 0x000000ff0c00720c */ /* 0x000fe40003f25070 */
[----:B----4-:R-:W-:-:S04]  /*15a30*/  SHF.R.U32.HI R23, RZ, 0x6, R23 ;  /* 0x00000006ff177819 */ /* 0x010fc80000011617 */
[----:B------:R-:W-:-:S04]  /*15a40*/  SGXT.U32 R23, R23, 0x2 ;  /* 0x000000021717781a */ /* 0x000fc80000000000 */
[----:B------:R-:W-:-:S04]  /*15a50*/  LOP3.LUT R23, R23, 0x48, RZ, 0xfc, !PT ;  /* 0x0000004817177812 */ /* 0x000fc800078efcff */
[----:B------:R-:W-:Y:S02]  /*15a60*/  ISETP.GE.AND P6, PT, R23, UR6, PT ;  /* 0x0000000617007c0c */ /* 0x000fe4000bfc6270 */
[----:B------:R-:W4:Y:S01]  /*15a70*/  S2R R23, SR_TID.X ;  /* 0x0000000000177919 */ /* 0x000f220000002100 */
[----:B------:R-:W-:Y:S02]  /*15a80*/  SEL R252, R4, RZ, P3 ;  /* 0x000000ff04fc7207 */ /* 0x000fe40001800000 */
[----:B------:R-:W-:Y:S02]  /*15a90*/  SEL R4, RZ, 0x4, P6 ;  /* 0x00000004ff047807 */ /* 0x000fe40003000000 */
[----:B----4-:R-:W-:-:S04]  /*15aa0*/  SHF.R.U32.HI R23, RZ, 0x6, R23 ;  /* 0x00000006ff177819 */ /* 0x010fc80000011617 */
[----:B------:R-:W-:-:S04]  /*15ab0*/  SGXT.U32 R23, R23, 0x2 ;  /* 0x000000021717781a */ /* 0x000fc80000000000 */
[----:B------:R-:W-:-:S04]  /*15ac0*/  LOP3.LUT R23, R23, 0x68, RZ, 0xfc, !PT ;  /* 0x0000006817177812 */ /* 0x000fc800078efcff */
[----:B------:R-:W-:Y:S02]  /*15ad0*/  ISETP.GE.AND P6, PT, R23, UR6, PT ;  /* 0x0000000617007c0c */ /* 0x000fe4000bfc6270 */
[----:B------:R-:W4:Y:S01]  /*15ae0*/  S2R R23, SR_TID.X ;  /* 0x0000000000177919 */ /* 0x000f220000002100 */
[----:B------:R-:W-:-:S04]  /*15af0*/  SEL R4, R4, RZ, P3 ;  /* 0x000000ff04047207 */ /* 0x000fc80001800000 */
[----:B------:R-:W-:Y:S02]  /*15b00*/  ISETP.NE.U32.AND P0, PT, R4, RZ, PT ;  /* 0x000000ff0400720c */ /* 0x000fe40003f05070 */
[----:B------:R-:W-:Y:S02]  /*15b10*/  SEL R4, RZ, 0x4, P6 ;  /* 0x00000004ff047807 */ /* 0x000fe40003000000 */
[--C-:B----4-:R-:W-:Y:S02]  /*15b20*/  SHF.R.U32.HI R22, RZ, 0x6, R23.reuse ;  /* 0x00000006ff167819 */ /* 0x110fe40000011617 */
[----:B------:R-:W-:-:S04]  /*15b30*/  SHF.R.U32.HI R23, RZ, 0x6, R23 ;  /* 0x00000006ff177819 */ /* 0x000fc80000011617 */
[----:B------:R-:W-:-:S04]  /*15b40*/  SGXT.U32 R23, R23, 0x2 ;  /* 0x000000021717781a */ /* 0x000fc80000000000 */
[----:B------:R-:W-:-:S04]  /*15b50*/  LOP3.LUT R23, R23, 0x2c, RZ, 0xfc, !PT ;  /* 0x0000002c17177812 */ /* 0x000fc800078efcff */
[----:B------:R-:W-:Y:S02]  /*15b60*/  ISETP.GE.AND P6, PT, R23, UR6, PT ;  /* 0x0000000617007c0c */ /* 0x000fe4000bfc6270 */
[----:B------:R-:W4:Y:S01]  /*15b70*/  S2R R23, SR_TID.X ;  /* 0x0000000000177919 */ /* 0x000f220000002100 */
[----:B--2---:R-:W-:Y:S04]  /*15b80*/  LDGSTS.E [R246+-0x38000], desc[UR18][R180.64], P1 ;  /* 0xc8000000b4f67fae */ /* 0x004fe80008921852 */
[----:B------:R-:W2:Y:S01]  /*15b90*/  LDL.64 R180, [R1+0x50] ;  /* 0x0000500001b47983 */ /* 0x000ea20000100a00 */
[----:B----4-:R-:W-:-:S04]  /*15ba0*/  SHF.R.U32.HI R23, RZ, 0x6, R23 ;  /* 0x00000006ff177819 */ /* 0x010fc80000011617 */
[----:B------:R-:W-:-:S04]  /*15bb0*/  SGXT.U32 R23, R23, 0x2 ;  /* 0x000000021717781a */ /* 0x000fc80000000000 */
[----:B------:R-:W-:Y:S02]  /*15bc0*/  LOP3.LUT R23, R23, 0x4c, RZ, 0xfc, !PT ;  /* 0x0000004c17177812 */ /* 0x000fe400078efcff */
[----:B-1----:R-:W-:Y:S02]  /*15bd0*/  SEL R5, R4, RZ, P3 ;  /* 0x000000ff04057207 */ /* 0x002fe40001800000 */
[----:B------:R-:W-:Y:S02]  /*15be0*/  SEL R4, RZ, 0x4, P6 ;  /* 0x00000004ff047807 */ /* 0x000fe40003000000 */
[----:B------:R-:W-:Y:S02]  /*15bf0*/  ISETP.GE.AND P6, PT, R23, UR6, PT ;  /* 0x0000000617007c0c */ /* 0x000fe4000bfc6270 */
[----:B------:R-:W1:Y:S01]  /*15c00*/  S2R R23, SR_TID.X ;  /* 0x0000000000177919 */ /* 0x000e620000002100 */
[----:B------:R-:W-:-:S04]  /*15c10*/  SGXT.U32 R22, R22, 0x2 ;  /* 0x000000021616781a */ /* 0x000fc80000000000 */
[----:B------:R-:W-:-:S04]  /*15c20*/  LOP3.LUT R22, R22, 0xc, RZ, 0xfc, !PT ;  /* 0x0000000c16167812 */ /* 0x000fc800078efcff */
[----:B------:R-:W-:Y:S02]  /*15c30*/  ISETP.GE.AND P5, PT, R22, UR6, PT ;  /* 0x0000000616007c0c */ /* 0x000fe4000bfa6270 */
[----:B------:R-:W-:Y:S02]  /*15c40*/  ISETP.NE.U32.AND P4, PT, R252, RZ, PT ;  /* 0x000000fffc00720c */ /* 0x000fe40003f85070 */
[----:B------:R-:W-:Y:S02]  /*15c50*/  SEL R252, RZ, 0x4, P5 ;  /* 0x00000004fffc7807 */ /* 0x000fe40002800000 */
[----:B------:R-:W-:Y:S02]  /*15c60*/  ISETP.NE.U32.AND P5, PT, R5, RZ, PT ;  /* 0x000000ff0500720c */ /* 0x000fe40003fa5070 */
[----:B------:R-:W-:Y:S02]  /*15c70*/  SEL R5, R4, RZ, P3 ;  /* 0x000000ff04057207 */ /* 0x000fe40001800000 */
[----:B------:R-:W-:-:S02]  /*15c80*/  SEL R4, RZ, 0x4, P6 ;  /* 0x00000004ff047807 */ /* 0x000fc40003000000 */
[----:B-1----:R-:W-:-:S03]  /*15c90*/  SHF.R.U32.HI R22, RZ, 0x6, R23 ;  /* 0x00000006ff167819 */ /* 0x002fc60000011617 */
[----:B------:R-:W-:Y:S01]  /*15ca0*/  LDGSTS.E [R246+-0x36000], desc[UR18][R236.64], P4 ;  /* 0xca000000ecf67fae */ /* 0x000fe2000a121852 */
[----:B------:R-:W-:-:S03]  /*15cb0*/  SGXT.U32 R22, R22, 0x2 ;  /* 0x000000021616781a */ /* 0x000fc60000000000 */
[----:B------:R-:W-:Y:S01]  /*15cc0*/  LDGSTS.E [R246+-0x34000], desc[UR18][R212.64], P0 ;  /* 0xcc000000d4f67fae */ /* 0x000fe20008121852 */
[----:B------:R-:W-:-:S03]  /*15cd0*/  LOP3.LUT R22, R22, 0x6c, RZ, 0xfc, !PT ;  /* 0x0000006c16167812 */ /* 0x000fc600078efcff */
[----:B---3--:R-:W-:Y:S01]  /*15ce0*/  LDGSTS.E [R246+-0x32000], desc[UR18][R192.64], P5 ;  /* 0xce000000c0f67fae */ /* 0x008fe2000a921852 */
[----:B------:R-:W-:-:S03]  /*15cf0*/  ISETP.GE.AND P6, PT, R22, UR6, PT ;  /* 0x0000000616007c0c */ /* 0x000fc6000bfc6270 */
[----:B------:R-:W3:Y:S01]  /*15d00*/  LDL.64 R236, [R1+0x88] ;  /* 0x0000880001ec7983 */ /* 0x000ee20000100a00 */
[--C-:B------:R-:W-:Y:S02]  /*15d10*/  SHF.R.U32.HI R22, RZ, 0x6, R23.reuse ;  /* 0x00000006ff167819 */ /* 0x100fe40000011617 */
[----:B------:R-:W-:Y:S01]  /*15d20*/  SHF.R.U32.HI R23, RZ, 0x6, R23 ;  /* 0x00000006ff177819 */ /* 0x000fe20000011617 */
[----:B------:R-:W4:Y:S03]  /*15d30*/  LDL.64 R212, [R1+0x540] ;  /* 0x0005400001d47983 */ /* 0x000f260000100a00 */
[----:B------:R-:W-:Y:S01]  /*15d40*/  SGXT.U32 R23, R23, 0x2 ;  /* 0x000000021717781a */ /* 0x000fe20000000000 */
[----:B------:R-:W3:Y:S03]  /*15d50*/  LDL.64 R192, [R1+0xc8] ;  /* 0x0000c80001c07983 */ /* 0x000ee60000100a00 */
[----:B------:R-:W-:-:S02]  /*15d60*/  LOP3.LUT R23, R23, 0x30, RZ, 0xfc, !PT ;  /* 0x0000003017177812 */ /* 0x000fc400078efcff */
[----:B------:R-:W-:Y:S02]  /*15d70*/  ISETP.NE.U32.AND P1, PT, R5, RZ, PT ;  /* 0x000000ff0500720c */ /* 0x000fe40003f25070 */
[----:B------:R-:W-:Y:S02]  /*15d80*/  SEL R5, RZ, 0x4, P6 ;  /* 0x00000004ff057807 */ /* 0x000fe40003000000 */
[----:B------:R-:W-:Y:S02]  /*15d90*/  ISETP.GE.AND P6, PT, R23, UR6, PT ;  /* 0x0000000617007c0c */ /* 0x000fe4000bfc6270 */
[----:B------:R-:W1:Y:S01]  /*15da0*/  S2R R23, SR_TID.X ;  /* 0x0000000000177919 */ /* 0x000e620000002100 */
[----:B------:R-:W-:-:S04]  /*15db0*/  SEL R4, R4, RZ, P3 ;  /* 0x000000ff04047207 */ /* 0x000fc80001800000 */
[----:B------:R-:W-:Y:S02]  /*15dc0*/  ISETP.NE.U32.AND P0, PT, R4, RZ, PT ;  /* 0x000000ff0400720c */ /* 0x000fe40003f05070 */
[----:B------:R-:W-:Y:S02]  /*15dd0*/  SEL R4, RZ, 0x4, P6 ;  /* 0x00000004ff047807 */ /* 0x000fe40003000000 */
[----:B-1----:R-:W-:-:S04]  /*15de0*/  SHF.R.U32.HI R23, RZ, 0x6, R23 ;  /* 0x00000006ff177819 */ /* 0x002fc80000011617 */
[----:B------:R-:W-:-:S04]  /*15df0*/  SGXT.U32 R23, R23, 0x2 ;  /* 0x000000021717781a */ /* 0x000fc80000000000 */
[----:B------:R-:W-:-:S04]  /*15e00*/  LOP3.LUT R23, R23, 0x50, RZ, 0xfc, !PT ;  /* 0x0000005017177812 */ /* 0x000fc800078efcff */
[----:B------:R-:W-:Y:S02]  /*15e10*/  ISETP.GE.AND P6, PT, R23, UR6, PT ;  /* 0x0000000617007c0c */ /* 0x000fe4000bfc6270 */
[----:B------:R-:W1:Y:S01]  /*15e20*/  S2R R23, SR_TID.X ;  /* 0x0000000000177919 */ /* 0x000e620000002100 */
[----:B------:R-:W-:Y:S02]  /*15e30*/  SEL R252, R252, RZ, P3 ;  /* 0x000000fffcfc7207 */ /* 0x000fe40001800000 */
[----:B------:R-:W-:Y:S02]  /*15e40*/  SEL R5, R5, RZ, P3 ;  /* 0x000000ff05057207 */ /* 0x000fe40001800000 */
[----:B------:R-:W-:Y:S02]  /*15e50*/  ISETP.NE.U32.AND P2, PT, R252, RZ, PT ;  /* 0x000000fffc00720c */ /* 0x000fe40003f45070 */
[----:B------:R-:W-:Y:S02]  /*15e60*/  ISETP.NE.U32.AND P5, PT, R5, RZ, PT ;  /* 0x000000ff0500720c */ /* 0x000fe40003fa5070 */
[----:B------:R-:W-:-:S04]  /*15e70*/  SGXT.U32 R22, R22, 0x2 ;  /* 0x000000021616781a */ /* 0x000fc80000000000 */
[----:B------:R-:W-:-:S05]  /*15e80*/  LOP3.LUT R22, R22, 0x10, RZ, 0xfc, !PT ;  /* 0x0000001016167812 */ /* 0x000fca00078efcff */
[----:B------:R1:W-:Y:S01]  /*15e90*/  LDGSTS.E [R247+-0x38000], desc[UR18][R164.64], P2 ;  /* 0xc8000000a4f77fae */ /* 0x0003e20009121852 */
[----:B------:R-:W-:-:S03]  /*15ea0*/  ISETP.GE.AND P4, PT, R22, UR6, PT ;  /* 0x0000000616007c0c */ /* 0x000fc6000bf86270 */
[----:B------:R-:W-:Y:S01]  /*15eb0*/  LDGSTS.E [R247+-0x36000], desc[UR18][R196.64], P1 ;  /* 0xca000000c4f77fae */ /* 0x000fe20008921852 */
[----:B-1----:R-:W-:-:S03]  /*15ec0*/  SHF.R.U32.HI R164, RZ, 0x6, R23 ;  /* 0x00000006ffa47819 */ /* 0x002fc60000011617 */
[----:B------:R-:W4:Y:S04]  /*15ed0*/  LDL.64 R22, [R1+0x48] ;  /* 0x0000480001167983 */ /* 0x000f280000100a00 */
[----:B--2---:R-:W-:Y:S04]  /*15ee0*/  LDGSTS.E [R247+-0x34000], desc[UR18][R180.64], P0 ;  /* 0xcc000000b4f77fae */ /* 0x004fe80008121852 */
[----:B------:R-:W-:Y:S04]  /*15ef0*/  LDGSTS.E [R247+-0x32000], desc[UR18][R248.64], P5 ;  /* 0xce000000f8f77fae */ /* 0x000fe8000a921852 */
[----:B------:R-:W3:Y:S01]  /*15f00*/  LDL.LU.64 R248, [R1+0xdb8] ;  /* 0x000db80001f87983 */ /* 0x000ee20000300a00 */
[----:B------:R-:W-:Y:S01]  /*15f10*/  SEL R252, RZ, 0x4, P4 ;  /* 0x00000004fffc7807 */ /* 0x000fe20002000000 */
[----:B------:R-:W1:Y:S03]  /*15f20*/  S2R R165, SR_TID.X ;  /* 0x0000000000a57919 */ /* 0x000e660000002100 */
[----:B------:R-:W-:-:S02]  /*15f30*/  SEL R246, R252, RZ, P3 ;  /* 0x000000fffcf67207 */ /* 0x000fc40001800000 */
[----:B------:R-:W-:Y:S01]  /*15f40*/  SGXT.U32 R164, R164, 0x2 ;  /* 0x00000002a4a4781a */ /* 0x000fe20000000000 */
[----:B------:R-:W2:Y:S01]  /*15f50*/  LDL.64 R196, [R1+0xc0] ;  /* 0x0000c00001c47983 */ /* 0x000ea20000100a00 */
[----:B------:R-:W-:Y:S01]  /*15f60*/  ISETP.NE.U32.AND P4, PT, R246, RZ, PT ;  /* 0x000000fff600720c */ /* 0x000fe20003f85070 */
[----:B------:R-:W-:Y:S01]  /*15f70*/  USHF.L.U32 UR16, UR5, 0x7, URZ ;  /* 0x0000000705107899 */ /* 0x000fe2000800063f */
[----:B------:R-:W-:Y:S01]  /*15f80*/  LOP3.LUT R164, R164, 0x70, RZ, 0xfc, !PT ;  /* 0x00000070a4a47812 */ /* 0x000fe200078efcff */
[----:B------:R-:W2:Y:S01]  /*15f90*/  LDL.64 R180, [R1+0x80] ;  /* 0x0000800001b47983 */ /* 0x000ea20000100a00 */
[----:B------:R-:W-:Y:S01]  /*15fa0*/  SEL R5, R4, RZ, P3 ;  /* 0x000000ff04057207 */ /* 0x000fe20001800000 */
[----:B------:R-:W2:Y:S01]  /*15fb0*/  LDC R252, c[0x0][0x230] ;  /* 0x00008c00fffc7b82 */ /* 0x000ea20000000800 */
[----:B------:R-:W-:Y:S02]  /*15fc0*/  ISETP.GE.AND P2, PT, R164, UR6, PT ;  /* 0x00000006a4007c0c */ /* 0x000fe4000bf46270 */
[----:B-1----:R-:W-:-:S04]  /*15fd0*/  SHF.R.U32.HI R164, RZ, 0x6, R165 ;  /* 0x00000006ffa47819 */ /* 0x002fc800000116a5 */
[----:B------:R-:W-:-:S04]  /*15fe0*/  SGXT.U32 R164, R164, 0x2 ;  /* 0x00000002a4a4781a */ /* 0x000fc80000000000 */
[----:B------:R-:W-:-:S04]  /*15ff0*/  LOP3.LUT R164, R164, 0x14, RZ, 0xfc, !PT ;  /* 0x00000014a4a47812 */ /* 0x000fc800078efcff */
[----:B------:R-:W-:Y:S02]  /*16000*/  ISETP.GE.AND P1, PT, R164, UR6, PT ;  /* 0x00000006a4007c0c */ /* 0x000fe4000bf26270 */
[--C-:B------:R-:W-:Y:S02]  /*16010*/  SHF.R.U32.HI R164, RZ, 0x6, R165.reuse ;  /* 0x00000006ffa47819 */ /* 0x100fe400000116a5 */
[----:B------:R-:W-:Y:S02]  /*16020*/  SHF.R.U32.HI R165, RZ, 0x6, R165 ;  /* 0x00000006ffa57819 */ /* 0x000fe400000116a5 */
[----:B------:R-:W-:Y:S02]  /*16030*/  SGXT.U32 R164, R164, 0x2 ;  /* 0x00000002a4a4781a */ /* 0x000fe40000000000 */
[----:B------:R-:W-:Y:S02]  /*16040*/  SEL R4, RZ, 0x4, P6 ;  /* 0x00000004ff047807 */ /* 0x000fe40003000000 */
[----:B------:R-:W-:-:S02]  /*16050*/  ISETP.NE.U32.AND P6, PT, R5, RZ, PT ;  /* 0x000000ff0500720c */ /* 0x000fc40003fc5070 */
[----:B------:R-:W-:Y:S02]  /*16060*/  LOP3.LUT R164, R164, 0x34, RZ, 0xfc, !PT ;  /* 0x00000034a4a47812 */ /* 0x000fe400078efcff */
[----:B------:R-:W-:Y:S02]  /*16070*/  SGXT.U32 R165, R165, 0x2 ;  /* 0x00000002a5a5781a */ /* 0x000fe40000000000 */
[----:B------:R-:W-:Y:S02]  /*16080*/  SEL R4, R4, RZ, P3 ;  /* 0x000000ff04047207 */ /* 0x000fe40001800000 */
[----:B------:R-:W-:Y:S02]  /*16090*/  SEL R5, RZ, 0x4, P2 ;  /* 0x00000004ff057807 */ /* 0x000fe40001000000 */
[----:B------:R-:W-:Y:S02]  /*160a0*/  ISETP.GE.AND P2, PT, R164, UR6, PT ;  /* 0x00000006a4007c0c */ /* 0x000fe4000bf46270 */
[----:B------:R-:W-:-:S02]  /*160b0*/  LOP3.LUT R165, R165, 0x54, RZ, 0xfc, !PT ;  /* 0x00000054a5a57812 */ /* 0x000fc400078efcff */
[----:B------:R-:W-:Y:S02]  /*160c0*/  ISETP.NE.U32.AND P0, PT, R4, RZ, PT ;  /* 0x000000ff0400720c */ /* 0x000fe40003f05070 */
[----:B------:R-:W-:Y:S02]  /*160d0*/  SEL R5, R5, RZ, P3 ;  /* 0x000000ff05057207 */ /* 0x000fe40001800000 */
[----:B------:R-:W-:Y:S02]  /*160e0*/  SEL R4, RZ, 0x4, P2 ;  /* 0x00000004ff047807 */ /* 0x000fe40001000000 */
[----:B------:R-:W-:Y:S02]  /*160f0*/  ISETP.GE.AND P5, PT, R165, UR6, PT ;  /* 0x00000006a5007c0c */ /* 0x000fe4000bfa6270 */
[----:B------:R-:W-:Y:S01]  /*16100*/  SEL R246, RZ, 0x4, P1 ;  /* 0x00000004fff67807 */ /* 0x000fe20000800000 */
[----:B------:R-:W2:Y:S01]  /*16110*/  LDL.64 R164, [R1+0x40] ;  /* 0x0000400001a47983 */ /* 0x000ea20000100a00 */
[----:B------:R-:W-:-:S02]  /*16120*/  ISETP.NE.U32.AND P1, PT, R5, RZ, PT ;  /* 0x000000ff0500720c */ /* 0x000fc40003f25070 */
[----:B------:R-:W-:Y:S02]  /*16130*/  SEL R5, R4, RZ, P3 ;  /* 0x000000ff04057207 */ /* 0x000fe40001800000 */
[----:B------:R-:W-:Y:S01]  /*16140*/  SEL R4, RZ, 0x4, P5 ;  /* 0x00000004ff047807 */ /* 0x000fe20002800000 */
[----:B---3--:R1:W-:Y:S04]  /*16150*/  LDGSTS.E [R248+-0x38000], desc[UR18][R192.64], P4 ;  /* 0xc8000000c0f87fae */ /* 0x0083e8000a121852 */
[----:B------:R-:W-:Y:S04]  /*16160*/  LDGSTS.E [R248+-0x36000], desc[UR18][R236.64], P6 ;  /* 0xca000000ecf87fae */ /* 0x000fe8000b121852 */
[----:B----4-:R3:W-:Y:S01]  /*16170*/  LDGSTS.E [R248+-0x34000], desc[UR18][R22.64], P0 ;  /* 0xcc00000016f87fae */ /* 0x0107e20008121852 */
[----:B-1----:R-:W1:Y:S03]  /*16180*/  S2R R193, SR_TID.X ;  /* 0x0000000000c17919 */ /* 0x002e660000002100 */
[----:B------:R4:W-:Y:S01]  /*16190*/  LDGSTS.E [R248+-0x32000], desc[UR18][R212.64], P1 ;  /* 0xce000000d4f87fae */ /* 0x0009e20008921852 */
[----:B-1----:R-:W-:-:S02]  /*161a0*/  SHF.R.U32.HI R192, RZ, 0x6, R193 ;  /* 0x00000006ffc07819 */ /* 0x002fc400000116c1 */
[----:B------:R-:W-:Y:S02]  /*161b0*/  SHF.R.U32.HI R193, RZ, 0x6, R193 ;  /* 0x00000006ffc17819 */ /* 0x000fe400000116c1 */
[----:B------:R-:W-:Y:S02]  /*161c0*/  SGXT.U32 R192, R192, 0x2 ;  /* 0x00000002c0c0781a */ /* 0x000fe40000000000 */
[----:B------:R-:W-:Y:S02]  /*161d0*/  SGXT.U32 R193, R193, 0x2 ;  /* 0x00000002c1c1781a */ /* 0x000fe40000000000 */
[----:B------:R-:W-:Y:S02]  /*161e0*/  LOP3.LUT R192, R192, 0x74, RZ, 0xfc, !PT ;  /* 0x00000074c0c07812 */ /* 0x000fe400078efcff */
[----:B------:R-:W-:Y:S02]  /*161f0*/  LOP3.LUT R193, R193, 0x18, RZ, 0xfc, !PT ;  /* 0x00000018c1c17812 */ /* 0x000fe400078efcff */
[----:B------:R-:W-:-:S02]  /*16200*/  ISETP.GE.AND P5, PT, R192, UR6, PT ;  /* 0x00000006c0007c0c */ /* 0x000fc4000bfa6270 */
[----:B------:R-:W-:Y:S02]  /*16210*/  ISETP.GE.AND P6, PT, R193, UR6, PT ;  /* 0x00000006c1007c0c */ /* 0x000fe4000bfc6270 */
[----:B------:R-:W4:Y:S01]  /*16220*/  LDL.64 R192, [R1+0x548] ;  /* 0x0005480001c07983 */ /* 0x000f220000100a00 */
[----:B---3--:R-:W1:Y:S01]  /*16230*/  S2R R23, SR_TID.X ;  /* 0x0000000000177919 */ /* 0x008e620000002100 */
[----:B------:R-:W-:Y:S02]  /*16240*/  SEL R4, R4, RZ, P3 ;  /* 0x000000ff04047207 */ /* 0x000fe40001800000 */
[----:B------:R-:W-:Y:S02]  /*16250*/  SEL R246, R246, RZ, P3 ;  /* 0x000000fff6f67207 */ /* 0x000fe40001800000 */
[----:B------:R-:W-:Y:S02]  /*16260*/  ISETP.NE.U32.AND P0, PT, R4, RZ, PT ;  /* 0x000000ff0400720c */ /* 0x000fe40003f05070 */
[----:B------:R-:W-:-:S02]  /*16270*/  SEL R4, RZ, 0x4, P6 ;  /* 0x00000004ff047807 */ /* 0x000fc40003000000 */
[----:B------:R-:W-:Y:S02]  /*16280*/  ISETP.NE.U32.AND P2, PT, R246, RZ, PT ;  /* 0x000000fff600720c */ /* 0x000fe40003f45070 */
[----:B------:R-:W-:Y:S02]  /*16290*/  SEL R246, R4, RZ, P3 ;  /* 0x000000ff04f67207 */ /* 0x000fe40001800000 */
[----:B------:R-:W-:Y:S02]  /*162a0*/  ISETP.NE.U32.AND P4, PT, R5, RZ, PT ;  /* 0x000000ff0500720c */ /* 0x000fe40003f85070 */
[----:B-1----:R-:W-:-:S07]  /*162b0*/  SHF.R.U32.HI R22, RZ, 0x6, R23 ;  /* 0x00000006ff167819 */ /* 0x002fce0000011617 */
[----:B--2---:R-:W-:Y:S01]  /*162c0*/  LDGSTS.E [R249+-0x38000], desc[UR18][R196.64], P2 ;  /* 0xc8000000c4f97fae */ /* 0x004fe20009121852 */
[--C-:B----4-:R-:W-:Y:S02]  /*162d0*/  SHF.R.U32.HI R213, RZ, 0x6, R23.reuse ;  /* 0x00000006ffd57819 */ /* 0x110fe40000011617 */
[----:B------:R-:W-:Y:S01]  /*162e0*/  SGXT.U32 R22, R22, 0x2 ;  /* 0x000000021616781a */ /* 0x000fe20000000000 */
[----:B------:R-:W-:Y:S01]  /*162f0*/  LDGSTS.E [R249+-0x36000], desc[UR18][R180.64], P4 ;  /* 0xca000000b4f97fae */ /* 0x000fe2000a121852 */
[----:B------:R-:W-:Y:S02]  /*16300*/  SHF.R.U32.HI R23, RZ, 0x6, R23 ;  /* 0x00000006ff177819 */ /* 0x000fe40000011617 */
[----:B------:R-:W-:Y:S01]  /*16310*/  LOP3.LUT R22, R22, 0x58, RZ, 0xfc, !PT ;  /* 0x0000005816167812 */ /* 0x000fe200078efcff */
[----:B------:R1:W-:Y:S01]  /*16320*/  LDGSTS.E [R249+-0x34000], desc[UR18][R164.64], P0 ;  /* 0xcc000000a4f97fae */ /* 0x0003e20008121852 */
[----:B------:R-:W-:Y:S02]  /*16330*/  SGXT.U32 R23, R23, 0x2 ;  /* 0x000000021717781a */ /* 0x000fe40000000000 */
[----:B------:R-:W-:-:S02]  /*16340*/  ISETP.GE.AND P6, PT, R22, UR6, PT ;  /* 0x0000000616007c0c */ /* 0x000fc4000bfc6270 */
[----:B------:R-:W-:Y:S02]  /*16350*/  LOP3.LUT R23, R23, 0x78, RZ, 0xfc, !PT ;  /* 0x0000007817177812 */ /* 0x000fe400078efcff */
[----:B------:R-:W-:Y:S02]  /*16360*/  SEL R4, RZ, 0x4, P6 ;  /* 0x00000004ff047807 */ /* 0x000fe40003000000 */
[----:B------:R-:W-:Y:S02]  /*16370*/  ISETP.GE.AND P6, PT, R23, UR6, PT ;  /* 0x0000000617007c0c */ /* 0x000fe4000bfc6270 */
[----:B------:R-:W2:Y:S01]  /*16380*/  S2R R23, SR_TID.X ;  /* 0x0000000000177919 */ /* 0x000ea20000002100 */
[----:B------:R-:W-:-:S04]  /*16390*/  SEL R5, RZ, 0x4, P5 ;  /* 0x00000004ff057807 */ /* 0x000fc80002800000 */
[----:B------:R-:W-:-:S04]  /*163a0*/  SEL R5, R5, RZ, P3 ;  /* 0x000000ff05057207 */ /* 0x000fc80001800000 */
[----:B------:R-:W-:Y:S02]  /*163b0*/  ISETP.NE.U32.AND P1, PT, R5, RZ, PT ;  /* 0x000000ff0500720c */ /* 0x000fe40003f25070 */
[----:B------:R-:W-:Y:S02]  /*163c0*/  SGXT.U32 R213, R213, 0x2 ;  /* 0x00000002d5d5781a */ /* 0x000fe40000000000 */
[----:B--2---:R-:W-:-:S04]  /*163d0*/  SHF.R.U32.HI R22, RZ, 0x6, R23 ;  /* 0x00000006ff167819 */ /* 0x004fc80000011617 */
[----:B------:R-:W-:-:S04]  /*163e0*/  SGXT.U32 R22, R22, 0x2 ;  /* 0x000000021616781a */ /* 0x000fc80000000000 */
[----:B------:R-:W-:-:S04]  /*163f0*/  LOP3.LUT R22, R22, 0x1c, RZ, 0xfc, !PT ;  /* 0x0000001c16167812 */ /* 0x000fc800078efcff */
[----:B------:R-:W-:Y:S02]  /*16400*/  ISETP.GE.AND P4, PT, R22, UR6, PT ;  /* 0x0000000616007c0c */ /* 0x000fe4000bf86270 */
[----:B------:R-:W-:Y:S02]  /*16410*/  SHF.R.U32.HI R22, RZ, 0x6, R23 ;  /* 0x00000006ff167819 */ /* 0x000fe40000011617 */
[----:B------:R-:W-:Y:S02]  /*16420*/  LOP3.LUT R213, R213, 0x38, RZ, 0xfc, !PT ;  /* 0x00000038d5d57812 */ /* 0x000fe400078efcff */
[----:B------:R-:W-:Y:S02]  /*16430*/  SGXT.U32 R22, R22, 0x2 ;  /* 0x000000021616781a */ /* 0x000fe40000000000 */
[----:B------:R-:W-:Y:S02]  /*16440*/  ISETP.GE.AND P5, PT, R213, UR6, PT ;  /* 0x00000006d5007c0c */ /* 0x000fe4000bfa6270 */
[----:B------:R-:W-:Y:S01]  /*16450*/  LOP3.LUT R22, R22, 0x3c, RZ, 0xfc, !PT ;  /* 0x0000003c16167812 */ /* 0x000fe200078efcff */
[----:B------:R-:W2:Y:S01]  /*16460*/  LDL.64 R212, [R1+0xb8] ;  /* 0x0000b80001d47983 */ /* 0x000ea20000100a00 */
[----:B------:R-:W-:-:S02]  /*16470*/  SEL R5, RZ, 0x4, P5 ;  /* 0x00000004ff057807 */ /* 0x000fc40002800000 */
[----:B------:R-:W-:Y:S02]  /*16480*/  ISETP.NE.U32.AND P5, PT, R246, RZ, PT ;  /* 0x000000fff600720c */ /* 0x000fe40003fa5070 */
[----:B------:R-:W-:Y:S02]  /*16490*/  SEL R246, R5, RZ, P3 ;  /* 0x000000ff05f67207 */ /* 0x000fe40001800000 */
[----:B------:R-:W-:-:S04]  /*164a0*/  SEL R5, R4, RZ, P3 ;  /* 0x000000ff04057207 */ /* 0x000fc80001800000 */
[----:B------:R-:W-:Y:S02]  /*164b0*/  ISETP.NE.U32.AND P2, PT, R5, RZ, PT ;  /* 0x000000ff0500720c */ /* 0x000fe40003f45070 */
[----:B------:R-:W-:Y:S02]  /*164c0*/  SEL R5, RZ, 0x4, P4 ;  /* 0x00000004ff057807 */ /* 0x000fe40002000000 */
[----:B------:R-:W-:-:S04]  /*164d0*/  SEL R4, RZ, 0x4, P6 ;  /* 0x00000004ff047807 */ /* 0x000fc80003000000 */
[----:B------:R-:W-:Y:S02]  /*164e0*/  SEL R4, R4, RZ, P3 ;  /* 0x000000ff04047207 */ /* 0x000fe40001800000 */
[----:B-1----:R-:W-:Y:S02]  /*164f0*/  LOP3.LUT R165, R23, 0x7f, RZ, 0xc0, !PT ;  /* 0x0000007f17a57812 */ /* 0x002fe400078ec0ff */
[----:B------:R-:W-:Y:S02]  /*16500*/  ISETP.NE.U32.AND P0, PT, R4, RZ, PT ;  /* 0x000000ff0400720c */ /* 0x000fe40003f05070 */
[----:B------:R-:W-:Y:S02]  /*16510*/  ISETP.NE.U32.AND P6, PT, R246, RZ, PT ;  /* 0x000000fff600720c */ /* 0x000fe40003fc5070 */
[----:B------:R-:W-:Y:S01]  /*16520*/  SEL R5, R5, RZ, P3 ;  /* 0x000000ff05057207 */ /* 0x000fe20001800000 */
[----:B------:R1:W-:Y:S01]  /*16530*/  LDGSTS.E [R249+-0x32000], desc[UR18][R192.64], P1 ;  /* 0xce000000c0f97fae */ /* 0x0003e20008921852 */
[----:B------:R-:W-:-:S02]  /*16540*/  ISETP.GE.AND P1, PT, R22, UR6, PT ;  /* 0x0000000616007c0c */ /* 0x000fc4000bf26270 */
[----:B------:R-:W-:-:S04]  /*16550*/  SHF.R.U32.HI R22, RZ, 0x6, R23 ;  /* 0x00000006ff167819 */ /* 0x000fc80000011617 */
[----:B------:R-:W-:-:S04]  /*16560*/  SGXT.U32 R22, R22, 0x2 ;  /* 0x000000021616781a */ /* 0x000fc80000000000 */
[----:B------:R-:W-:Y:S01]  /*16570*/  LOP3.LUT R22, R22, 0x5c, RZ, 0xfc, !PT ;  /* 0x0000005c16167812 */ /* 0x000fe200078efcff */
[----:B------:R-:W3:Y:S03]  /*16580*/  LDL.64 R192, [R1+0x78] ;  /* 0x0000780001c07983 */ /* 0x000ee60000100a00 */
[----:B------:R-:W-:Y:S02]  /*16590*/  ISETP.GE.AND P4, PT, R22, UR6, PT ;  /* 0x0000000616007c0c */ /* 0x000fe4000bf86270 */
[----:B------:R-:W-:-:S04]  /*165a0*/  SHF.R.U32.HI R22, RZ, 0x6, R23 ;  /* 0x00000006ff167819 */ /* 0x000fc80000011617 */
[----:B------:R-:W-:-:S04]  /*165b0*/  SGXT.U32 R22, R22, 0x2 ;  /* 0x000000021616781a */ /* 0x000fc80000000000 */
[----:B------:R-:W-:Y:S02]  /*165c0*/  LOP3.LUT R22, R22, 0x7c, RZ, 0xfc, !PT ;  /* 0x0000007c16167812 */ /* 0x000fe400078efcff */
[----:B------:R-:W-:Y:S02]  /*165d0*/  SEL R4, RZ, 0x4, P1 ;  /* 0x00000004ff047807 */ /* 0x000fe40000800000 */
[----:B------:R-:W-:Y:S02]  /*165e0*/  ISETP.GE.AND P1, PT, R22, UR6, PT ;  /* 0x0000000616007c0c */ /* 0x000fe4000bf26270 */
[----:B------:R-:W4:Y:S01]  /*165f0*/  LDL.LU.64 R22, [R1+0x538] ;  /* 0x0005380001167983 */ /* 0x000f220000300a00 */
[----:B------:R-:W-:Y:S02]  /*16600*/  SEL R248, RZ, 0x4, P4 ;  /* 0x00000004fff87807 */ /* 0x000fe40002000000 */
[----:B------:R-:W-:Y:S01]  /*16610*/  ISETP.GE.AND P4, PT, R165, UR6, PT ;  /* 0x00000006a5007c0c */ /* 0x000fe2000bf86270 */
[----:B------:R-:W4:Y:S01]  /*16620*/  LDL.LU.64 R196, [R1+0x528] ;  /* 0x0005280001c47983 */ /* 0x000f220000300a00 */
[----:B------:R-:W-:-:S03]  /*16630*/  SEL R4, R4, RZ, P3 ;  /* 0x000000ff04047207 */ /* 0x000fc60001800000 */
[----:B------:R-:W4:Y:S01]  /*16640*/  LDL.LU.64 R220, [R1+0x518] ;  /* 0x0005180001dc7983 */ /* 0x000f220000300a00 */
[----:B------:R-:W-:-:S03]  /*16650*/  SEL R247, RZ, 0x4, P1 ;  /* 0x00000004fff77807 */ /* 0x000fc60000800000 */
[----:B------:R-:W4:Y:S01]  /*16660*/  LDL.LU.64 R186, [R1+0x510] ;  /* 0x0005100001ba7983 */ /* 0x000f220000300a00 */
[----:B------:R-:W-:Y:S02]  /*16670*/  SEL R246, RZ, 0x4, P4 ;  /* 0x00000004fff67807 */ /* 0x000fe40002000000 */
[----:B------:R-:W-:Y:S01]  /*16680*/  SEL R248, R248, RZ, P3 ;  /* 0x000000fff8f87207 */ /* 0x000fe20001800000 */
[----:B------:R-:W4:Y:S01]  /*16690*/  LDL.LU.64 R176, [R1+0x508] ;  /* 0x0005080001b07983 */ /* 0x000f220000300a00 */
[----:B------:R-:W-:-:S03]  /*166a0*/  ISETP.NE.U32.AND P4, PT, R4, RZ, PT ;  /* 0x000000ff0400720c */ /* 0x000fc60003f85070 */
[----:B------:R-:W4:Y:S01]  /*166b0*/  LDL.LU.64 R180, [R1+0x4f8] ;  /* 0x0004f80001b47983 */ /* 0x000f220000300a00 */
[----:B------:R-:W-:-:S03]  /*166c0*/  SEL R247, R247, RZ, P3 ;  /* 0x000000fff7f77207 */ /* 0x000fc60001800000 */
[----:B------:R-:W4:Y:S01]  /*166d0*/  LDL.LU.64 R18, [R1+0x4f0] ;  /* 0x0004f00001127983 */ /* 0x000f220000300a00 */
[----:B------:R-:W-:-:S03]  /*166e0*/  SEL R4, R246, RZ, P3 ;  /* 0x000000fff6047207 */ /* 0x000fc60001800000 */
[----:B------:R-:W4:Y:S01]  /*166f0*/  LDL.LU.64 R12, [R1+0x4e8] ;  /* 0x0004e800010c7983 */ /* 0x000f220000300a00 */
[----:B------:R-:W-:-:S03]  /*16700*/  ISETP.NE.U32.AND P3, PT, R248, RZ, PT ;  /* 0x000000fff800720c */ /* 0x000fc60003f65070 */
[----:B------:R-:W4:Y:S04]  /*16710*/  LDL.LU.64 R244, [R1+0x4d8] ;  /* 0x0004d80001f47983 */ /* 0x000f280000300a00 */
[----:B------:R-:W4:Y:S04]  /*16720*/  LDL.LU.64 R164, [R1+0x4d0] ;  /* 0x0004d00001a47983 */ /* 0x000f280000300a00 */
[----:B------:R-:W4:Y:S04]  /*16730*/  LDL.LU.64 R236, [R1+0x4c8] ;  /* 0x0004c80001ec7983 */ /* 0x000f280000300a00 */
[----:B------:R-:W1:Y:S01]  /*16740*/  LDL.LU.64 R248, [R1+0x530] ;  /* 0x0005300001f87983 */ /* 0x000e620000300a00 */
[----:B------:R-:W-:Y:S01]  /*16750*/  ISETP.NE.U32.AND P1, PT, R5, RZ, PT ;  /* 0x000000ff0500720c */ /* 0x000fe20003f25070 */
[----:B------:R-:W-:-:S04]  /*16760*/  IMAD.U32 R5, RZ, RZ, UR16 ;  /* 0x00000010ff057e24 */ /* 0x000fc8000f8e00ff */
[----:B------:R-:W-:Y:S01]  /*16770*/  IMAD.WIDE R154, R5, 0x4, R154 ;  /* 0x00000004059a7825 */ /* 0x000fe200078e029a */
[----:B--2---:R2:W-:Y:S01]  /*16780*/  LDGSTS.E [R250+-0x38000], desc[UR18][R212.64], P5 ;  /* 0xc8000000d4fa7fae */ /* 0x0045e2000a921852 */
[----:B------:R-:W-:-:S03]  /*16790*/  ISETP.NE.U32.AND P5, PT, R247, RZ, PT ;  /* 0x000000fff700720c */ /* 0x000fc60003fa5070 */
[----:B---3--:R3:W-:Y:S04]  /*167a0*/  LDGSTS.E [R250+-0x36000], desc[UR18][R192.64], P6 ;  /* 0xca000000c0fa7fae */ /* 0x0087e8000b121852 */
[----:B------:R-:W3:Y:S04]  /*167b0*/  LDL.LU.64 R192, [R1+0x4b8] ;  /* 0x0004b80001c07983 */ /* 0x000ee80000300a00 */
[----:B------:R-:W2:Y:S01]  /*167c0*/  LDL.LU.64 R212, [R1+0x4b0] ;  /* 0x0004b00001d47983 */ /* 0x000ea20000300a00 */
[----:B----4-:R-:W-:-:S03]  /*167d0*/  IMAD.WIDE R246, R5, 0x4, R22 ;  /* 0x0000000405f67825 */ /* 0x010fc600078e0216 */
[----:B------:R-:W4:Y:S01]  /*167e0*/  LDL.LU.64 R22, [R1+0x4a8] ;  /* 0x0004a80001167983 */ /* 0x000f220000300a00 */
[----:B------:R-:W-:-:S04]  /*167f0*/  IMAD.WIDE R196, R5, 0x4, R196 ;  /* 0x0000000405c47825 */ /* 0x000fc800078e02c4 */
[----:B------:R-:W-:-:S04]  /*16800*/  IMAD.WIDE R220, R5, 0x4, R220 ;  /* 0x0000000405dc7825 */ /* 0x000fc800078e02dc */
[----:B------:R-:W-:-:S04]  /*16810*/  IMAD.WIDE R186, R5, 0x4, R186 ;  /* 0x0000000405ba7825 */ /* 0x000fc800078e02ba */
[----:B-1----:R-:W-:-:S05]  /*16820*/  IMAD.WIDE R248, R5, 0x4, R248 ;  /* 0x0000000405f87825 */ /* 0x002fca00078e02f8 */
[----:B------:R1:W-:Y:S04]  /*16830*/  STL.64 [R1+0xb98], R248 ;  /* 0x000b98f801007387 */ /* 0x0003e80000100a00 */
[----:B-1----:R-:W3:Y:S04]  /*16840*/  LDL.LU.64 R248, [R1+0x500] ;  /* 0x0005000001f87983 */ /* 0x002ee80000300a00 */
[----:B------:R1:W-:Y:S04]  /*16850*/  STL.64 [R1], R196 ;  /* 0x000000c401007387 */ /* 0x0003e80000100a00 */
[----:B-1----:R-:W3:Y:S04]  /*16860*/  LDL.LU.64 R196, [R1+0x498] ;  /* 0x0004980001c47983 */ /* 0x002ee80000300a00 */
[----:B------:R1:W-:Y:S04]  /*16870*/  STL.64 [R1+0x8], R154 ;  /* 0x0000089a01007387 */ /* 0x0003e80000100a00 */
[----:B-1----:R-:W3:Y:S04]  /*16880*/  LDL.LU.64 R154, [R1+0x490] ;  /* 0x00049000019a7983 */ /* 0x002ee80000300a00 */
[----:B------:R1:W-:Y:S04]  /*16890*/  STL.64 [R1+0x518], R220 ;  /* 0x000518dc01007387 */ /* 0x0003e80000100a00 */
[----:B-1----:R-:W3:Y:S04]  /*168a0*/  LDL.LU.64 R220, [R1+0xdb0] ;  /* 0x000db00001dc7983 */ /* 0x002ee80000300a00 */
[----:B------:R1:W-:Y:S04]  /*168b0*/  STL.64 [R1+0x510], R186 ;  /* 0x000510ba01007387 */ /* 0x0003e80000100a00 */
[----:B-1----:R-:W3:Y:S01]  /*168c0*/  LDL.LU.64 R186, [R1+0xda8] ;  /* 0x000da80001ba7983 */ /* 0x002ee20000300a00 */
[----:B------:R-:W-:-:S05]  /*168d0*/  IMAD.WIDE R176, R5, 0x4, R176 ;  /* 0x0000000405b07825 */ /* 0x000fca00078e02b0 */
[----:B------:R1:W-:Y:S04]  /*168e0*/  STL.64 [R1+0x508], R176 ;  /* 0x000508b001007387 */ /* 0x0003e80000100a00 */
[----:B-1----:R-:W3:Y:S01]  /*168f0*/  LDL.LU.64 R176, [R1+0x488] ;  /* 0x0004880001b07983 */ /* 0x002ee20000300a00 */
[----:B------:R-:W-:-:S04]  /*16900*/  IMAD.WIDE R180, R5, 0x4, R180 ;  /* 0x0000000405b47825 */ /* 0x000fc800078e02b4 */
[----:B------:R-:W-:-:S04]  /*16910*/  IMAD.WIDE R18, R5, 0x4, R18 ;  /* 0x0000000405127825 */ /* 0x000fc800078e0212 */
[----:B------:R-:W-:-:S04]  /*16920*/  IMAD.WIDE R12, R5, 0x4, R12 ;  /* 0x00000004050c7825 */ /* 0x000fc800078e020c */
[----:B------:R-:W-:-:S04]  /*16930*/  IMAD.WIDE R204, R5, 0x4, R204 ;  /* 0x0000000405cc7825 */ /* 0x000fc800078e02cc */
[----:B--2---:R-:W-:-:S04]  /*16940*/  IMAD.WIDE R212, R5, 0x4, R212 ;  /* 0x0000000405d47825 */ /* 0x004fc800078e02d4 */
[----:B----4-:R-:W-:-:S04]  /*16950*/  IMAD.WIDE R22, R5, 0x4, R22 ;  /* 0x0000000405167825 */ /* 0x010fc800078e0216 */
[----:B---3--:R-:W-:-:S05]  /*16960*/  IMAD.WIDE R248, R5, 0x4, R248 ;  /* 0x0000000405f87825 */ /* 0x008fca00078e02f8 */
[----:B------:R1:W-:Y:S04]  /*16970*/  STL.64 [R1+0x500], R248 ;  /* 0x000500f801007387 */ /* 0x0003e80000100a00 */
[----:B-1----:R-:W2:Y:S04]  /*16980*/  LDL.LU.64 R248, [R1+0x478] ;  /* 0x0004780001f87983 */ /* 0x002ea80000300a00 */
[----:B------:R1:W-:Y:S04]  /*16990*/  STL.64 [R1+0x4f8], R180 ;  /* 0x0004f8b401007387 */ /* 0x0003e80000100a00 */
[----:B-1----:R-:W3:Y:S04]  /*169a0*/  LDL.LU.64 R180, [R1+0x470] ;  /* 0x0004700001b47983 */ /* 0x002ee80000300a00 */
[----:B------:R1:W-:Y:S04]  /*169b0*/  STL.64 [R1+0x4f0], R18 ;  /* 0x0004f01201007387 */ /* 0x0003e80000100a00 */
[----:B-1----:R-:W4:Y:S04]  /*169c0*/  LDL.LU.64 R18, [R1+0x468] ;  /* 0x0004680001127983 */ /* 0x002f280000300a00 */
[----:B------:R1:W-:Y:S02]  /*169d0*/  STL.64 [R1+0x4e8], R12 ;  /* 0x0004e80c01007387 */ /* 0x0003e40000100a00 */
[----:B-1----:R-:W-:-:S02]  /*169e0*/  IMAD.WIDE R12, R5, 0x4, R186 ;  /* 0x00000004050c7825 */ /* 0x002fc400078e02ba */
[----:B------:R-:W4:Y:S04]  /*169f0*/  LDL.LU.64 R186, [R1+0x458] ;  /* 0x0004580001ba7983 */ /* 0x000f280000300a00 */
[----:B------:R1:W-:Y:S02]  /*16a00*/  STL.64 [R1+0x4e0], R12 ;  /* 0x0004e00c01007387 */ /* 0x0003e40000100a00 */
[----:B-1----:R-:W-:-:S04]  /*16a10*/  IMAD.WIDE R12, R5, 0x4, R244 ;  /* 0x00000004050c7825 */ /* 0x002fc800078e02f4 */
[C---:B------:R-:W-:Y:S01]  /*16a20*/  IMAD.WIDE R244, R5.reuse, 0x4, R164 ;  /* 0x0000000405f47825 */ /* 0x040fe200078e02a4 */
[----:B------:R1:W-:Y:S04]  /*16a30*/  STL.64 [R1+0x4d8], R12 ;  /* 0x0004d80c01007387 */ /* 0x0003e80000100a00 */
[----:B-1----:R-:W4:Y:S04]  /*16a40*/  LDL.LU.64 R12, [R1+0x450] ;  /* 0x00045000010c7983 */ /* 0x002f280000300a00 */
[----:B------:R-:W4:Y:S04]  /*16a50*/  LDL.LU.64 R164, [R1+0x448] ;  /* 0x0004480001a47983 */ /* 0x000f280000300a00 */
[----:B------:R1:W-:Y:S02]  /*16a60*/  STL.64 [R1+0x4d0], R244 ;  /* 0x0004d0f401007387 */ /* 0x0003e40000100a00 */
[----:B-1----:R-:W-:-:S04]  /*16a70*/  IMAD.WIDE R244, R5, 0x4, R236 ;  /* 0x0000000405f47825 */ /* 0x002fc800078e02ec */
[C---:B------:R-:W-:Y:S01]  /*16a80*/  IMAD.WIDE R236, R5.reuse, 0x4, R220 ;  /* 0x0000000405ec7825 */ /* 0x040fe200078e02dc */
[----:B------:R1:W-:Y:S03]  /*16a90*/  STL.64 [R1+0x4c8], R244 ;  /* 0x0004c8f401007387 */ /* 0x0003e60000100a00 */
[C---:B------:R-:W-:Y:S01]  /*16aa0*/  IMAD.WIDE R220, R5.reuse, 0x4, R192 ;  /* 0x0000000405dc7825 */ /* 0x040fe200078e02c0 */
[----:B-1----:R-:W4:Y:S04]  /*16ab0*/  LDL.LU.64 R244, [R1+0x438] ;  /* 0x0004380001f47983 */ /* 0x002f280000300a00 */
[----:B------:R1:W-:Y:S04]  /*16ac0*/  STL.64 [R1+0x4c0], R236 ;  /* 0x0004c0ec01007387 */ /* 0x0003e80000100a00 */
[----:B------:R-:W4:Y:S04]  /*16ad0*/  LDL.LU.64 R192, [R1+0x430] ;  /* 0x0004300001c07983 */ /* 0x000f280000300a00 */
[----:B------:R1:W-:Y:S04]  /*16ae0*/  STL.64 [R1+0x4b8], R220 ;  /* 0x0004b8dc01007387 */ /* 0x0003e80000100a00 */
[----:B-1----:R-:W4:Y:S04]  /*16af0*/  LDL.LU.64 R236, [R1+0x428] ;  /* 0x0004280001ec7983 */ /* 0x002f280000300a00 */
[----:B------:R1:W-:Y:S04]  /*16b00*/  STL.64 [R1+0x4b0], R212 ;  /* 0x0004b0d401007387 */ /* 0x0003e80000100a00 */
[----:B------:R-:W4:Y:S04]  /*16b10*/  LDL.LU.64 R220, [R1+0x418] ;  /* 0x0004180001dc7983 */ /* 0x000f280000300a00 */
[----:B-1----:R-:W4:Y:S04]  /*16b20*/  LDL.LU.64 R212, [R1+0x410] ;  /* 0x0004100001d47983 */ /* 0x002f280000300a00 */
[----:B------:R1:W-:Y:S01]  /*16b30*/  STL.64 [R1+0x4a8], R22 ;  /* 0x0004a81601007387 */ /* 0x0003e20000100a00 */
[----:B------:R-:W-:-:S03]  /*16b40*/  IMAD.WIDE R176, R5, 0x4, R176 ;  /* 0x0000000405b07825 */ /* 0x000fc600078e02b0 */
[----:B-1----:R-:W4:Y:S04]  /*16b50*/  LDL.LU.64 R22, [R1+0x408] ;  /* 0x0004080001167983 */ /* 0x002f280000300a00 */
[----:B------:R1:W-:Y:S02]  /*16b60*/  STL.64 [R1+0x4a0], R204 ;  /* 0x0004a0cc01007387 */ /* 0x0003e40000100a00 */
[----:B-1----:R-:W-:-:S04]  /*16b70*/  IMAD.WIDE R204, R5, 0x4, R196 ;  /* 0x0000000405cc7825 */ /* 0x002fc800078e02c4 */
[C---:B------:R-:W-:Y:S01]  /*16b80*/  IMAD.WIDE R196, R5.reuse, 0x4, R154 ;  /* 0x0000000405c47825 */ /* 0x040fe200078e029a */
[----:B------:R1:W-:Y:S04]  /*16b90*/  STL.64 [R1+0x498], R204 ;  /* 0x000498cc01007387 */ /* 0x0003e80000100a00 */
[----:B-1----:R-:W4:Y:S04]  /*16ba0*/  LDL.LU.64 R204, [R1+0x3f8] ;  /* 0x0003f80001cc7983 */ /* 0x002f280000300a00 */
[----:B------:R-:W4:Y:S04]  /*16bb0*/  LDL.LU.64 R154, [R1+0x3f0] ;  /* 0x0003f000019a7983 */ /* 0x000f280000300a00 */
[----:B------:R1:W-:Y:S04]  /*16bc0*/  STL.64 [R1+0x490], R196 ;  /* 0x000490c401007387 */ /* 0x0003e80000100a00 */
[----:B-1----:R-:W4:Y:S04]  /*16bd0*/  LDL.LU.64 R196, [R1+0x3e8] ;  /* 0x0003e80001c47983 */ /* 0x002f280000300a00 */
[----:B------:R1:W-:Y:S04]  /*16be0*/  STL.64 [R1+0x488], R176 ;  /* 0x000488b001007387 */ /* 0x0003e80000100a00 */
[----:B-1----:R-:W4:Y:S01]  /*16bf0*/  LDL.LU.64 R176, [R1+0xda0] ;  /* 0x000da00001b07983 */ /* 0x002f220000300a00 */
[----:B------:R-:W-:-:S04]  /*16c00*/  IMAD.WIDE R172, R5, 0x4, R172 ;  /* 0x0000000405ac7825 */ /* 0x000fc800078e02ac */
[----:B--2---:R-:W-:-:S04]  /*16c10*/  IMAD.WIDE R248, R5, 0x4, R248 ;  /* 0x0000000405f87825 */ /* 0x004fc800078e02f8 */
[----:B---3--:R-:W-:-:S04]  /*16c20*/  IMAD.WIDE R180, R5, 0x4, R180 ;  /* 0x0000000405b47825 */ /* 0x008fc800078e02b4 */
[----:B----4-:R-:W-:-:S04]  /*16c30*/  IMAD.WIDE R18, R5, 0x4, R18 ;  /* 0x0000000405127825 */ /* 0x010fc800078e0212 */
[----:B------:R-:W-:-:S04]  /*16c40*/  IMAD.WIDE R186, R5, 0x4, R186 ;  /* 0x0000000405ba7825 */ /* 0x000fc800078e02ba */
[----:B------:R-:W-:-:S05]  /*16c50*/  IMAD.WIDE R176, R5, 0x4, R176 ;  /* 0x0000000405b07825 */ /* 0x000fca00078e02b0 */
[----:B------:R1:W-:Y:S04]  /*16c60*/  STL.64 [R1+0x480], R176 ;  /* 0x000480b001007387 */ /* 0x0003e80000100a00 */
[----:B-1----:R-:W2:Y:S04]  /*16c70*/  LDL.LU.64 R176, [R1+0x3d8] ;  /* 0x0003d80001b07983 */ /* 0x002ea80000300a00 */
[----:B------:R1:W-:Y:S04]  /*16c80*/  STL.64 [R1+0x478], R248 ;  /* 0x000478f801007387 */ /* 0x0003e80000100a00 */
[----:B-1----:R-:W3:Y:S04]  /*16c90*/  LDL.LU.64 R248, [R1+0x3d0] ;  /* 0x0003d00001f87983 */ /* 0x002ee80000300a00 */
[----:B------:R1:W-:Y:S04]  /*16ca0*/  STL.64 [R1+0x470], R180 ;  /* 0x000470b401007387 */ /* 0x0003e80000100a00 */
[----:B-1----:R-:W4:Y:S04]  /*16cb0*/  LDL.LU.64 R180, [R1+0x3c8] ;  /* 0x0003c80001b47983 */ /* 0x002f280000300a00 */
[----:B------:R1:W-:Y:S04]  /*16cc0*/  STL.64 [R1+0x468], R18 ;  /* 0x0004681201007387 */ /* 0x0003e80000100a00 */
[----:B-1----:R-:W4:Y:S04]  /*16cd0*/  LDL.LU.64 R18, [R1+0xd98] ;  /* 0x000d980001127983 */ /* 0x002f280000300a00 */
[----:B------:R1:W-:Y:S04]  /*16ce0*/  STL.64 [R1+0x460], R172 ;  /* 0x000460ac01007387 */ /* 0x0003e80000100a00 */
[----:B-1----:R-:W4:Y:S04]  /*16cf0*/  LDL.LU.64 R172, [R1+0x3b8] ;  /* 0x0003b80001ac7983 */ /* 0x002f280000300a00 */
[----:B------:R1:W-:Y:S04]  /*16d00*/  STL.64 [R1+0x458], R186 ;  /* 0x000458ba01007387 */ /* 0x0003e80000100a00 */
[----:B-1----:R-:W4:Y:S01]  /*16d10*/  LDL.LU.64 R186, [R1+0x3b0] ;  /* 0x0003b00001ba7983 */ /* 0x002f220000300a00 */
[----:B------:R-:W-:-:S04]  /*16d20*/  IMAD.WIDE R12, R5, 0x4, R12 ;  /* 0x00000004050c7825 */ /* 0x000fc800078e020c */
[C---:B------:R-:W-:Y:S01]  /*16d30*/  IMAD.WIDE R164, R5.reuse, 0x4, R164 ;  /* 0x0000000405a47825 */ /* 0x040fe200078e02a4 */
[----:B------:R1:W-:Y:S03]  /*16d40*/  STL.64 [R1+0x450], R12 ;  /* 0x0004500c01007387 */ /* 0x0003e60000100a00 */
[----:B------:R-:W-:-:S04]  /*16d50*/  IMAD.WIDE R194, R5, 0x4, R194 ;  /* 0x0000000405c27825 */ /* 0x000fc800078e02c2 */
[C---:B------:R-:W-:Y:S01]  /*16d60*/  IMAD.WIDE R244, R5.reuse, 0x4, R244 ;  /* 0x0000000405f47825 */ /* 0x040fe200078e02f4 */
[----:B-1----:R-:W4:Y:S03]  /*16d70*/  LDL.LU.64 R12, [R1+0xd90] ;  /* 0x000d9000010c7983 */ /* 0x002f260000300a00 */
[C---:B------:R-:W-:Y:S01]  /*16d80*/  IMAD.WIDE R192, R5.reuse, 0x4, R192 ;  /* 0x0000000405c07825 */ /* 0x040fe200078e02c0 */
[----:B------:R1:W-:Y:S03]  /*16d90*/  STL.64 [R1+0x448], R164 ;  /* 0x000448a401007387 */ /* 0x0003e60000100a00 */
[----:B------:R-:W-:-:S04]  /*16da0*/  IMAD.WIDE R236, R5, 0x4, R236 ;  /* 0x0000000405ec7825 */ /* 0x000fc800078e02ec */
[C---:B------:R-:W-:Y:S01]  /*16db0*/  IMAD.WIDE R228, R5.reuse, 0x4, R228 ;  /* 0x0000000405e47825 */ /* 0x040fe200078e02e4 */
[----:B-1----:R-:W4:Y:S04]  /*16dc0*/  LDL.LU.64 R164, [R1+0x3a8] ;  /* 0x0003a80001a47983 */ /* 0x002f280000300a00 */
[----:B------:R1:W-:Y:S01]  /*16dd0*/  STL.64 [R1+0x440], R194 ;  /* 0x000440c201007387 */ /* 0x0003e20000100a00 */
[----:B------:R-:W-:-:S04]  /*16de0*/  IMAD.WIDE R220, R5, 0x4, R220 ;  /* 0x0000000405dc7825 */ /* 0x000fc800078e02dc */
[C---:B------:R-:W-:Y:S01]  /*16df0*/  IMAD.WIDE R212, R5.reuse, 0x4, R212 ;  /* 0x0000000405d47825 */ /* 0x040fe200078e02d4 */
[----:B-1----:R-:W4:Y:S04]  /*16e00*/  LDL.LU.64 R194, [R1+0x398] ;  /* 0x0003980001c27983 */ /* 0x002f280000300a00 */
[----:B------:R1:W-:Y:S01]  /*16e10*/  STL.64 [R1+0x438], R244 ;  /* 0x000438f401007387 */ /* 0x0003e20000100a00 */
[----:B------:R-:W-:-:S03]  /*16e20*/  IMAD.WIDE R22, R5, 0x4, R22 ;  /* 0x0000000405167825 */ /* 0x000fc600078e0216 */
        /* <DEDUP_REMOVED lines=10> */
[----:B------:R1:W-:Y:S04]  /*16ed0*/  STL.64 [R1+0x418], R220 ;  /* 0x000418dc01007387 */ /* 0x0003e80000100a00 */
[----:B-1----:R-:W4:Y:S04]  /*16ee0*/  LDL.LU.64 R220, [R1+0xd70] ;  /* 0x000d700001dc7983 */ /* 0x002f280000300a00 */
[----:B------:R1:W-:Y:S04]  /*16ef0*/  STL.64 [R1+0x410], R212 ;  /* 0x000410d401007387 */ /* 0x0003e80000100a00 */
        /* <DEDUP_REMOVED lines=12> */
[----:B--2---:R-:W-:-:S03]  /*16fc0*/  IMAD.WIDE R176, R5, 0x4, R176 ;  /* 0x0000000405b07825 */ /* 0x004fc600078e02b0 */
[----:B-1----:R-:W2:Y:S04]  /*16fd0*/  LDL.LU.64 R196, [R1+0x368] ;  /* 0x0003680001c47983 */ /* 0x002ea80000300a00 */
[----:B------:R1:W-:Y:S01]  /*16fe0*/  STL.64 [R1+0x3e0], R242 ;  /* 0x0003e0f201007387 */ /* 0x0003e20000100a00 */
[----:B---3--:R-:W-:-:S03]  /*16ff0*/  IMAD.WIDE R248, R5, 0x4, R248 ;  /* 0x0000000405f87825 */ /* 0x008fc600078e02f8 */
[----:B-1----:R-:W3:Y:S04]  /*17000*/  LDL.LU.64 R242, [R1+0x358] ;  /* 0x0003580001f27983 */ /* 0x002ee80000300a00 */
[----:B------:R1:W-:Y:S01]  /*17010*/  STL.64 [R1+0x3d8], R176 ;  /* 0x0003d8b001007387 */ /* 0x0003e20000100a00 */
[----:B----4-:R-:W-:-:S03]  /*17020*/  IMAD.WIDE R180, R5, 0x4, R180 ;  /* 0x0000000405b47825 */ /* 0x010fc600078e02b4 */
[----:B-1----:R-:W4:Y:S04]  /*17030*/  LDL.LU.64 R176, [R1+0x350] ;  /* 0x0003500001b07983 */ /* 0x002f280000300a00 */
[----:B------:R1:W-:Y:S04]  /*17040*/  STL.64 [R1+0x3d0], R248 ;  /* 0x0003d0f801007387 */ /* 0x0003e80000100a00 */
[----:B-1----:R-:W4:Y:S04]  /*17050*/  LDL.LU.64 R248, [R1+0x348] ;  /* 0x0003480001f87983 */ /* 0x002f280000300a00 */
[----:B------:R1:W-:Y:S02]  /*17060*/  STL.64 [R1+0x3c8], R180 ;  /* 0x0003c8b401007387 */ /* 0x0003e40000100a00 */
[----:B-1----:R-:W-:-:S02]  /*17070*/  IMAD.WIDE R180, R5, 0x4, R10 ;  /* 0x0000000405b47825 */ /* 0x002fc400078e020a */
[----:B------:R-:W4:Y:S04]  /*17080*/  LDL.LU.64 R10, [R1+0x338] ;  /* 0x00033800010a7983 */ /* 0x000f280000300a00 */
[----:B------:R1:W-:Y:S02]  /*17090*/  STL.64 [R1+0x3c0], R180 ;  /* 0x0003c0b401007387 */ /* 0x0003e40000100a00 */
[----:B-1----:R-:W-:-:S05]  /*170a0*/  IMAD.WIDE R180, R5, 0x4, R172 ;  /* 0x0000000405b47825 */ /* 0x002fca00078e02ac */
[----:B------:R1:W-:Y:S01]  /*170b0*/  STL.64 [R1+0x3b8], R180 ;  /* 0x0003b8b401007387 */ /* 0x0003e20000100a00 */
[----:B------:R-:W-:-:S03]  /*170c0*/  IMAD.WIDE R172, R5, 0x4, R186 ;  /* 0x0000000405ac7825 */ /* 0x000fc600078e02ba */
        /* <DEDUP_REMOVED lines=11> */
[----:B-1----:R-:W4:Y:S01]  /*17180*/  LDL.LU.64 R164, [R1+0x308] ;  /* 0x0003080001a47983 */ /* 0x002f220000300a00 */
[----:B------:R-:W-:-:S05]  /*17190*/  IMAD.WIDE R160, R5, 0x4, R192 ;  /* 0x0000000405a07825 */ /* 0x000fca00078e02c0 */
[----:B------:R1:W-:Y:S01]  /*171a0*/  STL.64 [R1+0x390], R160 ;  /* 0x000390a001007387 */ /* 0x0003e20000100a00 */
[----:B------:R-:W-:-:S03]  /*171b0*/  IMAD.WIDE R224, R5, 0x4, R224 ;  /* 0x0000000405e07825 */ /* 0x000fc600078e02e0 */
[----:B-1----:R-:W4:Y:S01]  /*171c0*/  LDL.LU.64 R160, [R1+0x2f8] ;  /* 0x0002f80001a07983 */ /* 0x002f220000300a00 */
[----:B------:R-:W-:-:S04]  /*171d0*/  IMAD.WIDE R210, R5, 0x4, R210 ;  /* 0x0000000405d27825 */ /* 0x000fc800078e02d2 */
[----:B------:R-:W-:-:S04]  /*171e0*/  IMAD.WIDE R22, R5, 0x4, R22 ;  /* 0x0000000405167825 */ /* 0x000fc800078e0216 */
[----:B------:R-:W-:-:S04]  /*171f0*/  IMAD.WIDE R178, R5, 0x4, R178 ;  /* 0x0000000405b27825 */ /* 0x000fc800078e02b2 */
[C---:B------:R-:W-:Y:S02]  /*17200*/  IMAD.WIDE R192, R5.reuse, 0x4, R154 ;  /* 0x0000000405c07825 */ /* 0x040fe400078e029a */
[----:B------:R-:W4:Y:S04]  /*17210*/  LDL.LU.64 R154, [R1+0x2f0] ;  /* 0x0002f000019a7983 */ /* 0x000f280000300a00 */
[----:B------:R1:W-:Y:S04]  /*17220*/  STL.64 [R1+0x388], R192 ;  /* 0x000388c001007387 */ /* 0x0003e80000100a00 */
[----:B-1----:R-:W4:Y:S01]  /*17230*/  LDL.LU.64 R192, [R1+0x2e8] ;  /* 0x0002e80001c07983 */ /* 0x002f220000300a00 */
[----:B--2---:R-:W-:-:S03]  /*17240*/  IMAD.WIDE R196, R5, 0x4, R196 ;  /* 0x0000000405c47825 */ /* 0x004fc600078e02c4 */
[----:B------:R1:W-:Y:S04]  /*17250*/  STL.64 [R1+0x380], R224 ;  /* 0x000380e001007387 */ /* 0x0003e80000100a00 */
[----:B-1----:R-:W2:Y:S01]  /*17260*/  LDL.LU.64 R224, [R1+0x2d8] ;  /* 0x0002d80001e07983 */ /* 0x002ea20000300a00 */
[----:B---3--:R-:W-:-:S03]  /*17270*/  IMAD.WIDE R242, R5, 0x4, R242 ;  /* 0x0000000405f27825 */ /* 0x008fc600078e02f2 */
[----:B------:R1:W-:Y:S04]  /*17280*/  STL.64 [R1+0x378], R22 ;  /* 0x0003781601007387 */ /* 0x0003e80000100a00 */
[----:B-1----:R-:W3:Y:S01]  /*17290*/  LDL.LU.64 R22, [R1+0x2d0] ;  /* 0x0002d00001167983 */ /* 0x002ee20000300a00 */
[----:B----4-:R-:W-:-:S03]  /*172a0*/  IMAD.WIDE R176, R5, 0x4, R176 ;  /* 0x0000000405b07825 */ /* 0x010fc600078e02b0 */
[----:B------:R1:W-:Y:S04]  /*172b0*/  STL.64 [R1+0x370], R178 ;  /* 0x000370b201007387 */ /* 0x0003e80000100a00 */
[----:B-1----:R-:W4:Y:S01]  /*172c0*/  LDL.LU.64 R178, [R1+0x2c8] ;  /* 0x0002c80001b27983 */ /* 0x002f220000300a00 */
[----:B------:R-:W-:-:S03]  /*172d0*/  IMAD.WIDE R248, R5, 0x4, R248 ;  /* 0x0000000405f87825 */ /* 0x000fc600078e02f8 */
[----:B------:R1:W-:Y:S04]  /*172e0*/  STL.64 [R1+0x368], R196 ;  /* 0x000368c401007387 */ /* 0x0003e80000100a00 */
[----:B-1----:R-:W4:Y:S04]  /*172f0*/  LDL.LU.64 R196, [R1+0xd50] ;  /* 0x000d500001c47983 */ /* 0x002f280000300a00 */
[----:B------:R1:W-:Y:S01]  /*17300*/  STL.64 [R1+0x360], R210 ;  /* 0x000360d201007387 */ /* 0x0003e20000100a00 */
[----:B------:R-:W-:-:S03]  /*17310*/  IMAD.WIDE R10, R5, 0x4, R10 ;  /* 0x00000004050a7825 */ /* 0x000fc600078e020a */
[----:B-1----:R-:W4:Y:S04]  /*17320*/  LDL.LU.64 R210, [R1+0x2b8] ;  /* 0x0002b80001d27983 */ /* 0x002f280000300a00 */
[----:B------:R1:W-:Y:S04]  /*17330*/  STL.64 [R1+0x358], R242 ;  /* 0x000358f201007387 */ /* 0x0003e80000100a00 */
[----:B-1----:R-:W4:Y:S04]  /*17340*/  LDL.LU.64 R242, [R1+0x2b0] ;  /* 0x0002b00001f27983 */ /* 0x002f280000300a00 */
[----:B------:R1:W-:Y:S01]  /*17350*/  STL.64 [R1+0x350], R176 ;  /* 0x000350b001007387 */ /* 0x0003e20000100a00 */
[----:B------:R-:W-:-:S03]  /*17360*/  IMAD.WIDE R180, R5, 0x4, R180 ;  /* 0x0000000405b47825 */ /* 0x000fc600078e02b4 */
[----:B-1----:R-:W4:Y:S04]  /*17370*/  LDL.LU.64 R176, [R1+0x2a8] ;  /* 0x0002a80001b07983 */ /* 0x002f280000300a00 */
[----:B------:R1:W-:Y:S01]  /*17380*/  STL.64 [R1+0x348], R248 ;  /* 0x000348f801007387 */ /* 0x0003e20000100a00 */
[----:B------:R-:W-:-:S04]  /*17390*/  IMAD.WIDE R186, R5, 0x4, R186 ;  /* 0x0000000405ba7825 */ /* 0x000fc800078e02ba */
[C---:B-1----:R-:W-:Y:S02]  /*173a0*/  IMAD.WIDE R248, R5.reuse, 0x4, R188 ;  /* 0x0000000405f87825 */ /* 0x042fe400078e02bc */
[----:B------:R-:W4:Y:S04]  /*173b0*/  LDL.LU.64 R188, [R1+0xd48] ;  /* 0x000d480001bc7983 */ /* 0x000f280000300a00 */
        /* <DEDUP_REMOVED lines=16> */
[C---:B------:R-:W-:Y:S01]  /*174c0*/  IMAD.WIDE R160, R5.reuse, 0x4, R160 ;  /* 0x0000000405a07825 */ /* 0x040fe200078e02a0 */
        /* <DEDUP_REMOVED lines=23> */
[----:B------:R1:W-:Y:S01]  /*17640*/  STL.64 [R1+0x2d0], R22 ;  /* 0x0002d01601007387 */ /* 0x0003e20000100a00 */
[----:B------:R-:W-:-:S03]  /*17650*/  IMAD.WIDE R232, R5, 0x4, R232 ;  /* 0x0000000405e87825 */ /* 0x000fc600078e02e8 */
[----:B-1----:R-:W2:Y:S04]  /*17660*/  LDL.LU.64 R22, [R1+0xd08] ;  /* 0x000d080001167983 */ /* 0x002ea80000300a00 */
[----:B------:R1:W-:Y:S01]  /*17670*/  STL.64 [R1+0x2c8], R178 ;  /* 0x0002c8b201007387 */ /* 0x0003e20000100a00 */
[----:B------:R-:W-:-:S04]  /*17680*/  IMAD.WIDE R210, R5, 0x4, R210 ;  /* 0x0000000405d27825 */ /* 0x000fc800078e02d2 */
[C---:B-1----:R-:W-:Y:S02]  /*17690*/  IMAD.WIDE R178, R5.reuse, 0x4, R240 ;  /* 0x0000000405b27825 */ /* 0x042fe400078e02f0 */
[----:B------:R-:W4:Y:S04]  /*176a0*/  LDL.LU.64 R240, [R1+0x238] ;  /* 0x0002380001f07983 */ /* 0x000f280000300a00 */
[----:B------:R1:W-:Y:S01]  /*176b0*/  STL.64 [R1+0x2c0], R178 ;  /* 0x0002c0b201007387 */ /* 0x0003e20000100a00 */
[----:B------:R-:W-:-:S03]  /*176c0*/  IMAD.WIDE R242, R5, 0x4, R242 ;  /* 0x0000000405f27825 */ /* 0x000fc600078e02f2 */
[----:B-1----:R-:W2:Y:S04]  /*176d0*/  LDL.LU.64 R178, [R1+0x230] ;  /* 0x0002300001b27983 */ /* 0x002ea80000300a00 */
[----:B------:R1:W-:Y:S01]  /*176e0*/  STL.64 [R1+0x2b8], R210 ;  /* 0x0002b8d201007387 */ /* 0x0003e20000100a00 */
[----:B------:R-:W-:-:S03]  /*176f0*/  IMAD.WIDE R176, R5, 0x4, R176 ;  /* 0x0000000405b07825 */ /* 0x000fc600078e02b0 */
[----:B-1----:R-:W2:Y:S04]  /*17700*/  LDL.LU.64 R210, [R1+0x228] ;  /* 0x0002280001d27983 */ /* 0x002ea80000300a00 */
[----:B------:R1:W-:Y:S04]  /*17710*/  STL.64 [R1+0x2b0], R242 ;  /* 0x0002b0f201007387 */ /* 0x0003e80000100a00 */
[----:B-1----:R-:W2:Y:S04]  /*17720*/  LDL.LU.64 R242, [R1+0x218] ;  /* 0x0002180001f27983 */ /* 0x002ea80000300a00 */
[----:B------:R1:W-:Y:S01]  /*17730*/  STL.64 [R1+0x2a8], R176 ;  /* 0x0002a8b001007387 */ /* 0x0003e20000100a00 */
[----:B------:R-:W-:-:S03]  /*17740*/  IMAD.WIDE R248, R5, 0x4, R248 ;  /* 0x0000000405f87825 */ /* 0x000fc600078e02f8 */
[----:B-1----:R-:W2:Y:S04]  /*17750*/  LDL.LU.64 R176, [R1+0x210] ;  /* 0x0002100001b07983 */ /* 0x002ea80000300a00 */
[----:B------:R1:W-:Y:S04]  /*17760*/  STL.64 [R1+0x2a0], R232 ;  /* 0x0002a0e801007387 */ /* 0x0003e80000100a00 */
[----:B-1----:R-:W2:Y:S04]  /*17770*/  LDL.LU.64 R232, [R1+0xd00] ;  /* 0x000d000001e87983 */ /* 0x002ea80000300a00 */
[----:B------:R1:W-:Y:S02]  /*17780*/  STL.64 [R1+0x298], R248 ;  /* 0x000298f801007387 */ /* 0x0003e40000100a00 */
[----:B-1----:R-:W-:-:S02]  /*17790*/  IMAD.WIDE R248, R5, 0x4, R10 ;  /* 0x0000000405f87825 */ /* 0x002fc400078e020a */
[----:B------:R-:W2:Y:S02]  /*177a0*/  LDL.LU.64 R10, [R1+0x1f8] ;  /* 0x0001f800010a7983 */ /* 0x000ea40000300a00 */
[C---:B------:R-:W-:Y:S02]  /*177b0*/  IMAD.WIDE R186, R5.reuse, 0x4, R186 ;  /* 0x0000000405ba7825 */ /* 0x040fe400078e02ba */
[----:B------:R1:W-:Y:S04]  /*177c0*/  STL.64 [R1+0x290], R248 ;  /* 0x000290f801007387 */ /* 0x0003e80000100a00 */
[----:B-1----:R-:W2:Y:S04]  /*177d0*/  LDL.LU.64 R248, [R1+0x1f0] ;  /* 0x0001f00001f87983 */ /* 0x002ea80000300a00 */
[----:B------:R1:W-:Y:S04]  /*177e0*/  STL.64 [R1+0x288], R186 ;  /* 0x000288ba01007387 */ /* 0x0003e80000100a00 */
[----:B-1----:R-:W2:Y:S01]  /*177f0*/  LDL.LU.64 R186, [R1+0xcf8] ;  /* 0x000cf80001ba7983 */ /* 0x002ea20000300a00 */
[----:B------:R-:W-:-:S04]  /*17800*/  IMAD.WIDE R226, R5, 0x4, R226 ;  /* 0x0000000405e27825 */ /* 0x000fc800078e02e2 */
[C---:B------:R-:W-:Y:S01]  /*17810*/  IMAD.WIDE R218, R5.reuse, 0x4, R218 ;  /* 0x0000000405da7825 */ /* 0x040fe200078e02da */
[----:B------:R1:W-:Y:S03]  /*17820*/  STL.64 [R1+0x280], R226 ;  /* 0x000280e201007387 */ /* 0x0003e60000100a00 */
[C---:B------:R-:W-:Y:S01]  /*17830*/  IMAD.WIDE R162, R5.reuse, 0x4, R162 ;  /* 0x0000000405a27825 */ /* 0x040fe200078e02a2 */
[----:B-1----:R-:W2:Y:S03]  /*17840*/  LDL.LU.64 R226, [R1+0x1d8] ;  /* 0x0001d80001e27983 */ /* 0x002ea60000300a00 */
[C---:B------:R-:W-:Y:S01]  /*17850*/  IMAD.WIDE R194, R5.reuse, 0x4, R194 ;  /* 0x0000000405c27825 */ /* 0x040fe200078e02c2 */
[----:B------:R1:W-:Y:S03]  /*17860*/  STL.64 [R1+0x278], R218 ;  /* 0x000278da01007387 */ /* 0x0003e60000100a00 */
[C---:B------:R-:W-:Y:S01]  /*17870*/  IMAD.WIDE R2, R5.reuse, 0x4, R2 ;  /* 0x0000000405027825 */ /* 0x040fe200078e0202 */
[----:B-1----:R-:W2:Y:S04]  /*17880*/  LDL.LU.64 R218, [R1+0x1d0] ;  /* 0x0001d00001da7983 */ /* 0x002ea80000300a00 */
[----:B------:R1:W-:Y:S04]  /*17890*/  STL.64 [R1+0x270], R194 ;  /* 0x000270c201007387 */ /* 0x0003e80000100a00 */
[----:B-1----:R-:W2:Y:S01]  /*178a0*/  LDL.LU.64 R194, [R1+0x1b8] ;  /* 0x0001b80001c27983 */ /* 0x002ea20000300a00 */
[----:B------:R-:W-:-:S04]  /*178b0*/  IMAD.WIDE R208, R5, 0x4, R208 ;  /* 0x0000000405d07825 */ /* 0x000fc800078e02d0 */
[----:B------:R-:W-:-:S04]  /*178c0*/  IMAD.WIDE R154, R5, 0x4, R154 ;  /* 0x00000004059a7825 */ /* 0x000fc800078e029a */
[----:B---3--:R-:W-:-:S04]  /*178d0*/  IMAD.WIDE R200, R5, 0x4, R200 ;  /* 0x0000000405c87825 */ /* 0x008fc800078e02c8 */
[----:B----4-:R-:W-:-:S04]  /*178e0*/  IMAD.WIDE R240, R5, 0x4, R240 ;  /* 0x0000000405f07825 */ /* 0x010fc800078e02f0 */
[----:B--2---:R-:W-:-:S04]  /*178f0*/  IMAD.WIDE R178, R5, 0x4, R178 ;  /* 0x0000000405b27825 */ /* 0x004fc800078e02b2 */
[----:B------:R-:W-:-:S04]  /*17900*/  IMAD.WIDE R210, R5, 0x4, R210 ;  /* 0x0000000405d27825 */ /* 0x000fc800078e02d2 */
[----:B------:R-:W-:-:S04]  /*17910*/  IMAD.WIDE R242, R5, 0x4, R242 ;  /* 0x0000000405f27825 */ /* 0x000fc800078e02f2 */
[----:B------:R-:W-:-:S04]  /*17920*/  IMAD.WIDE R176, R5, 0x4, R176 ;  /* 0x0000000405b07825 */ /* 0x000fc800078e02b0 */
        /* <DEDUP_REMOVED lines=36> */
[----:B--2---:R-:W-:-:S04]  /*17b70*/  IMAD.WIDE R186, R5, 0x4, R186 ;  /* 0x0000000405ba7825 */ /* 0x004fc800078e02ba */
[----:B---3--:R-:W-:-:S04]  /*17b80*/  IMAD.WIDE R162, R5, 0x4, R162 ;  /* 0x0000000405a27825 */ /* 0x008fc800078e02a2 */
[----:B----4-:R-:W-:-:S04]  /*17b90*/  IMAD.WIDE R154, R5, 0x4, R154 ;  /* 0x00000004059a7825 */ /* 0x010fc800078e029a */
[----:B------:R-:W-:-:S04]  /*17ba0*/  IMAD.WIDE R200, R5, 0x4, R200 ;  /* 0x0000000405c87825 */ /* 0x000fc800078e02c8 */
[----:B------:R-:W-:-:S04]  /*17bb0*/  IMAD.WIDE R232, R5, 0x4, R232 ;  /* 0x0000000405e87825 */ /* 0x000fc800078e02e8 */
        /* <DEDUP_REMOVED lines=57> */
[----:B-1----:R-:W4:Y:S01]  /*17f50*/  LDL.LU.64 R240, [R1+0xc28] ;  /* 0x000c280001f07983 */ /* 0x002f220000300a00 */
[----:B------:R-:W-:-:S04]  /*17f60*/  IMAD.WIDE R184, R5, 0x4, R184 ;  /* 0x0000000405b87825 */ /* 0x000fc800078e02b8 */
[----:B--2---:R-:W-:-:S04]  /*17f70*/  IMAD.WIDE R176, R5, 0x4, R176 ;  /* 0x0000000405b07825 */ /* 0x004fc800078e02b0 */
[----:B------:R-:W-:-:S04]  /*17f80*/  IMAD.WIDE R160, R5, 0x4, R160 ;  /* 0x0000000405a07825 */ /* 0x000fc800078e02a0 */
[----:B------:R-:W-:-:S04]  /*17f90*/  IMAD.WIDE R152, R5, 0x4, R152 ;  /* 0x0000000405987825 */ /* 0x000fc800078e0298 */
        /* <DEDUP_REMOVED lines=25> */
[----:B-1----:R-:W3:Y:S01]  /*18130*/  LDL.LU.64 R152, [R1+0xbd0] ;  /* 0x000bd00001987983 */ /* 0x002ee20000300a00 */
[----:B------:R-:W-:-:S03]  /*18140*/  IMAD.WIDE R2, R5, 0x4, R2 ;  /* 0x0000000405027825 */ /* 0x000fc600078e0202 */
[----:B------:R1:W-:Y:S04]  /*18150*/  STL.64 [R1+0x678], R248 ;  /* 0x000678f801007387 */ /* 0x0003e80000100a00 */
[----:B------:R1:W-:Y:S02]  /*18160*/  STL.64 [R1+0x680], R2 ;  /* 0x0006800201007387 */ /* 0x0003e40000100a00 */
[----:B-1----:R-:W-:-:S04]  /*18170*/  IMAD.WIDE R248, R5, 0x4, R44 ;  /* 0x0000000405f87825 */ /* 0x002fc800078e022c */
[C---:B------:R-:W-:Y:S01]  /*18180*/  IMAD.WIDE R2, R5.reuse, 0x4, R46 ;  /* 0x0000000405027825 */ /* 0x040fe200078e022e */
        /* <DEDUP_REMOVED lines=57> */
[----:B------:R4:W-:Y:S01]  /*18520*/  STL.64 [R1+0x778], R2 ;  /* 0x0007780201007387 */ /* 0x0009e20000100a00 */
[----:B-1----:R-:W-:-:S04]  /*18530*/  IMAD.WIDE R248, R5, 0x4, R104 ;  /* 0x0000000405f87825 */ /* 0x002fc800078e0268 */
[C---:B----4-:R-:W-:Y:S01]  /*18540*/  IMAD.WIDE R2, R5.reuse, 0x4, R106 ;  /* 0x0000000405027825 */ /* 0x050fe200078e026a */
        /* <DEDUP_REMOVED lines=46> */
[----:B---3--:R-:W-:-:S04]  /*18830*/  IMAD.WIDE R248, R5, 0x4, R152 ;  /* 0x0000000405f87825 */ /* 0x008fc800078e0298 */
[C---:B------:R-:W-:Y:S01]  /*18840*/  IMAD.WIDE R152, R5.reuse, 0x4, R154 ;  /* 0x0000000405987825 */ /* 0x040fe200078e029a */
[----:B------:R-:W-:Y:S03]  /*18850*/  STL.64 [R1+0x840], R248 ;  /* 0x000840f801007387 */ /* 0x000fe60000100a00 */
[C---:B-1----:R-:W-:Y:S01]  /*18860*/  IMAD.WIDE R2, R5.reuse, 0x4, R156 ;  /* 0x0000000405027825 */ /* 0x042fe200078e029c */
[----:B------:R2:W-:Y:S03]  /*18870*/  STL.64 [R1+0x848], R152 ;  /* 0x0008489801007387 */ /* 0x0005e60000100a00 */
[C---:B------:R-:W-:Y:S01]  /*18880*/  IMAD.WIDE R154, R5.reuse, 0x4, R158 ;  /* 0x00000004059a7825 */ /* 0x040fe200078e029e */
[----:B------:R1:W-:Y:S04]  /*18890*/  STL.64 [R1+0x850], R2 ;  /* 0x0008500201007387 */ /* 0x0003e80000100a00 */
[----:B------:R3:W-:Y:S01]  /*188a0*/  STL.64 [R1+0x858], R154 ;  /* 0x0008589a01007387 */ /* 0x0007e20000100a00 */
[----:B--2---:R-:W-:-:S04]  /*188b0*/  IMAD.WIDE R152, R5, 0x4, R160 ;  /* 0x0000000405987825 */ /* 0x004fc800078e02a0 */
[C---:B-1----:R-:W-:Y:S02]  /*188c0*/  IMAD.WIDE R2, R5.reuse, 0x4, R162 ;  /* 0x0000000405027825 */ /* 0x042fe400078e02a2 */
[----:B------:R-:W2:Y:S02]  /*188d0*/  LDL.64 R162, [R1+0xb0] ;  /* 0x0000b00001a27983 */ /* 0x000ea40000100a00 */
[C---:B------:R-:W-:Y:S02]  /*188e0*/  IMAD.WIDE R156, R5.reuse, 0x4, R168 ;  /* 0x00000004059c7825 */ /* 0x040fe400078e02a8 */
[----:B------:R1:W-:Y:S02]  /*188f0*/  STL.64 [R1+0x860], R152 ;  /* 0x0008609801007387 */ /* 0x0003e40000100a00 */
[C---:B---3--:R-:W-:Y:S02]  /*18900*/  IMAD.WIDE R154, R5.reuse, 0x4, R170 ;  /* 0x00000004059a7825 */ /* 0x048fe400078e02aa */
[----:B------:R3:W-:Y:S02]  /*18910*/  STL.64 [R1+0x868], R2 ;  /* 0x0008680201007387 */ /* 0x0007e40000100a00 */
[----:B-1----:R-:W-:-:S02]  /*18920*/  IMAD.WIDE R152, R5, 0x4, R164 ;  /* 0x0000000405987825 */ /* 0x002fc400078e02a4 */
[----:B------:R-:W4:Y:S02]  /*18930*/  LDL.64 R164, [R1+0x70] ;  /* 0x0000700001a47983 */ /* 0x000f240000100a00 */
[C---:B---3--:R-:W-:Y:S02]  /*18940*/  IMAD.WIDE R2, R5.reuse, 0x4, R166 ;  /* 0x0000000405027825 */ /* 0x048fe400078e02a6 */
[----:B------:R1:W-:Y:S04]  /*18950*/  STL.64 [R1+0x870], R152 ;  /* 0x0008709801007387 */ /* 0x0003e80000100a00 */
[----:B------:R-:W-:Y:S04]  /*18960*/  STL.64 [R1+0x880], R156 ;  /* 0x0008809c01007387 */ /* 0x000fe80000100a00 */
[----:B------:R-:W-:Y:S01]  /*18970*/  STL.64 [R1+0x878], R2 ;  /* 0x0008780201007387 */ /* 0x000fe20000100a00 */
[----:B------:R-:W-:-:S03]  /*18980*/  IMAD.WIDE R174, R5, 0x4, R174 ;  /* 0x0000000405ae7825 */ /* 0x000fc600078e02ae */
[----:B------:R-:W-:Y:S01]  /*18990*/  STL.64 [R1+0x888], R154 ;  /* 0x0008889a01007387 */ /* 0x000fe20000100a00 */
[----:B-1----:R-:W-:-:S03]  /*189a0*/  IMAD.WIDE R152, R5, 0x4, R172 ;  /* 0x0000000405987825 */ /* 0x002fc600078e02ac */
[----:B------:R1:W-:Y:S01]  /*189b0*/  STL.64 [R1+0xaf0], R2 ;  /* 0x000af00201007387 */ /* 0x0003e20000100a00 */
[----:B------:R-:W-:-:S03]  /*189c0*/  IMAD.WIDE R172, R5, 0x4, R180 ;  /* 0x0000000405ac7825 */ /* 0x000fc600078e02b4 */
[----:B------:R-:W-:Y:S01]  /*189d0*/  STL.64 [R1+0x890], R152 ;  /* 0x0008909801007387 */ /* 0x000fe20000100a00 */
[----:B-1----:R-:W-:-:S04]  /*189e0*/  IMAD.WIDE R2, R5, 0x4, R176 ;  /* 0x0000000405027825 */ /* 0x002fc800078e02b0 */
[C---:B------:R-:W-:Y:S02]  /*189f0*/  IMAD.WIDE R176, R5.reuse, 0x4, R178 ;  /* 0x0000000405b07825 */ /* 0x040fe400078e02b2 */
[----:B------:R-:W3:Y:S04]  /*18a00*/  LDL.64 R178, [R1+0x38] ;  /* 0x0000380001b27983 */ /* 0x000ee80000100a00 */
[----:B------:R1:W-:Y:S04]  /*18a10*/  STL.64 [R1+0x8a0], R2 ;  /* 0x0008a00201007387 */ /* 0x0003e80000100a00 */
[----:B------:R-:W-:Y:S01]  /*18a20*/  STL.64 [R1+0x898], R174 ;  /* 0x000898ae01007387 */ /* 0x000fe20000100a00 */
[----:B------:R-:W-:-:S03]  /*18a30*/  IMAD.WIDE R182, R5, 0x4, R182 ;  /* 0x0000000405b67825 */ /* 0x000fc600078e02b6 */
[----:B------:R1:W-:Y:S04]  /*18a40*/  STL.64 [R1+0xaf8], R174 ;  /* 0x000af8ae01007387 */ /* 0x0003e80000100a00 */
[----:B------:R-:W-:Y:S01]  /*18a50*/  STL.64 [R1+0x8a8], R176 ;  /* 0x0008a8b001007387 */ /* 0x000fe20000100a00 */
[----:B-1----:R-:W-:-:S03]  /*18a60*/  IMAD.WIDE R2, R5, 0x4, R186 ;  /* 0x0000000405027825 */ /* 0x002fc600078e02ba */
[----:B------:R-:W-:Y:S01]  /*18a70*/  STL.64 [R1+0xb70], R176 ;  /* 0x000b70b001007387 */ /* 0x000fe20000100a00 */
[----:B------:R-:W-:-:S03]  /*18a80*/  IMAD.WIDE R174, R5, 0x4, R184 ;  /* 0x0000000405ae7825 */ /* 0x000fc600078e02b8 */
[----:B------:R-:W4:Y:S04]  /*18a90*/  LDL.64 R180, [R1+0x30] ;  /* 0x0000300001b47983 */ /* 0x000f280000100a00 */
[----:B------:R-:W-:Y:S01]  /*18aa0*/  STL.64 [R1+0x8b0], R172 ;  /* 0x0008b0ac01007387 */ /* 0x000fe20000100a00 */
[----:B------:R-:W-:-:S03]  /*18ab0*/  IMAD.WIDE R188, R5, 0x4, R188 ;  /* 0x0000000405bc7825 */ /* 0x000fc600078e02bc */
[----:B------:R-:W-:Y:S04]  /*18ac0*/  STL.64 [R1+0xb60], R172 ;  /* 0x000b60ac01007387 */ /* 0x000fe80000100a00 */
[----:B------:R-:W-:Y:S01]  /*18ad0*/  STL.64 [R1+0x8c0], R174 ;  /* 0x0008c0ae01007387 */ /* 0x000fe20000100a00 */
[----:B------:R-:W-:-:S03]  /*18ae0*/  IMAD.WIDE R190, R5, 0x4, R190 ;  /* 0x0000000405be7825 */ /* 0x000fc600078e02be */
[----:B------:R-:W-:Y:S01]  /*18af0*/  STL.64 [R1+0xba0], R174 ;  /* 0x000ba0ae01007387 */ /* 0x000fe20000100a00 */
[----:B------:R-:W-:-:S03]  /*18b00*/  IMAD.WIDE R248, R5, 0x4, R192 ;  /* 0x0000000405f87825 */ /* 0x000fc600078e02c0 */
[----:B------:R-:W-:Y:S04]  /*18b10*/  STL.64 [R1+0x8b8], R182 ;  /* 0x0008b8b601007387 */ /* 0x000fe80000100a00 */
[----:B------:R-:W-:Y:S04]  /*18b20*/  STL.64 [R1+0xb00], R182 ;  /* 0x000b00b601007387 */ /* 0x000fe80000100a00 */
[----:B------:R-:W-:Y:S04]  /*18b30*/  STL.64 [R1+0x8c8], R2 ;  /* 0x0008c80201007387 */ /* 0x000fe80000100a00 */
[----:B------:R1:W-:Y:S04]  /*18b40*/  STL.64 [R1+0xb78], R2 ;  /* 0x000b780201007387 */ /* 0x0003e80000100a00 */
[----:B------:R-:W-:Y:S04]  /*18b50*/  STL.64 [R1+0x8d0], R188 ;  /* 0x0008d0bc01007387 */ /* 0x000fe80000100a00 */
[----:B------:R1:W-:Y:S02]  /*18b60*/  STL.64 [R1+0xb68], R188 ;  /* 0x000b68bc01007387 */ /* 0x0003e40000100a00 */
[----:B-1----:R-:W-:-:S02]  /*18b70*/  IMAD.WIDE R2, R5, 0x4, R196 ;  /* 0x0000000405027825 */ /* 0x002fc400078e02c4 */
[----:B------:R-:W-:Y:S04]  /*18b80*/  STL.64 [R1+0xb08], R190 ;  /* 0x000b08be01007387 */ /* 0x000fe80000100a00 */
[----:B------:R-:W-:Y:S01]  /*18b90*/  STL.64 [R1+0x8d8], R248 ;  /* 0x0008d8f801007387 */ /* 0x000fe20000100a00 */
[----:B------:R-:W-:-:S03]  /*18ba0*/  IMAD.WIDE R188, R5, 0x4, R194 ;  /* 0x0000000405bc7825 */ /* 0x000fc600078e02c2 */
[----:B------:R-:W-:Y:S01]  /*18bb0*/  STL.64 [R1+0x8e8], R2 ;  /* 0x0008e80201007387 */ /* 0x000fe20000100a00 */
[----:B------:R-:W-:-:S03]  /*18bc0*/  IMAD.WIDE R170, R5, 0x4, R198 ;  /* 0x0000000405aa7825 */ /* 0x000fc600078e02c6 */
[----:B------:R-:W-:Y:S04]  /*18bd0*/  STL.64 [R1+0xba8], R248 ;  /* 0x000ba8f801007387 */ /* 0x000fe80000100a00 */
[----:B------:R-:W2:Y:S04]  /*18be0*/  LDL.64 R198, [R1+0x550] ;  /* 0x0005500001c67983 */ /* 0x000ea80000100a00 */
[----:B------:R-:W-:Y:S04]  /*18bf0*/  STL.64 [R1+0x8e0], R188 ;  /* 0x0008e0bc01007387 */ /* 0x000fe80000100a00 */
[----:B------:R1:W-:Y:S02]  /*18c00*/  STL.64 [R1+0xb80], R188 ;  /* 0x000b80bc01007387 */ /* 0x0003e40000100a00 */
[----:B-1----:R-:W-:-:S02]  /*18c10*/  IMAD.WIDE R188, R5, 0x4, R200 ;  /* 0x0000000405bc7825 */ /* 0x002fc400078e02c8 */
[----:B------:R-:W4:Y:S02]  /*18c20*/  LDL.64 R200, [R1+0x558] ;  /* 0x0005580001c87983 */ /* 0x000f240000100a00 */
[C---:B------:R-:W-:Y:S02]  /*18c30*/  IMAD.WIDE R2, R5.reuse, 0x4, R204 ;  /* 0x0000000405027825 */ /* 0x040fe400078e02cc */
[----:B------:R-:W-:Y:S02]  /*18c40*/  STL.64 [R1+0x8f0], R170 ;  /* 0x0008f0aa01007387 */ /* 0x000fe40000100a00 */
[C---:B------:R-:W-:Y:S02]  /*18c50*/  IMAD.WIDE R172, R5.reuse, 0x4, R202 ;  /* 0x0000000405ac7825 */ /* 0x040fe400078e02ca */
[----:B------:R-:W-:Y:S02]  /*18c60*/  STL.64 [R1+0xb10], R170 ;  /* 0x000b10aa01007387 */ /* 0x000fe40000100a00 */
[----:B------:R-:W-:-:S02]  /*18c70*/  IMAD.WIDE R176, R5, 0x4, R208 ;  /* 0x0000000405b07825 */ /* 0x000fc400078e02d0 */
[----:B------:R-:W-:Y:S02]  /*18c80*/  STL.64 [R1+0x8f8], R188 ;  /* 0x0008f8bc01007387 */ /* 0x000fe40000100a00 */
[C---:B------:R-:W-:Y:S02]  /*18c90*/  IMAD.WIDE R168, R5.reuse, 0x4, R206 ;  /* 0x0000000405a87825 */ /* 0x040fe400078e02ce */
[----:B------:R-:W-:Y:S04]  /*18ca0*/  STL.64 [R1+0xbb0], R188 ;  /* 0x000bb0bc01007387 */ /* 0x000fe80000100a00 */
[----:B------:R1:W-:Y:S01]  /*18cb0*/  STL.64 [R1+0x908], R2 ;  /* 0x0009080201007387 */ /* 0x0003e20000100a00 */
[----:B------:R-:W-:-:S03]  /*18cc0*/  IMAD.WIDE R196, R5, 0x4, R210 ;  /* 0x0000000405c47825 */ /* 0x000fc600078e02d2 */
[----:B------:R-:W-:Y:S04]  /*18cd0*/  STL.64 [R1+0x900], R172 ;  /* 0x000900ac01007387 */ /* 0x000fe80000100a00 */
[----:B------:R1:W-:Y:S04]  /*18ce0*/  STL.64 [R1+0xb88], R172 ;  /* 0x000b88ac01007387 */ /* 0x0003e80000100a00 */
[----:B------:R-:W-:Y:S01]  /*18cf0*/  STL.64 [R1+0x918], R176 ;  /* 0x000918b001007387 */ /* 0x000fe20000100a00 */
[----:B-1----:R-:W-:-:S03]  /*18d00*/  IMAD.WIDE R2, R5, 0x4, R212 ;  /* 0x0000000405027825 */ /* 0x002fc600078e02d4 */
[----:B------:R-:W-:Y:S01]  /*18d10*/  STL.64 [R1+0xbb8], R176 ;  /* 0x000bb8b001007387 */ /* 0x000fe20000100a00 */
[----:B------:R-:W-:-:S03]  /*18d20*/  IMAD.WIDE R166, R5, 0x4, R214 ;  /* 0x0000000405a67825 */ /* 0x000fc600078e02d6 */
[----:B------:R-:W4:Y:S01]  /*18d30*/  LDL.64 R210, [R1+0x518] ;  /* 0x0005180001d27983 */ /* 0x000f220000100a00 */
[----:B------:R-:W-:-:S03]  /*18d40*/  IMAD.WIDE R172, R5, 0x4, R216 ;  /* 0x0000000405ac7825 */ /* 0x000fc600078e02d8 */
[----:B------:R-:W-:Y:S01]  /*18d50*/  STL.64 [R1+0x910], R168 ;  /* 0x000910a801007387 */ /* 0x000fe20000100a00 */
[----:B------:R-:W-:-:S03]  /*18d60*/  IMAD.WIDE R194, R5, 0x4, R218 ;  /* 0x0000000405c27825 */ /* 0x000fc600078e02da */
[----:B------:R-:W-:Y:S04]  /*18d70*/  STL.64 [R1+0xb18], R168 ;  /* 0x000b18a801007387 */ /* 0x000fe80000100a00 */
[----:B------:R-:W-:Y:S04]  /*18d80*/  STL.64 [R1+0x920], R196 ;  /* 0x000920c401007387 */ /* 0x000fe80000100a00 */
[----:B------:R-:W-:Y:S04]  /*18d90*/  STL.64 [R1+0xb90], R196 ;  /* 0x000b90c401007387 */ /* 0x000fe80000100a00 */
[----:B------:R1:W-:Y:S04]  /*18da0*/  STL.64 [R1+0x928], R2 ;  /* 0x0009280201007387 */ /* 0x0003e80000100a00 */
[----:B------:R-:W4:Y:S04]  /*18db0*/  LDL.64 R218, [R1+0x4f8] ;  /* 0x0004f80001da7983 */ /* 0x000f280000100a00 */
[----:B------:R-:W-:Y:S04]  /*18dc0*/  STL.64 [R1+0x930], R166 ;  /* 0x000930a601007387 */ /* 0x000fe80000100a00 */
[----:B------:R-:W-:Y:S01]  /*18dd0*/  STL.64 [R1+0x938], R172 ;  /* 0x000938ac01007387 */ /* 0x000fe20000100a00 */
[----:B-1----:R-:W-:-:S03]  /*18de0*/  IMAD.WIDE R2, R5, 0x4, R220 ;  /* 0x0000000405027825 */ /* 0x002fc600078e02dc */
[----:B------:R-:W-:Y:S04]  /*18df0*/  STL.64 [R1+0xbc0], R172 ;  /* 0x000bc0ac01007387 */ /* 0x000fe80000100a00 */
[----:B------:R-:W-:Y:S01]  /*18e00*/  STL.64 [R1+0xb20], R166 ;  /* 0x000b20a601007387 */ /* 0x000fe20000100a00 */
[----:B------:R-:W-:-:S03]  /*18e10*/  IMAD.WIDE R160, R5, 0x4, R222 ;  /* 0x0000000405a07825 */ /* 0x000fc600078e02de */
[----:B------:R-:W-:Y:S04]  /*18e20*/  STL.64 [R1+0x940], R194 ;  /* 0x000940c201007387 */ /* 0x000fe80000100a00 */
[----:B------:R1:W-:Y:S04]  /*18e30*/  STL.64 [R1+0xbc8], R194 ;  /* 0x000bc8c201007387 */ /* 0x0003e80000100a00 */
[----:B------:R-:W4:Y:S04]  /*18e40*/  LDL.64 R206, [R1+0x458] ;  /* 0x0004580001ce7983 */ /* 0x000f280000100a00 */
[----:B------:R-:W4:Y:S01]  /*18e50*/  LDL.64 R220, [R1+0x398] ;  /* 0x0003980001dc7983 */ /* 0x000f220000100a00 */
[----:B------:R-:W-:-:S03]  /*18e60*/  IMAD.WIDE R192, R5, 0x4, R226 ;  /* 0x0000000405c07825 */ /* 0x000fc600078e02e2 */
[----:B------:R1:W-:Y:S04]  /*18e70*/  STL.64 [R1+0x948], R2 ;  /* 0x0009480201007387 */ /* 0x0003e80000100a00 */
[----:B-1----:R-:W4:Y:S04]  /*18e80*/  LDL.64 R194, [R1+0x378] ;  /* 0x0003780001c27983 */ /* 0x002f280000100a00 */
[----:B------:R-:W4:Y:S01]  /*18e90*/  LDL.64 R172, [R1+0x358] ;  /* 0x0003580001ac7983 */ /* 0x000f220000100a00 */
[----:B------:R-:W-:-:S03]  /*18ea0*/  IMAD.WIDE R2, R5, 0x4, R224 ;  /* 0x0000000405027825 */ /* 0x000fc600078e02e0 */
[----:B------:R-:W4:Y:S04]  /*18eb0*/  LDL.64 R212, [R1+0x338] ;  /* 0x0003380001d47983 */ /* 0x000f280000100a00 */
[----:B------:R-:W4:Y:S04]  /*18ec0*/  LDL.64 R176, [R1+0x318] ;  /* 0x0003180001b07983 */ /* 0x000f280000100a00 */
[----:B------:R-:W4:Y:S04]  /*18ed0*/  LDL.64 R188, [R1+0x2f8] ;  /* 0x0002f80001bc7983 */ /* 0x000f280000100a00 */
[----:B------:R-:W4:Y:S04]  /*18ee0*/  LDL.64 R248, [R1+0x2d8] ;  /* 0x0002d80001f87983 */ /* 0x000f280000100a00 */
[----:B------:R-:W4:Y:S04]  /*18ef0*/  LDL.64 R174, [R1+0x2b8] ;  /* 0x0002b80001ae7983 */ /* 0x000f280000100a00 */
[----:B------:R-:W4:Y:S04]  /*18f00*/  LDL.64 R226, [R1+0x4d8] ;  /* 0x0004d80001e27983 */ /* 0x000f280000100a00 */
[----:B------:R-:W-:Y:S04]  /*18f10*/  STL.64 [R1+0x950], R160 ;  /* 0x000950a001007387 */ /* 0x000fe80000100a00 */
[----:B------:R-:W-:Y:S01]  /*18f20*/  STL.64 [R1+0x958], R2 ;  /* 0x0009580201007387 */ /* 0x000fe20000100a00 */
[----:B------:R-:W-:-:S03]  /*18f30*/  IMAD.WIDE R224, R5, 0x4, R232 ;  /* 0x0000000405e07825 */ /* 0x000fc600078e02e8 */
[----:B------:R1:W-:Y:S01]  /*18f40*/  STL.64 [R1+0xb28], R160 ;  /* 0x000b28a001007387 */ /* 0x0003e20000100a00 */
[----:B------:R-:W-:-:S03]  /*18f50*/  IMAD.WIDE R158, R5, 0x4, R230 ;  /* 0x00000004059e7825 */ /* 0x000fc600078e02e6 */
[----:B------:R-:W-:Y:S01]  /*18f60*/  STL.64 [R1+0x960], R192 ;  /* 0x000960c001007387 */ /* 0x000fe20000100a00 */
[----:B------:R-:W-:-:S03]  /*18f70*/  IMAD.WIDE R190, R5, 0x4, R234 ;  /* 0x0000000405be7825 */ /* 0x000fc600078e02ea */
[----:B------:R-:W4:Y:S01]  /*18f80*/  LDL.64 R232, [R1+0x3d8] ;  /* 0x0003d80001e87983 */ /* 0x000f220000100a00 */
[----:B-1----:R-:W-:-:S03]  /*18f90*/  IMAD.WIDE R160, R5, 0x4, R228 ;  /* 0x0000000405a07825 */ /* 0x002fc600078e02e4 */
[----:B------:R-:W4:Y:S01]  /*18fa0*/  LDL.64 R228, [R1+0x3b8] ;  /* 0x0003b80001e47983 */ /* 0x000f220000100a00 */
[----:B------:R-:W-:-:S03]  /*18fb0*/  IMAD.WIDE R166, R5, 0x4, R236 ;  /* 0x0000000405a67825 */ /* 0x000fc600078e02ec */
[----:B------:R-:W-:Y:S04]  /*18fc0*/  STL.64 [R1+0x968], R160 ;  /* 0x000968a001007387 */ /* 0x000fe80000100a00 */
[----:B------:R-:W4:Y:S01]  /*18fd0*/  LDL.64 R234, [R1+0x4b8] ;  /* 0x0004b80001ea7983 */ /* 0x000f220000100a00 */
[----:B------:R-:W-:-:S03]  /*18fe0*/  IMAD.WIDE R216, R5, 0x4, R240 ;  /* 0x0000000405d87825 */ /* 0x000fc600078e02f0 */
[----:B------:R-:W-:Y:S01]  /*18ff0*/  STL.64 [R1+0x978], R224 ;  /* 0x000978e001007387 */ /* 0x000fe20000100a00 */
[----:B------:R-:W-:-:S03]  /*19000*/  IMAD.WIDE R156, R5, 0x4, R238 ;  /* 0x00000004059c7825 */ /* 0x000fc600078e02ee */
[----:B------:R-:W-:Y:S01]  /*19010*/  STL.64 [R1+0x970], R158 ;  /* 0x0009709e01007387 */ /* 0x000fe20000100a00 */
[----:B------:R-:W-:-:S03]  /*19020*/  IMAD.WIDE R170, R5, 0x4, R242 ;  /* 0x0000000405aa7825 */ /* 0x000fc600078e02f2 */
[----:B------:R-:W-:Y:S01]  /*19030*/  STL.64 [R1+0x980], R190 ;  /* 0x000980be01007387 */ /* 0x000fe20000100a00 */
[----:B------:R-:W-:-:S03]  /*19040*/  IMAD.WIDE R168, R5, 0x4, R244 ;  /* 0x0000000405a87825 */ /* 0x000fc600078e02f4 */
[----:B------:R1:W-:Y:S01]  /*19050*/  STL.64 [R1+0xb30], R158 ;  /* 0x000b309e01007387 */ /* 0x0003e20000100a00 */
[----:B------:R-:W-:-:S03]  /*19060*/  IMAD.WIDE R8, R5, 0x4, R8 ;  /* 0x0000000405087825 */ /* 0x000fc600078e0208 */
[----:B------:R-:W4:Y:S04]  /*19070*/  LDL.64 R236, [R1+0x418] ;  /* 0x0004180001ec7983 */ /* 0x000f280000100a00 */
[----:B------:R-:W4:Y:S04]  /*19080*/  LDL.64 R238, [R1+0x438] ;  /* 0x0004380001ee7983 */ /* 0x000f280000100a00 */
[----:B-1----:R-:W4:Y:S01]  /*19090*/  LDL.64 R158, [R1+0x3f8] ;  /* 0x0003f800019e7983 */ /* 0x002f220000100a00 */
[----:B------:R-:W-:-:S03]  /*190a0*/  IMAD.WIDE R6, R5, 0x4, R6 ;  /* 0x0000000405067825 */ /* 0x000fc600078e0206 */
[----:B------:R-:W-:Y:S01]  /*190b0*/  STL.64 [R1+0x988], R166 ;  /* 0x000988a601007387 */ /* 0x000fe20000100a00 */
[----:B------:R-:W-:-:S03]  /*190c0*/  IMAD.WIDE R10, R5, 0x4, R10 ;  /* 0x00000004050a7825 */ /* 0x000fc600078e020a */
[----:B------:R-:W4:Y:S04]  /*190d0*/  LDL.64 R242, [R1+0x498] ;  /* 0x0004980001f27983 */ /* 0x000f280000100a00 */
[----:B------:R-:W-:Y:S01]  /*190e0*/  STL.64 [R1+0x998], R216 ;  /* 0x000998d801007387 */ /* 0x000fe20000100a00 */
[----:B------:R-:W-:-:S03]  /*190f0*/  IMAD.WIDE R12, R5, 0x4, R12 ;  /* 0x00000004050c7825 */ /* 0x000fc600078e020c */
[----:B------:R-:W-:Y:S01]  /*19100*/  STL.64 [R1+0x990], R156 ;  /* 0x0009909c01007387 */ /* 0x000fe20000100a00 */
[----:B------:R-:W-:-:S03]  /*19110*/  IMAD.WIDE R14, R5, 0x4, R14 ;  /* 0x00000004050e7825 */ /* 0x000fc600078e020e */
[----:B------:R-:W-:Y:S01]  /*19120*/  STL.64 [R1+0x9a0], R170 ;  /* 0x0009a0aa01007387 */ /* 0x000fe20000100a00 */
[----:B------:R-:W-:-:S03]  /*19130*/  IMAD.WIDE R208, R5, 0x4, R36 ;  /* 0x0000000405d07825 */ /* 0x000fc600078e0224 */
[----:B------:R-:W-:Y:S04]  /*19140*/  STL.64 [R1+0xb38], R156 ;  /* 0x000b389c01007387 */ /* 0x000fe80000100a00 */
[----:B------:R-:W-:Y:S01]  /*19150*/  STL.64 [R1+0x9a8], R168 ;  /* 0x0009a8a801007387 */ /* 0x000fe20000100a00 */
[----:B------:R-:W-:-:S03]  /*19160*/  IMAD.WIDE R16, R5, 0x4, R16 ;  /* 0x0000000405107825 */ /* 0x000fc600078e0210 */
        /* <DEDUP_REMOVED lines=22> */
[----:B------:R-:W-:Y:S04]  /*192d0*/  STL.64 [R1+0xb50], R20 ;  /* 0x000b501401007387 */ /* 0x000fe80000100a00 */
[----:B------:R-:W-:Y:S04]  /*192e0*/  STL.64 [R1+0xa00], R186 ;  /* 0x000a00ba01007387 */ /* 0x000fe80000100a00 */
[----:B------:R-:W-:Y:S04]  /*192f0*/  STL.64 [R1+0xa08], R204 ;  /* 0x000a08cc01007387 */ /* 0x000fe80000100a00 */
[----:B------:R-:W-:Y:S04]  /*19300*/  STL.64 [R1+0xa10], R154 ;  /* 0x000a109a01007387 */ /* 0x000fe80000100a00 */
[----:B---3--:R-:W-:Y:S04]  /*19310*/  LDGSTS.E [R250+-0x34000], desc[UR18][R178.64], P2 ;  /* 0xcc000000b2fa7fae */ /* 0x008fe80009121852 */
[----:B------:R-:W-:Y:S04]  /*19320*/  STL.64 [R1+0xa18], R184 ;  /* 0x000a18b801007387 */ /* 0x000fe80000100a00 */
[----:B--2---:R-:W-:Y:S04]  /*19330*/  LDGSTS.E [R250+-0x32000], desc[UR18][R198.64], P0 ;  /* 0xce000000c6fa7fae */ /* 0x004fe80008121852 */
[----:B------:R1:W-:Y:S04]  /*19340*/  STL.64 [R1+0xb58], R154 ;  /* 0x000b589a01007387 */ /* 0x0003e80000100a00 */
[----:B------:R-:W-:Y:S04]  /*19350*/  LDGSTS.E [R251+-0x38000], desc[UR18][R162.64], P1 ;  /* 0xc8000000a2fb7fae */ /* 0x000fe80008921852 */
[----:B------:R2:W-:Y:S04]  /*19360*/  STL.64 [R1+0xa20], R182 ;  /* 0x000a20b601007387 */ /* 0x0005e80000100a00 */
[----:B----4-:R-:W-:Y:S04]  /*19370*/  LDGSTS.E [R251+-0x36000], desc[UR18][R164.64], P4 ;  /* 0xca000000a4fb7fae */ /* 0x010fe8000a121852 */
[----:B------:R3:W-:Y:S04]  /*19380*/  STL.64 [R1+0xa30], R202 ;  /* 0x000a30ca01007387 */ /* 0x0007e80000100a00 */
[----:B------:R-:W-:Y:S04]  /*19390*/  LDGSTS.E [R251+-0x34000], desc[UR18][R180.64], P3 ;  /* 0xcc000000b4fb7fae */ /* 0x000fe80009921852 */
[----:B------:R4:W-:Y:S04]  /*193a0*/  STL.64 [R1+0xa28], R152 ;  /* 0x000a289801007387 */ /* 0x0009e80000100a00 */
[----:B------:R-:W-:Y:S01]  /*193b0*/  LDGSTS.E [R251+-0x32000], desc[UR18][R200.64], P5 ;  /* 0xce000000c8fb7fae */ /* 0x000fe2000a921852 */
[----:B------:R-:W-:-:S03]  /*193c0*/  ISETP.NE.U32.AND P6, PT, R4, RZ, PT ;  /* 0x000000ff0400720c */ /* 0x000fc60003fc5070 */
[----:B------:R-:W0:Y:S04]  /*193d0*/  LDGDEPBAR ;  /* 0x00000000000079af */ /* 0x000e280000000000 */
[----:B------:R-:W2:Y:S04]  /*193e0*/  LDL.64 R230, [R1+0x298] ;  /* 0x0002980001e67983 */ /* 0x000ea80000100a00 */
[----:B------:R-:W3:Y:S04]  /*193f0*/  LDL.64 R250, [R1+0x478] ;  /* 0x0004780001fa7983 */ /* 0x000ee80000100a00 */
[----:B------:R-:W-:Y:S04]  /*19400*/  LDGSTS.E [R39+0x40000], desc[UR18][R246.64], P6 ;  /* 0x40000000f6277fae */ /* 0x000fe8000b121852 */
[----:B------:R-:W-:Y:S04]  /*19410*/  LDGSTS.E [R39+0x40400], desc[UR18][R210.64], P6 ;  /* 0x40400000d2277fae */ /* 0x000fe8000b121852 */
[----:B------:R-:W4:Y:S04]  /*19420*/  LDL.64 R222, [R1+0x278] ;  /* 0x0002780001de7983 */ /* 0x000f280000100a00 */
[----:B------:R-:W4:Y:S04]  /*19430*/  LDL.64 R214, [R1+0x258] ;  /* 0x0002580001d67983 */ /* 0x000f280000100a00 */
[----:B------:R-:W4:Y:S04]  /*19440*/  LDL.64 R196, [R1+0x238] ;  /* 0x0002380001c47983 */ /* 0x000f280000100a00 */
[----:B------:R-:W-:Y:S04]  /*19450*/  LDGSTS.E [R39+0x40800], desc[UR18][R218.64], P6 ;  /* 0x40800000da277fae */ /* 0x000fe8000b121852 */
[----:B------:R-:W4:Y:S04]  /*19460*/  LDL.64 R4, [R1+0x638] ;  /* 0x0006380001047983 */ /* 0x000f280000100a00 */
[----:B-1----:R-:W4:Y:S04]  /*19470*/  LDL.64 R154, [R1+0x658] ;  /* 0x00065800019a7983 */ /* 0x002f280000100a00 */
        /* <DEDUP_REMOVED lines=8> */
[----:B------:R-:W-:Y:S04]  /*19500*/  LDGSTS.E [R39+0x41400], desc[UR18][R242.64], P6 ;  /* 0x41400000f2277fae */ /* 0x000fe8000b121852 */
[----:B---3--:R-:W-:Y:S04]  /*19510*/  LDGSTS.E [R39+0x41800], desc[UR18][R250.64], P6 ;  /* 0x41800000fa277fae */ /* 0x008fe8000b121852 */
        /* <DEDUP_REMOVED lines=8> */
[----:B------:R-:W3:Y:S04]  /*195a0*/  LDL.64 R206, [R1+0x538] ;  /* 0x0005380001ce7983 */ /* 0x000ee80000100a00 */
[----:B------:R-:W-:Y:S04]  /*195b0*/  LDGSTS.E [R39+0x43c00], desc[UR18][R172.64], P6 ;  /* 0x43c00000ac277fae */ /* 0x000fe8000b121852 */
[----:B------:R-:W-:Y:S04]  /*195c0*/  LDGSTS.E [R39+0x44000], desc[UR18][R212.64], P6 ;  /* 0x44000000d4277fae */ /* 0x000fe8000b121852 */
[----:B------:R-:W3:Y:S04]  /*195d0*/  LDL.64 R194, [R1+0x578] ;  /* 0x0005780001c27983 */ /* 0x000ee80000100a00 */
        /* <DEDUP_REMOVED lines=8> */
[----:B------:R-:W3:Y:S04]  /*19660*/  LDL.64 R236, [R1+0x698] ;  /* 0x0006980001ec7983 */ /* 0x000ee80000100a00 */
[----:B------:R-:W3:Y:S04]  /*19670*/  LDL.64 R174, [R1+0x618] ;  /* 0x0006180001ae7983 */ /* 0x000ee80000100a00 */
[----:B------:R-:W3:Y:S04]  /*19680*/  LDL.64 R228, [R1+0x6b8] ;  /* 0x0006b80001e47983 */ /* 0x000ee80000100a00 */
[----:B------:R-:W3:Y:S04]  /*19690*/  LDL.64 R220, [R1+0x6d8] ;  /* 0x0006d80001dc7983 */ /* 0x000ee80000100a00 */
[----:B------:R-:W3:Y:S04]  /*196a0*/  LDL.64 R212, [R1+0x6f8] ;  /* 0x0006f80001d47983 */ /* 0x000ee80000100a00 */
[----:B--2---:R-:W-:Y:S04]  /*196b0*/  LDGSTS.E [R39+0x45400], desc[UR18][R230.64], P6 ;  /* 0x45400000e6277fae */ /* 0x004fe8000b121852 */
[----:B----4-:R-:W-:Y:S04]  /*196c0*/  LDGSTS.E [R39+0x45800], desc[UR18][R222.64], P6 ;  /* 0x45800000de277fae */ /* 0x010fe8000b121852 */
[----:B------:R-:W-:Y:S04]  /*196d0*/  LDGSTS.E [R39+0x45c00], desc[UR18][R214.64], P6 ;  /* 0x45c00000d6277fae */ /* 0x000fe8000b121852 */
[----:B------:R-:W-:Y:S04]  /*196e0*/  LDGSTS.E [R39+0x46000], desc[UR18][R196.64], P6 ;  /* 0x46000000c4277fae */ /* 0x000fe8000b121852 */
[----:B------:R-:W2:Y:S04]  /*196f0*/  LDL.64 R238, [R1+0x7c0] ;  /* 0x0007c00001ee7983 */ /* 0x000ea80000100a00 */
[----:B------:R-:W4:Y:S04]  /*19700*/  LDL.64 R158, [R1+0x7e0] ;  /* 0x0007e000019e7983 */ /* 0x000f280000100a00 */
[----:B------:R-:W4:Y:S04]  /*19710*/  LDL.64 R232, [R1+0x800] ;  /* 0x0008000001e87983 */ /* 0x000f280000100a00 */
[----:B------:R-:W4:Y:S04]  /*19720*/  LDL.64 R230, [R1+0x820] ;  /* 0x0008200001e67983 */ /* 0x000f280000100a00 */
[----:B------:R-:W4:Y:S04]  /*19730*/  LDL.64 R222, [R1+0x840] ;  /* 0x0008400001de7983 */ /* 0x000f280000100a00 */
[----:B------:R-:W4:Y:S04]  /*19740*/  LDL.64 R214, [R1+0x860] ;  /* 0x0008600001d67983 */ /* 0x000f280000100a00 */
[----:B------:R-:W4:Y:S04]  /*19750*/  LDL.64 R196, [R1+0x880] ;  /* 0x0008800001c47983 */ /* 0x000f280000100a00 */
[----:B---3--:R-:W-:Y:S04]  /*19760*/  LDGSTS.E [R39+0x46400], desc[UR18][R206.64], P6 ;  /* 0x46400000ce277fae */ /* 0x008fe8000b121852 */
[----:B------:R-:W3:Y:S04]  /*19770*/  LDL.64 R206, [R1+0x8a0] ;  /* 0x0008a00001ce7983 */ /* 0x000ee80000100a00 */
[----:B------:R-:W-:Y:S04]  /*19780*/  LDGSTS.E [R39+0x46800], desc[UR18][R194.64], P6 ;  /* 0x46800000c2277fae */ /* 0x000fe8000b121852 */
[----:B------:R-:W-:Y:S04]  /*19790*/  LDGSTS.E [R39+0x46c00], desc[UR18][R172.64], P6 ;  /* 0x46c00000ac277fae */ /* 0x000fe8000b121852 */
[----:B------:R-:W3:Y:S04]  /*197a0*/  LDL.LU.64 R194, [R1+0xbc8] ;  /* 0x000bc80001c27983 */ /* 0x000ee80000300a00 */
[----:B------:R-:W3:Y:S04]  /*197b0*/  LDL.LU.64 R172, [R1+0xbc0] ;  /* 0x000bc00001ac7983 */ /* 0x000ee80000300a00 */
[----:B------:R-:W-:Y:S04]  /*197c0*/  LDGSTS.E [R39+0x47000], desc[UR18][R176.64], P6 ;  /* 0x47000000b0277fae */ /* 0x000fe8000b121852 */
[----:B------:R-:W-:Y:S04]  /*197d0*/  LDGSTS.E [R39+0x47400], desc[UR18][R188.64], P6 ;  /* 0x47400000bc277fae */ /* 0x000fe8000b121852 */
[----:B------:R-:W-:Y:S04]  /*197e0*/  LDGSTS.E [R39+0x47800], desc[UR18][R248.64], P6 ;  /* 0x47800000f8277fae */ /* 0x000fe8000b121852 */
[----:B------:R-:W3:Y:S04]  /*197f0*/  LDL.LU.64 R176, [R1+0xbb8] ;  /* 0x000bb80001b07983 */ /* 0x000ee80000300a00 */
[----:B------:R-:W3:Y:S04]  /*19800*/  LDL.LU.64 R188, [R1+0xbb0] ;  /* 0x000bb00001bc7983 */ /* 0x000ee80000300a00 */
[----:B------:R-:W3:Y:S04]  /*19810*/  LDL.LU.64 R248, [R1+0xba8] ;  /* 0x000ba80001f87983 */ /* 0x000ee80000300a00 */
[----:B------:R-:W-:Y:S04]  /*19820*/  LDGSTS.E [R39+0x47c00], desc[UR18][R174.64], P6 ;  /* 0x47c00000ae277fae */ /* 0x000fe8000b121852 */
[----:B------:R-:W-:Y:S04]  /*19830*/  LDGSTS.E [R39+0x60000], desc[UR18][R4.64], P6 ;  /* 0x6000000004277fae */ /* 0x000fe8000b121852 */
[----:B------:R-:W-:Y:S04]  /*19840*/  LDGSTS.E [R39+0x60400], desc[UR18][R154.64], P6 ;  /* 0x604000009a277fae */ /* 0x000fe8000b121852 */
[----:B------:R-:W3:Y:S04]  /*19850*/  LDL.LU.64 R174, [R1+0xba0] ;  /* 0x000ba00001ae7983 */ /* 0x000ee80000300a00 */
        /* <DEDUP_REMOVED lines=10> */
[----:B--2---:R-:W-:Y:S04]  /*19900*/  LDGSTS.E [R39+0x63000], desc[UR18][R238.64], P6 ;  /* 0x63000000ee277fae */ /* 0x004fe8000b121852 */
[----:B----4-:R-:W-:Y:S04]  /*19910*/  LDGSTS.E [R39+0x63400], desc[UR18][R158.64], P6 ;  /* 0x634000009e277fae */ /* 0x010fe8000b121852 */
[----:B------:R-:W-:Y:S04]  /*19920*/  LDGSTS.E [R39+0x63800], desc[UR18][R232.64], P6 ;  /* 0x63800000e8277fae */ /* 0x000fe8000b121852 */
[----:B------:R-:W-:Y:S04]  /*19930*/  LDGSTS.E [R39+0x63c00], desc[UR18][R230.64], P6 ;  /* 0x63c00000e6277fae */ /* 0x000fe8000b121852 */
[----:B------:R-:W-:Y:S04]  /*19940*/  LDGSTS.E [R39+0x64000], desc[UR18][R222.64], P6 ;  /* 0x64000000de277fae */ /* 0x000fe8000b121852 */
[----:B------:R-:W-:Y:S04]  /*19950*/  LDGSTS.E [R39+0x64400], desc[UR18][R214.64], P6 ;  /* 0x64400000d6277fae */ /* 0x000fe8000b121852 */
[----:B------:R-:W-:Y:S04]  /*19960*/  LDGSTS.E [R39+0x64800], desc[UR18][R196.64], P6 ;  /* 0x64800000c4277fae */ /* 0x000fe8000b121852 */
[----:B------:R-:W2:Y:S04]  /*19970*/  LDL.64 R212, [R1+0x510] ;  /* 0x0005100001d47983 */ /* 0x000ea80000100a00 */
[----:B------:R-:W4:Y:S04]  /*19980*/  LDL.64 R220, [R1+0x4f0] ;  /* 0x0004f00001dc7983 */ /* 0x000f280000100a00 */
[----:B------:R-:W4:Y:S04]  /*19990*/  LDL.64 R228, [R1+0x4d0] ;  /* 0x0004d00001e47983 */ /* 0x000f280000100a00 */
[----:B------:R-:W4:Y:S04]  /*199a0*/  LDL.64 R236, [R1+0x4b0] ;  /* 0x0004b00001ec7983 */ /* 0x000f280000100a00 */
[----:B------:R-:W4:Y:S04]  /*199b0*/  LDL.64 R244, [R1+0x490] ;  /* 0x0004900001f47983 */ /* 0x000f280000100a00 */
[----:B---3--:R-:W-:Y:S04]  /*199c0*/  LDGSTS.E [R39+0x64c00], desc[UR18][R206.64], P6 ;  /* 0x64c00000ce277fae */ /* 0x008fe8000b121852 */
[----:B------:R-:W-:Y:S04]  /*199d0*/  LDGSTS.E [R39+0x65000], desc[UR18][R174.64], P6 ;  /* 0x65000000ae277fae */ /* 0x000fe8000b121852 */
[----:B------:R-:W-:Y:S04]  /*199e0*/  LDGSTS.E [R39+0x65400], desc[UR18][R248.64], P6 ;  /* 0x65400000f8277fae */ /* 0x000fe8000b121852 */
[----:B------:R-:W-:Y:S04]  /*199f0*/  LDGSTS.E [R39+0x65800], desc[UR18][R188.64], P6 ;  /* 0x65800000bc277fae */ /* 0x000fe8000b121852 */
[----:B------:R-:W3:Y:S04]  /*19a00*/  LDL.64 R174, [R1+0x470] ;  /* 0x0004700001ae7983 */ /* 0x000ee80000100a00 */
[----:B------:R-:W2:Y:S04]  /*19a10*/  LDL.LU.64 R248, [R1+0xb98] ;  /* 0x000b980001f87983 */ /* 0x000ea80000300a00 */
[----:B------:R-:W3:Y:S04]  /*19a20*/  LDL.64 R240, [R1+0x450] ;  /* 0x0004500001f07983 */ /* 0x000ee80000100a00 */
[----:B------:R-:W3:Y:S04]  /*19a30*/  LDL.64 R238, [R1+0x430] ;  /* 0x0004300001ee7983 */ /* 0x000ee80000100a00 */
[----:B------:R-:W3:Y:S04]  /*19a40*/  LDL.64 R158, [R1+0x410] ;  /* 0x00041000019e7983 */ /* 0x000ee80000100a00 */
[----:B------:R-:W3:Y:S04]  /*19a50*/  LDL.64 R232, [R1+0x3f0] ;  /* 0x0003f00001e87983 */ /* 0x000ee80000100a00 */
[----:B------:R-:W3:Y:S04]  /*19a60*/  LDL.64 R230, [R1+0x3d0] ;  /* 0x0003d00001e67983 */ /* 0x000ee80000100a00 */
[----:B------:R-:W3:Y:S04]  /*19a70*/  LDL.64 R222, [R1+0x3b0] ;  /* 0x0003b00001de7983 */ /* 0x000ee80000100a00 */
[----:B------:R-:W-:Y:S04]  /*19a80*/  LDGSTS.E [R39+0x65c00], desc[UR18][R176.64], P6 ;  /* 0x65c00000b0277fae */ /* 0x000fe8000b121852 */
[----:B------:R-:W3:Y:S04]  /*19a90*/  LDL.64 R214, [R1+0x390] ;  /* 0x0003900001d67983 */ /* 0x000ee80000100a00 */
[----:B------:R-:W-:Y:S04]  /*19aa0*/  LDGSTS.E [R39+0x66000], desc[UR18][R172.64], P6 ;  /* 0x66000000ac277fae */ /* 0x000fe8000b121852 */
[----:B------:R-:W3:Y:S04]  /*19ab0*/  LDL.64 R196, [R1+0x370] ;  /* 0x0003700001c47983 */ /* 0x000ee80000100a00 */
[----:B------:R-:W3:Y:S04]  /*19ac0*/  LDL.64 R206, [R1+0x330] ;  /* 0x0003300001ce7983 */ /* 0x000ee80000100a00 */
[----:B------:R-:W3:Y:S04]  /*19ad0*/  LDL.64 R172, [R1+0x350] ;  /* 0x0003500001ac7983 */ /* 0x000ee80000100a00 */
[----:B------:R-:W-:Y:S04]  /*19ae0*/  LDGSTS.E [R39+0x66400], desc[UR18][R2.64], P6 ;  /* 0x6640000002277fae */ /* 0x000fe8000b121852 */
[----:B------:R-:W3:Y:S04]  /*19af0*/  LDL.64 R188, [R1+0x310] ;  /* 0x0003100001bc7983 */ /* 0x000ee80000100a00 */
[----:B------:R-:W3:Y:S04]  /*19b00*/  LDL.64 R176, [R1+0x2d0] ;  /* 0x0002d00001b07983 */ /* 0x000ee80000100a00 */
[----:B------:R-:W3:Y:S04]  /*19b10*/  LDL.64 R2, [R1+0x2f0] ;  /* 0x0002f00001027983 */ /* 0x000ee80000100a00 */
[----:B------:R-:W-:Y:S04]  /*19b20*/  LDGSTS.E [R39+0x66800], desc[UR18][R224.64], P6 ;  /* 0x66800000e0277fae */ /* 0x000fe8000b121852 */
[----:B------:R-:W-:Y:S04]  /*19b30*/  LDGSTS.E [R39+0x66c00], desc[UR18][R216.64], P6 ;  /* 0x66c00000d8277fae */ /* 0x000fe8000b121852 */
[----:B------:R-:W-:Y:S04]  /*19b40*/  LDGSTS.E [R39+0x67000], desc[UR18][R8.64], P6 ;  /* 0x6700000008277fae */ /* 0x000fe8000b121852 */
[----:B------:R-:W-:Y:S04]  /*19b50*/  LDGSTS.E [R39+0x67400], desc[UR18][R208.64], P6 ;  /* 0x67400000d0277fae */ /* 0x000fe8000b121852 */
[----:B------:R-:W-:Y:S04]  /*19b60*/  LDGSTS.E [R39+0x67800], desc[UR18][R22.64], P6 ;  /* 0x6780000016277fae */ /* 0x000fe8000b121852 */
[----:B------:R-:W-:Y:S04]  /*19b70*/  LDGSTS.E [R39+0x67c00], desc[UR18][R184.64], P6 ;  /* 0x67c00000b8277fae */ /* 0x000fe8000b121852 */
        /* <DEDUP_REMOVED lines=12> */
[----:B--2---:R-:W-:Y:S04]  /*19c40*/  LDGSTS.E [R40+0x40100], desc[UR18][R248.64], P6 ;  /* 0x40100000f8287fae */ /* 0x004fe8000b121852 */
[----:B------:R-:W-:Y:S04]  /*19c50*/  LDGSTS.E [R40+0x40500], desc[UR18][R212.64], P6 ;  /* 0x40500000d4287fae */ /* 0x000fe8000b121852 */
[----:B----4-:R-:W-:Y:S04]  /*19c60*/  LDGSTS.E [R40+0x40900], desc[UR18][R220.64], P6 ;  /* 0x40900000dc287fae */ /* 0x010fe8000b121852 */
        /* <DEDUP_REMOVED lines=12> */
[----:B------:R-:W2:Y:S04]  /*19d30*/  LDL.64 R174, [R1+0x520] ;  /* 0x0005200001ae7983 */ /* 0x000ea80000100a00 */
[----:B------:R-:W-:Y:S04]  /*19d40*/  LDGSTS.E [R40+0x43d00], desc[UR18][R172.64], P6 ;  /* 0x43d00000ac287fae */ /* 0x000fe8000b121852 */
[----:B------:R-:W-:Y:S04]  /*19d50*/  LDGSTS.E [R40+0x44100], desc[UR18][R206.64], P6 ;  /* 0x44100000ce287fae */ /* 0x000fe8000b121852 */
[----:B------:R-:W3:Y:S04]  /*19d60*/  LDL.64 R196, [R1+0x560] ;  /* 0x0005600001c47983 */ /* 0x000ee80000100a00 */
[----:B------:R-:W-:Y:S04]  /*19d70*/  LDGSTS.E [R40+0x44500], desc[UR18][R188.64], P6 ;  /* 0x44500000bc287fae */ /* 0x000fe8000b121852 */
[----:B------:R-:W4:Y:S04]  /*19d80*/  LDL.64 R172, [R1+0x580] ;  /* 0x0005800001ac7983 */ /* 0x000f280000100a00 */
        /* <DEDUP_REMOVED lines=21> */
[----:B--2---:R-:W-:Y:S04]  /*19ee0*/  LDGSTS.E [R40+0x46100], desc[UR18][R174.64], P6 ;  /* 0x46100000ae287fae */ /* 0x004fe8000b121852 */
[----:B------:R-:W2:Y:S04]  /*19ef0*/  LDL.64 R174, [R1+0x888] ;  /* 0x0008880001ae7983 */ /* 0x000ea80000100a00 */
[----:B---3--:R-:W-:Y:S04]  /*19f00*/  LDGSTS.E [R40+0x46500], desc[UR18][R196.64], P6 ;  /* 0x46500000c4287fae */ /* 0x008fe8000b121852 */
[----:B----4-:R-:W-:Y:S04]  /*19f10*/  LDGSTS.E [R40+0x46900], desc[UR18][R172.64], P6 ;  /* 0x46900000ac287fae */ /* 0x010fe8000b121852 */
[----:B------:R-:W3:Y:S04]  /*19f20*/  LDL.LU.64 R196, [R1+0xb90] ;  /* 0x000b900001c47983 */ /* 0x000ee80000300a00 */
[----:B------:R-:W4:Y:S04]  /*19f30*/  LDL.LU.64 R172, [R1+0xb88] ;  /* 0x000b880001ac7983 */ /* 0x000f280000300a00 */
[----:B------:R-:W-:Y:S04]  /*19f40*/  LDGSTS.E [R40+0x46d00], desc[UR18][R188.64], P6 ;  /* 0x46d00000bc287fae */ /* 0x000fe8000b121852 */
[----:B------:R-:W-:Y:S04]  /*19f50*/  LDGSTS.E [R40+0x47100], desc[UR18][R2.64], P6 ;  /* 0x4710000002287fae */ /* 0x000fe8000b121852 */
[----:B------:R-:W-:Y:S04]  /*19f60*/  LDGSTS.E [R40+0x47500], desc[UR18][R176.64], P6 ;  /* 0x47500000b0287fae */ /* 0x000fe8000b121852 */
[----:B------:R-:W3:Y:S04]  /*19f70*/  LDL.LU.64 R188, [R1+0xb80] ;  /* 0x000b800001bc7983 */ /* 0x000ee80000300a00 */
[----:B------:R-:W4:Y:S04]  /*19f80*/  LDL.LU.64 R2, [R1+0xb78] ;  /* 0x000b780001027983 */ /* 0x000f280000300a00 */
        /* <DEDUP_REMOVED lines=16> */
[----:B------:R-:W4:Y:S04]  /*1a090*/  LDL.64 R206, [R1] ;  /* 0x0000000001ce7983 */ /* 0x000f280000100a00 */
        /* <DEDUP_REMOVED lines=10> */
[----:B--2---:R-:W-:Y:S04]  /*1a140*/  LDGSTS.E [R40+0x64900], desc[UR18][R174.64], P6 ;  /* 0x64900000ae287fae */ /* 0x004fe8000b121852 */
[----:B------:R-:W2:Y:S04]  /*1a150*/  LDL.64 R174, [R1+0x468] ;  /* 0x0004680001ae7983 */ /* 0x000ea80000100a00 */
[----:B---3--:R-:W-:Y:S04]  /*1a160*/  LDGSTS.E [R40+0x64d00], desc[UR18][R176.64], P6 ;  /* 0x64d00000b0287fae */ /* 0x008fe8000b121852 */
[----:B----4-:R-:W-:Y:S04]  /*1a170*/  LDGSTS.E [R40+0x65100], desc[UR18][R2.64], P6 ;  /* 0x6510000002287fae */ /* 0x010fe8000b121852 */
[----:B------:R-:W-:Y:S04]  /*1a180*/  LDGSTS.E [R40+0x65500], desc[UR18][R188.64], P6 ;  /* 0x65500000bc287fae */ /* 0x000fe8000b121852 */
[----:B------:R-:W3:Y:S04]  /*1a190*/  LDL.64 R176, [R1+0x448] ;  /* 0x0004480001b07983 */ /* 0x000ee80000100a00 */
[----:B------:R-:W4:Y:S04]  /*1a1a0*/  LDL.64 R2, [R1+0x428] ;  /* 0x0004280001027983 */ /* 0x000f280000100a00 */
[----:B------:R-:W-:Y:S04]  /*1a1b0*/  LDGSTS.E [R40+0x65900], desc[UR18][R172.64], P6 ;  /* 0x65900000ac287fae */ /* 0x000fe8000b121852 */
[----:B------:R-:W-:Y:S04]  /*1a1c0*/  LDGSTS.E [R40+0x65d00], desc[UR18][R196.64], P6 ;  /* 0x65d00000c4287fae */ /* 0x000fe8000b121852 */
[----:B------:R-:W-:Y:S04]  /*1a1d0*/  LDGSTS.E [R40+0x66100], desc[UR18][R194.64], P6 ;  /* 0x66100000c2287fae */ /* 0x000fe8000b121852 */
[----:B------:R-:W-:Y:S04]  /*1a1e0*/  LDGSTS.E [R40+0x66500], desc[UR18][R192.64], P6 ;  /* 0x66500000c0287fae */ /* 0x000fe8000b121852 */
[----:B------:R-:W-:Y:S04]  /*1a1f0*/  LDGSTS.E [R40+0x66900], desc[UR18][R190.64], P6 ;  /* 0x66900000be287fae */ /* 0x000fe8000b121852 */
[----:B------:R-:W4:Y:S04]  /*1a200*/  LDL.LU.64 R188, [R1+0xb68] ;  /* 0x000b680001bc7983 */ /* 0x000f280000300a00 */
[----:B------:R-:W-:Y:S04]  /*1a210*/  LDGSTS.E [R40+0x66d00], desc[UR18][R170.64], P6 ;  /* 0x66d00000aa287fae */ /* 0x000fe8000b121852 */
[----:B------:R-:W4:Y:S04]  /*1a220*/  LDL.LU.64 R172, [R1+0xb60] ;  /* 0x000b600001ac7983 */ /* 0x000f280000300a00 */
        /* <DEDUP_REMOVED lines=9> */
[----:B------:R-:W4:Y:S04]  /*1a2c0*/  LDL.64 R216, [R1+0x328] ;  /* 0x0003280001d87983 */ /* 0x000f280000100a00 */
[----:B------:R-:W4:Y:S04]  /*1a2d0*/  LDL.64 R208, [R1+0x308] ;  /* 0x0003080001d07983 */ /* 0x000f280000100a00 */
[----:B------:R-:W-:Y:S04]  /*1a2e0*/  LDGSTS.E [R40+0x67900], desc[UR18][R186.64], P6 ;  /* 0x67900000ba287fae */ /* 0x000fe8000b121852 */
[----:B------:R-:W4:Y:S04]  /*1a2f0*/  LDL.64 R170, [R1+0x2e8] ;  /* 0x0002e80001aa7983 */ /* 0x000f280000100a00 */
[----:B------:R-:W-:Y:S04]  /*1a300*/  LDGSTS.E [R40+0x67d00], desc[UR18][R182.64], P6 ;  /* 0x67d00000b6287fae */ /* 0x000fe8000b121852 */
[----:B------:R-:W4:Y:S04]  /*1a310*/  LDL.64 R196, [R1+0x2c8] ;  /* 0x0002c80001c47983 */ /* 0x000f280000100a00 */
        /* <DEDUP_REMOVED lines=23> */
[----:B------:R-:W3:Y:S04]  /*1a490*/  LDL.64 R176, [R1+0x5a8] ;  /* 0x0005a80001b07983 */ /* 0x000ee80000100a00 */
[----:B------:R-:W4:Y:S04]  /*1a4a0*/  LDL.64 R2, [R1+0x5c8] ;  /* 0x0005c80001027983 */ /* 0x000f280000100a00 */
[----:B------:R-:W-:Y:S04]  /*1a4b0*/  LDGSTS.E [R41+0x42600], desc[UR18][R10.64], P6 ;  /* 0x426000000a297fae */ /* 0x000fe8000b121852 */
[----:B------:R-:W-:Y:S04]  /*1a4c0*/  LDGSTS.E [R41+0x42a00], desc[UR18][R8.64], P6 ;  /* 0x42a0000008297fae */ /* 0x000fe8000b121852 */
        /* <DEDUP_REMOVED lines=76> */
[----:B--2---:R-:W-:Y:S04]  /*1a990*/  LDGSTS.E [R41+0x64200], desc[UR18][R174.64], P6 ;  /* 0x64200000ae297fae */ /* 0x004fe8000b121852 */
[----:B------:R-:W2:Y:S04]  /*1a9a0*/  LDL.64 R174, [R1+0x360] ;  /* 0x0003600001ae7983 */ /* 0x000ea80000100a00 */
[----:B---3--:R-:W-:Y:S04]  /*1a9b0*/  LDGSTS.E [R41+0x64600], desc[UR18][R176.64], P6 ;  /* 0x64600000b0297fae */ /* 0x008fe8000b121852 */
[----:B----4-:R-:W-:Y:S04]  /*1a9c0*/  LDGSTS.E [R41+0x64a00], desc[UR18][R2.64], P6 ;  /* 0x64a0000002297fae */ /* 0x010fe8000b121852 */
[----:B------:R-:W-:Y:S04]  /*1a9d0*/  LDGSTS.E [R41+0x64e00], desc[UR18][R172.64], P6 ;  /* 0x64e00000ac297fae */ /* 0x000fe8000b121852 */
[----:B------:R-:W-:Y:S04]  /*1a9e0*/  LDGSTS.E [R41+0x65200], desc[UR18][R188.64], P6 ;  /* 0x65200000bc297fae */ /* 0x000fe8000b121852 */
[----:B------:R-:W3:Y:S04]  /*1a9f0*/  LDL.64 R176, [R1+0x340] ;  /* 0x0003400001b07983 */ /* 0x000ee80000100a00 */
[----:B------:R-:W4:Y:S04]  /*1aa00*/  LDL.64 R2, [R1+0x320] ;  /* 0x0003200001027983 */ /* 0x000f280000100a00 */
[----:B------:R-:W2:Y:S04]  /*1aa10*/  LDL.64 R188, [R1+0x3c0] ;  /* 0x0003c00001bc7983 */ /* 0x000ea80000100a00 */
[----:B------:R-:W4:Y:S04]  /*1aa20*/  LDL.64 R172, [R1+0x300] ;  /* 0x0003000001ac7983 */ /* 0x000f280000100a00 */
[----:B------:R-:W-:Y:S04]  /*1aa30*/  LDGSTS.E [R41+0x65600], desc[UR18][R10.64], P6 ;  /* 0x656000000a297fae */ /* 0x000fe8000b121852 */
        /* <DEDUP_REMOVED lines=39> */
[----:B------:R-:W-:Y:S04]  /*1acb0*/  LDGSTS.E [R38+0x43300], desc[UR18][R186.64], P6 ;  /* 0x43300000ba267fae */ /* 0x000fe8000b121852 */
[----:B------:R-:W-:Y:S04]  /*1acc0*/  LDGSTS.E [R38+0x43700], desc[UR18][R184.64], P6 ;  /* 0x43700000b8267fae */ /* 0x000fe8000b121852 */
[----:B------:R-:W-:Y:S04]  /*1acd0*/  LDGSTS.E [R38+0x43b00], desc[UR18][R174.64], P6 ;  /* 0x43b00000ae267fae */ /* 0x000fe8000b121852 */
[----:B---3--:R-:W-:Y:S04]  /*1ace0*/  LDGSTS.E [R38+0x43f00], desc[UR18][R176.64], P6 ;  /* 0x43f00000b0267fae */ /* 0x008fe8000b121852 */
[----:B----4-:R-:W-:Y:S04]  /*1acf0*/  LDGSTS.E [R38+0x44300], desc[UR18][R2.64], P6 ;  /* 0x4430000002267fae */ /* 0x010fe8000b121852 */
[----:B------:R-:W2:Y:S04]  /*1ad00*/  LDL.64 R174, [R1+0x610] ;  /* 0x0006100001ae7983 */ /* 0x000ea80000100a00 */
[----:B------:R-:W-:Y:S04]  /*1ad10*/  LDGSTS.E [R38+0x44700], desc[UR18][R172.64], P6 ;  /* 0x44700000ac267fae */ /* 0x000fe8000b121852 */
[----:B------:R-:W3:Y:S04]  /*1ad20*/  LDL.64 R2, [R1+0x630] ;  /* 0x0006300001027983 */ /* 0x000ee80000100a00 */
        /* <DEDUP_REMOVED lines=8> */
[----:B------:R-:W4:Y:S04]  /*1adb0*/  LDL.LU.64 R154, [R1+0xb58] ;  /* 0x000b5800019a7983 */ /* 0x000f280000300a00 */
[----:B------:R-:W4:Y:S04]  /*1adc0*/  LDL.LU.64 R20, [R1+0xb50] ;  /* 0x000b500001147983 */ /* 0x000f280000300a00 */
[----:B------:R-:W4:Y:S04]  /*1add0*/  LDL.LU.64 R14, [R1+0xb48] ;  /* 0x000b4800010e7983 */ /* 0x000f280000300a00 */
[----:B------:R-:W-:Y:S04]  /*1ade0*/  LDGSTS.E [R38+0x45700], desc[UR18][R6.64], P6 ;  /* 0x4570000006267fae */ /* 0x000fe8000b121852 */
[----:B------:R-:W4:Y:S04]  /*1adf0*/  LDL.LU.64 R6, [R1+0xb40] ;  /* 0x000b400001067983 */ /* 0x000f280000300a00 */
[----:B------:R-:W-:Y:S04]  /*1ae00*/  LDGSTS.E [R38+0x45b00], desc[UR18][R156.64], P6 ;  /* 0x45b000009c267fae */ /* 0x000fe8000b121852 */
[----:B------:R-:W-:Y:S04]  /*1ae10*/  LDGSTS.E [R38+0x45f00], desc[UR18][R158.64], P6 ;  /* 0x45f000009e267fae */ /* 0x000fe8000b121852 */
        /* <DEDUP_REMOVED lines=13> */
[----:B------:R-:W4:Y:S04]  /*1aef0*/  LDL.LU.64 R182, [R1+0xb00] ;  /* 0x000b000001b67983 */ /* 0x000f280000300a00 */
[----:B--2---:R-:W-:Y:S04]  /*1af00*/  LDGSTS.E [R38+0x47b00], desc[UR18][R174.64], P6 ;  /* 0x47b00000ae267fae */ /* 0x004fe8000b121852 */
[----:B---3--:R-:W-:Y:S04]  /*1af10*/  LDGSTS.E [R38+0x47f00], desc[UR18][R2.64], P6 ;  /* 0x47f0000002267fae */ /* 0x008fe8000b121852 */
[----:B------:R-:W2:Y:S04]  /*1af20*/  LDL.LU.64 R174, [R1+0xaf8] ;  /* 0x000af80001ae7983 */ /* 0x000ea80000300a00 */
        /* <DEDUP_REMOVED lines=13> */
[----:B----4-:R1:W-:Y:S04]  /*1b000*/  LDGSTS.E [R38+0x63300], desc[UR18][R188.64], P6 ;  /* 0x63300000bc267fae */ /* 0x0103e8000b121852 */
[----:B------:R-:W-:Y:S04]  /*1b010*/  LDGSTS.E [R38+0x63700], desc[UR18][R186.64], P6 ;  /* 0x63700000ba267fae */ /* 0x000fe8000b121852 */
[----:B------:R-:W-:Y:S04]  /*1b020*/  LDGSTS.E [R38+0x63b00], desc[UR18][R184.64], P6 ;  /* 0x63b00000b8267fae */ /* 0x000fe8000b121852 */
[----:B------:R-:W-:Y:S04]  /*1b030*/  LDGSTS.E [R38+0x63f00], desc[UR18][R176.64], P6 ;  /* 0x63f00000b0267fae */ /* 0x000fe8000b121852 */
[----:B------:R-:W-:Y:S04]  /*1b040*/  LDGSTS.E [R38+0x64300], desc[UR18][R172.64], P6 ;  /* 0x64300000ac267fae */ /* 0x000fe8000b121852 */
[----:B---3--:R-:W-:Y:S01]  /*1b050*/  LDGSTS.E [R38+0x64700], desc[UR18][R2.64], P6 ;  /* 0x6470000002267fae */ /* 0x008fe2000b121852 */
[----:B-1----:R-:W-:-:S03]  /*1b060*/  VIADD R188, R252, 0x7f ;  /* 0x0000007ffcbc7836 */ /* 0x002fc60000000000 */
[----:B--2---:R-:W-:Y:S04]  /*1b070*/  LDGSTS.E [R38+0x64b00], desc[UR18][R174.64], P6 ;  /* 0x64b00000ae267fae */ /* 0x004fe8000b121852 */
[----:B------:R-:W5:Y:S01]  /*1b080*/  LDL.LU.64 R2, [R1+0xae8] ;  /* 0x000ae80001027983 */ /* 0x000f620000300a00 */
[----:B------:R-:W-:-:S03]  /*1b090*/  ISETP.GE.AND P0, PT, R188, 0x80, PT ;  /* 0x00000080bc00780c */ /* 0x000fc60003f06270 */
        /* <DEDUP_REMOVED lines=12> */
[----:B------:R1:W-:Y:S01]  /*1b160*/  LDGSTS.E [R38+0x67f00], desc[UR18][R152.64], P6 ;  /* 0x67f0000098267fae */ /* 0x0003e2000b121852 */
[----:B------:R-:W-:-:S03]  /*1b170*/  CS2R R24, SRZ ;  /* 0x0000000000187805 */ /* 0x000fc6000001ff00 */
[----:B------:R-:W0:Y:S01]  /*1b180*/  LDGDEPBAR ;  /* 0x00000000000079af */ /* 0x000e220000000000 */
[----:B------:R-:W-:Y:S02]  /*1b190*/  CS2R R26, SRZ ;  /* 0x00000000001a7805 */ /* 0x000fe4000001ff00 */
[----:B------:R-:W-:Y:S02]  /*1b1a0*/  CS2R R28, SRZ ;  /* 0x00000000001c7805 */ /* 0x000fe4000001ff00 */
[----:B------:R-:W-:Y:S02]  /*1b1b0*/  CS2R R30, SRZ ;  /* 0x00000000001e7805 */ /* 0x000fe4000001ff00 */
[----:B------:R-:W-:Y:S02]  /*1b1c0*/  CS2R R32, SRZ ;  /* 0x0000000000207805 */ /* 0x000fe4000001ff00 */
[----:B------:R-:W-:Y:S02]  /*1b1d0*/  CS2R R34, SRZ ;  /* 0x0000000000227805 */ /* 0x000fe4000001ff00 */
[----:B------:R-:W-:-:S02]  /*1b1e0*/  CS2R R36, SRZ ;  /* 0x0000000000247805 */ /* 0x000fc4000001ff00 */
[----:B------:R-:W-:Y:S02]  /*1b1f0*/  CS2R R40, SRZ ;  /* 0x0000000000287805 */ /* 0x000fe4000001ff00 */
[----:B-1----:R-:W-:Y:S02]  /*1b200*/  CS2R R38, SRZ ;  /* 0x0000000000267805 */ /* 0x002fe4000001ff00 */
[----:B------:R-:W-:Y:S02]  /*1b210*/  CS2R R42, SRZ ;  /* 0x00000000002a7805 */ /* 0x000fe4000001ff00 */
[----:B------:R-:W-:Y:S02]  /*1b220*/  CS2R R44, SRZ ;  /* 0x00000000002c7805 */ /* 0x000fe4000001ff00 */
[----:B------:R-:W-:Y:S02]  /*1b230*/  CS2R R46, SRZ ;  /* 0x00000000002e7805 */ /* 0x000fe4000001ff00 */
[----:B------:R-:W-:-:S02]  /*1b240*/  CS2R R48, SRZ ;  /* 0x0000000000307805 */ /* 0x000fc4000001ff00 */
[----:B------:R-:W-:Y:S02]  /*1b250*/  CS2R R50, SRZ ;  /* 0x0000000000327805 */ /* 0x000fe4000001ff00 */
[----:B------:R-:W-:Y:S02]  /*1b260*/  CS2R R52, SRZ ;  /* 0x0000000000347805 */ /* 0x000fe4000001ff00 */
        /* <DEDUP_REMOVED lines=48> */
[----:B------:R-:W-:Y:S01]  /*1b570*/  CS2R R150, SRZ ;  /* 0x0000000000967805 */ /* 0x000fe2000001ff00 */
[----:B------:R-:W-:Y:S06]  /*1b580*/  @!P0 BRA `(.L_x_0) ;  /* 0x000000f0009c8947 */ /* 0x000fec0003800000 */
[----:B------:R-:W2:Y:S04]  /*1b590*/  LDL.LU.64 R152, [R1+0xe8] ;  /* 0x0000e80001987983 */ /* 0x000ea80000300a00 */
[----:B------:R-:W3:Y:S04]  /*1b5a0*/  LDL.LU.64 R170, [R1+0xe0] ;  /* 0x0000e00001aa7983 */ /* 0x000ee80000300a00 */
[----:B------:R-:W4:Y:S04]  /*1b5b0*/  LDL.LU.64 R154, [R1+0xd8] ;  /* 0x0000d800019a7983 */ /* 0x000f280000300a00 */
[----:B------:R-:W4:Y:S04]  /*1b5c0*/  LDL.LU.64 R156, [R1+0xd0] ;  /* 0x0000d000019c7983 */ /* 0x000f280000300a00 */
[----:B------:R-:W4:Y:S04]  /*1b5d0*/  LDL.LU.64 R158, [R1+0xc8] ;  /* 0x0000c800019e7983 */ /* 0x000f280000300a00 */
[----:B------:R-:W4:Y:S04]  /*1b5e0*/  LDL.LU.64 R168, [R1+0xc0] ;  /* 0x0000c00001a87983 */ /* 0x000f280000300a00 */
[----:B------:R-:W4:Y:S04]  /*1b5f0*/  LDL.LU.64 R160, [R1+0xb8] ;  /* 0x0000b80001a07983 */ /* 0x000f280000300a00 */
[----:B------:R-:W4:Y:S04]  /*1b600*/  LDL.LU.64 R166, [R1+0xa8] ;  /* 0x0000a80001a67983 */ /* 0x000f280000300a00 */
[----:B-----5:R-:W-:Y:S04]  /*1b610*/  STL [R1+0xae8], R0 ;  /* 0x000ae80001007387 */ /* 0x020fe80000100800 */
[----:B------:R-:W-:Y:S01]  /*1b620*/  STL [R1+0xae4], R2 ;  /* 0x000ae40201007387 */ /* 0x000fe20000100800 */
[----:B--2---:R-:W-:-:S02]  /*1b630*/  IMAD.MOV.U32 R4, RZ, RZ, R152 ;  /* 0x000000ffff047224 */ /* 0x004fc400078e0098 */
[----:B------:R-:W-:Y:S02]  /*1b640*/  IMAD.MOV.U32 R5, RZ, RZ, R153 ;  /* 0x000000ffff057224 */ /* 0x000fe400078e0099 */
[----:B---3--:R-:W-:Y:S01]  /*1b650*/  IMAD.MOV.U32 R6, RZ, RZ, R170 ;  /* 0x000000ffff067224 */ /* 0x008fe200078e00aa */
[----:B------:R-:W2:Y:S01]  /*1b660*/  LDL.LU.64 R152, [R1+0xa0] ;  /* 0x0000a00001987983 */ /* 0x000ea20000300a00 */
[----:B------:R-:W-:Y:S02]  /*1b670*/  IMAD.MOV.U32 R7, RZ, RZ, R171 ;  /* 0x000000ffff077224 */ /* 0x000fe400078e00ab */
[----:B----4-:R-:W-:Y:S01]  /*1b680*/  IMAD.MOV.U32 R8, RZ, RZ, R154 ;  /* 0x000000ffff087224 */ /* 0x010fe200078e009a */
[----:B------:R-:W-:Y:S01]  /*1b690*/  STL.64 [R1+0xaf0], R4 ;  /* 0x000af00401007387 */ /* 0x000fe20000100a00 */
[----:B------:R-:W-:Y:S02]  /*1b6a0*/  IMAD.MOV.U32 R9, RZ, RZ, R155 ;  /* 0x000000ffff097224 */ /* 0x000fe400078e009b */
[----:B------:R-:W-:Y:S01]  /*1b6b0*/  IMAD.MOV.U32 R10, RZ, RZ, R156 ;  /* 0x000000ffff0a7224 */ /* 0x000fe200078e009c */
[----:B------:R-:W-:Y:S01]  /*1b6c0*/  STL.64 [R1+0xaf8], R6 ;  /* 0x000af80601007387 */ /* 0x000fe20000100a00 */
[----:B------:R-:W-:-:S03]  /*1b6d0*/  IMAD.MOV.U32 R11, RZ, RZ, R157 ;  /* 0x000000ffff0b7224 */ /* 0x000fc600078e009d */
[----:B------:R-:W3:Y:S01]  /*1b6e0*/  LDL.LU.64 R154, [R1+0x98] ;  /* 0x00009800019a7983 */ /* 0x000ee20000300a00 */
[----:B------:R-:W-:Y:S02]  /*1b6f0*/  IMAD.MOV.U32 R12, RZ, RZ, R158 ;  /* 0x000000ffff0c7224 */ /* 0x000fe400078e009e */
[----:B------:R-:W-:Y:S01]  /*1b700*/  IMAD.MOV.U32 R13, RZ, RZ, R159 ;  /* 0x000000ffff0d7224 */ /* 0x000fe200078e009f */
[----:B------:R-:W-:Y:S01]  /*1b710*/  STL.64 [R1+0xb00], R8 ;  /* 0x000b000801007387 */ /* 0x000fe20000100a00 */
[----:B------:R-:W-:Y:S02]  /*1b720*/  IMAD.MOV.U32 R14, RZ, RZ, R168 ;  /* 0x000000ffff0e7224 */ /* 0x000fe400078e00a8 */
[----:B------:R-:W-:Y:S01]  /*1b730*/  IMAD.MOV.U32 R15, RZ, RZ, R169 ;  /* 0x000000ffff0f7224 */ /* 0x000fe200078e00a9 */
[----:B------:R-:W4:Y:S01]  /*1b740*/  LDL.LU.64 R156, [R1+0x90] ;  /* 0x00009000019c7983 */ /* 0x000f220000300a00 */
[----:B------:R-:W-:-:S03]  /*1b750*/  IMAD.MOV.U32 R16, RZ, RZ, R160 ;  /* 0x000000ffff107224 */ /* 0x000fc600078e00a0 */
[----:B------:R-:W-:Y:S01]  /*1b760*/  STL.64 [R1+0xb08], R10 ;  /* 0x000b080a01007387 */ /* 0x000fe20000100a00 */
[----:B------:R-:W-:-:S03]  /*1b770*/  IMAD.MOV.U32 R17, RZ, RZ, R161 ;  /* 0x000000ffff117224 */ /* 0x000fc600078e00a1 */
[----:B------:R-:W4:Y:S04]  /*1b780*/  LDL.LU.64 R158, [R1+0x88] ;  /* 0x00008800019e7983 */ /* 0x000f280000300a00 */
[----:B------:R-:W-:Y:S04]  /*1b790*/  STL.64 [R1+0xb10], R12 ;  /* 0x000b100c01007387 */ /* 0x000fe80000100a00 */
[----:B------:R-:W-:Y:S04]  /*1b7a0*/  STL.64 [R1+0xb18], R14 ;  /* 0x000b180e01007387 */ /* 0x000fe80000100a00 */
[----:B------:R-:W4:Y:S01]  /*1b7b0*/  LDL.LU.64 R160, [R1+0x80] ;  /* 0x0000800001a07983 */ /* 0x000f220000300a00 */
[----:B------:R-:W-:-:S02]  /*1b7c0*/  IMAD.MOV.U32 R18, RZ, RZ, R162 ;  /* 0x000000ffff127224 */ /* 0x000fc400078e00a2 */
[----:B------:R-:W-:Y:S01]  /*1b7d0*/  IMAD.MOV.U32 R19, RZ, RZ, R163 ;  /* 0x000000ffff137224 */ /* 0x000fe200078e00a3 */
[----:B------:R-:W-:Y:S01]  /*1b7e0*/  STL.64 [R1+0xb20], R16 ;  /* 0x000b201001007387 */ /* 0x000fe20000100a00 */
[----:B------:R-:W-:Y:S02]  /*1b7f0*/  IMAD.MOV.U32 R20, RZ, RZ, R166 ;  /* 0x000000ffff147224 */ /* 0x000fe400078e00a6 */
[----:B------:R-:W-:Y:S01]  /*1b800*/  IMAD.MOV.U32 R21, RZ, RZ, R167 ;  /* 0x000000ffff157224 */ /* 0x000fe200078e00a7 */
[----:B------:R-:W4:Y:S04]  /*1b810*/  LDL.LU.64 R162, [R1+0x78] ;  /* 0x0000780001a27983 */ /* 0x000f280000300a00 */
[----:B------:R-:W-:Y:S04]  /*1b820*/  STL.64 [R1+0xb28], R18 ;  /* 0x000b281201007387 */ /* 0x000fe80000100a00 */
[----:B------:R-:W4:Y:S04]  /*1b830*/  LDL.LU.64 R166, [R1+0x68] ;  /* 0x0000680001a67983 */ /* 0x000f280000300a00 */
[----:B------:R-:W4:Y:S04]  /*1b840*/  LDL.LU.64 R168, [R1+0x60] ;  /* 0x0000600001a87983 */ /* 0x000f280000300a00 */
[----:B------:R1:W-:Y:S04]  /*1b850*/  STL.64 [R1+0xb30], R20 ;  /* 0x000b301401007387 */ /* 0x0003e80000100a00 */
[----:B------:R-:W4:Y:S04]  /*1b860*/  LDL.LU.64 R170, [R1+0x58] ;  /* 0x0000580001aa7983 */ /* 0x000f280000300a00 */
[----:B------:R-:W4:Y:S04]  /*1b870*/  LDL.LU.64 R172, [R1+0x50] ;  /* 0x0000500001ac7983 */ /* 0x000f280000300a00 */
[----:B------:R-:W4:Y:S01]  /*1b880*/  LDL.LU.64 R174, [R1+0x48] ;  /* 0x0000480001ae7983 */ /* 0x000f220000300a00 */
[----:B--2---:R-:W-:-:S02]  /*1b890*/  IMAD.MOV.U32 R22, RZ, RZ, R152 ;  /* 0x000000ffff167224 */ /* 0x004fc400078e0098 */
[----:B------:R-:W-:-:S05]  /*1b8a0*/  IMAD.MOV.U32 R23, RZ, RZ, R153 ;  /* 0x000000ffff177224 */ /* 0x000fca00078e0099 */
[----:B------:R2:W-:Y:S04]  /*1b8b0*/  STL.64 [R1+0xb38], R22 ;  /* 0x000b381601007387 */ /* 0x0005e80000100a00 */
[----:B------:R-:W2:Y:S01]  /*1b8c0*/  LDL.LU.64 R176, [R1+0x40] ;  /* 0x0000400001b07983 */ /* 0x000ea20000300a00 */
[----:B---3--:R-:W-:Y:S02]  /*1b8d0*/  IMAD.MOV.U32 R152, RZ, RZ, R154 ;  /* 0x000000ffff987224 */ /* 0x008fe400078e009a */
[----:B------:R-:W-:Y:S02]  /*1b8e0*/  IMAD.MOV.U32 R153, RZ, RZ, R155 ;  /* 0x000000ffff997224 */ /* 0x000fe400078e009b */
[----:B----4-:R-:W-:Y:S02]  /*1b8f0*/  IMAD.MOV.U32 R154, RZ, RZ, R156 ;  /* 0x000000ffff9a7224 */ /* 0x010fe400078e009c */
[----:B------:R-:W-:Y:S01]  /*1b900*/  IMAD.MOV.U32 R155, RZ, RZ, R157 ;  /* 0x000000ffff9b7224 */ /* 0x000fe200078e009d */
[----:B------:R-:W-:Y:S04]  /*1b910*/  STL.64 [R1+0xb40], R152 ;  /* 0x000b409801007387 */ /* 0x000fe80000100a00 */
[----:B------:R-:W3:Y:S01]  /*1b920*/  LDL.LU.64 R182, [R1+0x28] ;  /* 0x0000280001b67983 */ /* 0x000ee20000300a00 */
[----:B------:R-:W-:-:S02]  /*1b930*/  IMAD.MOV.U32 R156, RZ, RZ, R158 ;  /* 0x000000ffff9c7224 */ /* 0x000fc400078e009e */
[----:B------:R-:W-:Y:S01]  /*1b940*/  IMAD.MOV.U32 R157, RZ, RZ, R159 ;  /* 0x000000ffff9d7224 */ /* 0x000fe200078e009f */
[----:B------:R-:W-:Y:S04]  /*1b950*/  STL.64 [R1+0xb48], R154 ;  /* 0x000b489a01007387 */ /* 0x000fe80000100a00 */
[----:B------:R-:W4:Y:S04]  /*1b960*/  LDL.LU.64 R184, [R1+0x20] ;  /* 0x0000200001b87983 */ /* 0x000f280000300a00 */
[----:B------:R-:W4:Y:S01]  /*1b970*/  LDL.LU.64 R186, [R1+0x18] ;  /* 0x0000180001ba7983 */ /* 0x000f220000300a00 */
[----:B------:R-:W-:-:S02]  /*1b980*/  IMAD.MOV.U32 R158, RZ, RZ, R160 ;  /* 0x000000ffff9e7224 */ /* 0x000fc400078e00a0 */
[----:B------:R-:W-:Y:S01]  /*1b990*/  IMAD.MOV.U32 R159, RZ, RZ, R161 ;  /* 0x000000ffff9f7224 */ /* 0x000fe200078e00a1 */
[----:B------:R-:W4:Y:S04]  /*1b9a0*/  LDL.LU.64 R192, [R1+0x10] ;  /* 0x0000100001c07983 */ /* 0x000f280000300a00 */
[----:B------:R-:W-:Y:S04]  /*1b9b0*/  STL.64 [R1+0xb50], R156 ;  /* 0x000b509c01007387 */ /* 0x000fe80000100a00 */
[----:B------:R-:W4:Y:S04]  /*1b9c0*/  LDL.LU.64 R194, [R1+0x540] ;  /* 0x0005400001c27983 */ /* 0x000f280000300a00 */
[----:B------:R-:W4:Y:S04]  /*1b9d0*/  LDL.LU.64 R196, [R1+0x548] ;  /* 0x0005480001c47983 */ /* 0x000f280000300a00 */
[----:B------:R-:W-:Y:S04]  /*1b9e0*/  STL.64 [R1+0xb58], R158 ;  /* 0x000b589e01007387 */ /* 0x000fe80000100a00 */
        /* <DEDUP_REMOVED lines=8> */
[----:B------:R-:W4:Y:S01]  /*1ba70*/  LDL.LU.64 R12, [R1+0x440] ;  /* 0x00044000010c7983 */ /* 0x000f220000300a00 */
[----:B------:R-:W-:-:S02]  /*1ba80*/  IMAD.MOV.U32 R204, RZ, RZ, R206 ;  /* 0x000000ffffcc7224 */ /* 0x000fc400078e00ce */
[----:B------:R-:W-:Y:S01]  /*1ba90*/  IMAD.MOV.U32 R206, RZ, RZ, R208 ;  /* 0x000000ffffce7224 */ /* 0x000fe200078e00d0 */
[----:B------:R-:W4:Y:S01]  /*1baa0*/  LDL.LU.64 R10, [R1+0x438] ;  /* 0x00043800010a7983 */ /* 0x000f220000300a00 */
[----:B------:R-:W-:Y:S02]  /*1bab0*/  IMAD.MOV.U32 R208, RZ, RZ, R210 ;  /* 0x000000ffffd07224 */ /* 0x000fe400078e00d2 */
[----:B------:R-:W-:Y:S01]  /*1bac0*/  IMAD.MOV.U32 R210, RZ, RZ, R212 ;  /* 0x000000ffffd27224 */ /* 0x000fe200078e00d4 */
[----:B--2---:R-:W2:Y:S01]  /*1bad0*/  LDL.LU.64 R22, [R1+0x430] ;  /* 0x0004300001167983 */ /* 0x004ea20000300a00 */
[----:B------:R-:W-:Y:S02]  /*1bae0*/  IMAD.MOV.U32 R212, RZ, RZ, R214 ;  /* 0x000000ffffd47224 */ /* 0x000fe400078e00d6 */
[----:B------:R-:W-:Y:S02]  /*1baf0*/  IMAD.MOV.U32 R214, RZ, RZ, R216 ;  /* 0x000000ffffd67224 */ /* 0x000fe400078e00d8 */
[----:B------:R-:W-:-:S02]  /*1bb00*/  IMAD.MOV.U32 R216, RZ, RZ, R218 ;  /* 0x000000ffffd87224 */ /* 0x000fc400078e00da */
[----:B------:R-:W-:Y:S02]  /*1bb10*/  IMAD.MOV.U32 R218, RZ, RZ, R220 ;  /* 0x000000ffffda7224 */ /* 0x000fe400078e00dc */
[----:B------:R-:W-:Y:S02]  /*1bb20*/  IMAD.MOV.U32 R220, RZ, RZ, R222 ;  /* 0x000000ffffdc7224 */ /* 0x000fe400078e00de */
[----:B------:R-:W-:Y:S02]  /*1bb30*/  IMAD.MOV.U32 R160, RZ, RZ, R162 ;  /* 0x000000ffffa07224 */ /* 0x000fe400078e00a2 */
        /* <DEDUP_REMOVED lines=50> */
[----:B---3--:R-:W-:-:S02]  /*1be60*/  IMAD.MOV.U32 R180, RZ, RZ, R182 ;  /* 0x000000ffffb47224 */ /* 0x008fc400078e00b6 */
[----:B----4-:R-:W-:Y:S02]  /*1be70*/  IMAD.MOV.U32 R182, RZ, RZ, R184 ;  /* 0x000000ffffb67224 */ /* 0x010fe400078e00b8 */
        /* <DEDUP_REMOVED lines=8> */
[----:B------:R-:W3:Y:S01]  /*1bf00*/  LDL.LU.64 R20, [R1+0x428] ;  /* 0x0004280001147983 */ /* 0x000ee20000300a00 */
[----:B------:R-:W-:Y:S02]  /*1bf10*/  IMAD.MOV.U32 R198, RZ, RZ, R200 ;  /* 0x000000ffffc67224 */ /* 0x000fe400078e00c8 */
[----:B------:R-:W-:Y:S02]  /*1bf20*/  IMAD.MOV.U32 R200, RZ, RZ, R246 ;  /* 0x000000ffffc87224 */ /* 0x000fe400078e00f6 */
[----:B------:R-:W-:-:S02]  /*1bf30*/  IMAD.MOV.U32 R246, RZ, RZ, R18 ;  /* 0x000000fffff67224 */ /* 0x000fc400078e0012 */
[----:B------:R-:W-:Y:S02]  /*1bf40*/  IMAD.MOV.U32 R245, RZ, RZ, R19 ;  /* 0x000000fffff57224 */ /* 0x000fe400078e0013 */
[----:B------:R-:W4:Y:S01]  /*1bf50*/  LDL.LU.64 R18, [R1+0x420] ;  /* 0x0004200001127983 */ /* 0x000f220000300a00 */
        /* <DEDUP_REMOVED lines=10> */
[----:B------:R-:W4:Y:S01]  /*1c000*/  LDL.LU.64 R8, [R1+0x418] ;  /* 0x0004180001087983 */ /* 0x000f220000300a00 */
[----:B------:R-:W-:-:S02]  /*1c010*/  IMAD.MOV.U32 R189, RZ, RZ, R195 ;  /* 0x000000ffffbd7224 */ /* 0x000fc400078e00c3 */
[----:B------:R-:W-:Y:S02]  /*1c020*/  IMAD.MOV.U32 R195, RZ, RZ, R199 ;  /* 0x000000ffffc37224 */ /* 0x000fe400078e00c7 */
[----:B------:R-:W-:Y:S02]  /*1c030*/  IMAD.MOV.U32 R199, RZ, RZ, R247 ;  /* 0x000000ffffc77224 */ /* 0x000fe400078e00f7 */
[----:B------:R-:W-:Y:S02]  /*1c040*/  IMAD.MOV.U32 R247, RZ, RZ, R251 ;  /* 0x000000fffff77224 */ /* 0x000fe400078e00fb */
[----:B------:R-:W-:Y:S02]  /*1c050*/  IMAD.MOV.U32 R252, RZ, RZ, R6 ;  /* 0x000000fffffc7224 */ /* 0x000fe400078e0006 */
[----:B------:R-:W-:Y:S02]  /*1c060*/  IMAD.MOV.U32 R251, RZ, RZ, R7 ;  /* 0x000000fffffb7224 */ /* 0x000fe400078e0007 */
[----:B------:R-:W4:Y:S01]  /*1c070*/  LDL.LU.64 R6, [R1+0x410] ;  /* 0x0004100001067983 */ /* 0x000f220000300a00 */
[----:B------:R-:W-:-:S03]  /*1c080*/  IMAD.MOV.U32 R0, RZ, RZ, R5 ;  /* 0x000000ffff007224 */ /* 0x000fc600078e0005 */
[----:B------:R1:W-:Y:S04]  /*1c090*/  STL [R1+0x4], R4 ;  /* 0x0000040401007387 */ /* 0x0003e80000100800 */
[----:B-1----:R-:W4:Y:S04]  /*1c0a0*/  LDL.LU.64 R4, [R1+0x408] ;  /* 0x0004080001047983 */ /* 0x002f280000300a00 */
[----:B------:R1:W-:Y:S04]  /*1c0b0*/  STL [R1], R0 ;  /* 0x0000000001007387 */ /* 0x0003e80000100800 */
[----:B------:R2:W-:Y:S01]  /*1c0c0*/  STL [R1+0xc], R2 ;  /* 0x00000c0201007387 */ /* 0x0005e20000100800 */
[----:B-1----:R-:W-:-:S03]  /*1c0d0*/  IMAD.MOV.U32 R0, RZ, RZ, R3 ;  /* 0x000000ffff007224 */ /* 0x002fc600078e0003 */
[----:B--2---:R-:W2:Y:S04]  /*1c0e0*/  LDL.LU.64 R2, [R1+0x400] ;  /* 0x0004000001027983 */ /* 0x004ea80000300a00 */
[----:B------:R1:W-:Y:S04]  /*1c0f0*/  STL [R1+0x8], R0 ;  /* 0x0000080001007387 */ /* 0x0003e80000100800 */
[----:B------:R1:W-:Y:S02]  /*1c100*/  STL [R1+0x14], R16 ;  /* 0x0000141001007387 */ /* 0x0003e40000100800 */
[----:B-1----:R-:W-:-:S02]  /*1c110*/  IMAD.MOV.U32 R0, RZ, RZ, R17 ;  /* 0x000000ffff007224 */ /* 0x002fc400078e0011 */
[----:B------:R-:W2:Y:S04]  /*1c120*/  LDL.LU.64 R16, [R1+0x3f8] ;  /* 0x0003f80001107983 */ /* 0x000ea80000300a00 */
        /* <DEDUP_REMOVED lines=17> */
[----:B---3--:R3:W-:Y:S01]  /*1c240*/  STL [R1+0x3c], R20 ;  /* 0x00003c1401007387 */ /* 0x0087e20000100800 */
[----:B-1----:R-:W-:-:S03]  /*1c250*/  IMAD.MOV.U32 R0, RZ, RZ, R21 ;  /* 0x000000ffff007224 */ /* 0x002fc600078e0015 */
[----:B---3--:R-:W3:Y:S04]  /*1c260*/  LDL.LU.64 R20, [R1+0x3d0] ;  /* 0x0003d00001147983 */ /* 0x008ee80000300a00 */
[----:B------:R1:W-:Y:S04]  /*1c270*/  STL [R1+0x38], R0 ;  /* 0x0000380001007387 */ /* 0x0003e80000100800 */
[----:B----4-:R4:W-:Y:S01]  /*1c280*/  STL [R1+0x44], R18 ;  /* 0x0000441201007387 */ /* 0x0109e20000100800 */
[----:B-1----:R-:W-:-:S03]  /*1c290*/  IMAD.MOV.U32 R0, RZ, RZ, R19 ;  /* 0x000000ffff007224 */ /* 0x002fc600078e0013 */
[----:B----4-:R-:W4:Y:S04]  /*1c2a0*/  LDL.LU.64 R18, [R1+0x3c8] ;  /* 0x0003c80001127983 */ /* 0x010f280000300a00 */
[----:B------:R1:W-:Y:S04]  /*1c2b0*/  STL [R1+0x40], R0 ;  /* 0x0000400001007387 */ /* 0x0003e80000100800 */
[----:B------:R1:W-:Y:S02]  /*1c2c0*/  STL [R1+0x4c], R8 ;  /* 0x00004c0801007387 */ /* 0x0003e40000100800 */
[----:B-1----:R-:W-:-:S02]  /*1c2d0*/  IMAD.MOV.U32 R0, RZ, RZ, R9 ;  /* 0x000000ffff007224 */ /* 0x002fc400078e0009 */
[----:B------:R-:W4:Y:S04]  /*1c2e0*/  LDL.LU.64 R8, [R1+0x3c0] ;  /* 0x0003c00001087983 */ /* 0x000f280000300a00 */
        /* <DEDUP_REMOVED lines=9> */
[----:B--2---:R2:W-:Y:S01]  /*1c380*/  STL [R1+0x64], R2 ;  /* 0x0000640201007387 */ /* 0x0045e20000100800 */
        /* <DEDUP_REMOVED lines=433> */
[----:B------:R-:W4:Y:S04]  /*1dea0*/  LDL.64 R6, [R1+0x730] ;  /* 0x0007300001067983 */ /* 0x000f280000100a00 */
        /* <DEDUP_REMOVED lines=77> */
[----:B----4-:R-:W-:Y:S04]  /*1e380*/  STL [R1+0x464], R18 ;  /* 0x0004641201007387 */ /* 0x010fe80000100800 */
[----:B------:R-:W4:Y:S01]  /*1e390*/  LDL.LU.64 R152, [R1+0x7d0] ;  /* 0x0007d00001987983 */ /* 0x000f220000300a00 */
[----:B-1----:R-:W-:-:S05]  /*1e3a0*/  IMAD.MOV.U32 R0, RZ, RZ, R19 ;  /* 0x000000ffff007224 */ /* 0x002fca00078e0013 */
[----:B------:R1:W-:Y:S04]  /*1e3b0*/  STL [R1+0x460], R0 ;  /* 0x0004600001007387 */ /* 0x0003e80000100800 */
[----:B------:R1:W-:Y:S02]  /*1e3c0*/  STL [R1+0x46c], R8 ;  /* 0x00046c0801007387 */ /* 0x0003e40000100800 */
[----:B-1----:R-:W-:Y:S02]  /*1e3d0*/  IMAD.MOV.U32 R0, RZ, RZ, R9 ;  /* 0x000000ffff007224 */ /* 0x002fe400078e0009 */
        /* <DEDUP_REMOVED lines=14> */
[----:B------:R1:W-:Y:S04]  /*1e4c0*/  STL [R1+0x48c], R16 ;  /* 0x00048c1001007387 */ /* 0x0003e80000100800 */
[----:B------:R-:W2:Y:S01]  /*1e4d0*/  LDL.LU.64 R18, [R1+0x7f8] ;  /* 0x0007f80001127983 */ /* 0x000ea20000300a00 */
[----:B-1----:R-:W-:-:S05]  /*1e4e0*/  IMAD.MOV.U32 R0, RZ, RZ, R17 ;  /* 0x000000ffff007224 */ /* 0x002fca00078e0011 */
[----:B------:R1:W-:Y:S04]  /*1e4f0*/  STL [R1+0x488], R0 ;  /* 0x0004880001007387 */ /* 0x0003e80000100800 */
[----:B------:R1:W-:Y:S04]  /*1e500*/  STL [R1+0x494], R14 ;  /* 0x0004940e01007387 */ /* 0x0003e80000100800 */
[----:B------:R-:W2:Y:S01]  /*1e510*/  LDL.LU.64 R16, [R1+0x800] ;  /* 0x0008000001107983 */ /* 0x000ea20000300a00 */
[----:B-1----:R-:W-:-:S05]  /*1e520*/  IMAD.MOV.U32 R0, RZ, RZ, R15 ;  /* 0x000000ffff007224 */ /* 0x002fca00078e000f */
[----:B------:R1:W-:Y:S04]  /*1e530*/  STL [R1+0x490], R0 ;  /* 0x0004900001007387 */ /* 0x0003e80000100800 */
[----:B------:R-:W-:Y:S04]  /*1e540*/  STL [R1+0x49c], R12 ;  /* 0x00049c0c01007387 */ /* 0x000fe80000100800 */
[----:B------:R-:W2:Y:S01]  /*1e550*/  LDL.LU.64 R14, [R1+0x808] ;  /* 0x00080800010e7983 */ /* 0x000ea20000300a00 */
[----:B-1----:R-:W-:-:S05]  /*1e560*/  IMAD.MOV.U32 R0, RZ, RZ, R13 ;  /* 0x000000ffff007224 */ /* 0x002fca00078e000d */
[----:B------:R1:W-:Y:S02]  /*1e570*/  STL [R1+0x498], R0 ;  /* 0x0004980001007387 */ /* 0x0003e40000100800 */
[----:B-1----:R-:W-:Y:S02]  /*1e580*/  IMAD.MOV.U32 R0, RZ, RZ, R11 ;  /* 0x000000ffff007224 */ /* 0x002fe400078e000b */
[----:B------:R-:W-:Y:S04]  /*1e590*/  STL [R1+0x4a4], R10 ;  /* 0x0004a40a01007387 */ /* 0x000fe80000100800 */
[----:B------:R-:W2:Y:S04]  /*1e5a0*/  LDL.LU.64 R12, [R1+0x810] ;  /* 0x00081000010c7983 */ /* 0x000ea80000300a00 */
[----:B------:R1:W-:Y:S04]  /*1e5b0*/  STL [R1+0x4a0], R0 ;  /* 0x0004a00001007387 */ /* 0x0003e80000100800 */
[----:B------:R3:W-:Y:S01]  /*1e5c0*/  STL [R1+0x4ac], R22 ;  /* 0x0004ac1601007387 */ /* 0x0007e20000100800 */
[----:B-1----:R-:W-:-:S03]  /*1e5d0*/  IMAD.MOV.U32 R0, RZ, RZ, R23 ;  /* 0x000000ffff007224 */ /* 0x002fc600078e0017 */
[----:B------:R-:W2:Y:S04]  /*1e5e0*/  LDL.LU.64 R10, [R1+0x818] ;  /* 0x00081800010a7983 */ /* 0x000ea80000300a00 */
[----:B---3--:R-:W-:Y:S04]  /*1e5f0*/  STL [R1+0x4b4], R20 ;  /* 0x0004b41401007387 */ /* 0x008fe80000100800 */
[----:B------:R1:W-:Y:S04]  /*1e600*/  STL [R1+0x4a8], R0 ;  /* 0x0004a80001007387 */ /* 0x0003e80000100800 */
[----:B------:R-:W3:Y:S01]  /*1e610*/  LDL.LU.64 R22, [R1+0x820] ;  /* 0x0008200001167983 */ /* 0x000ee20000300a00 */
[----:B-1----:R-:W-:-:S03]  /*1e620*/  IMAD.MOV.U32 R0, RZ, RZ, R21 ;  /* 0x000000ffff007224 */ /* 0x002fc600078e0015 */
[----:B----4-:R-:W-:Y:S04]  /*1e630*/  STL [R1+0x4bc], R152 ;  /* 0x0004bc9801007387 */ /* 0x010fe80000100800 */
[----:B------:R1:W-:Y:S04]  /*1e640*/  STL [R1+0x4b0], R0 ;  /* 0x0004b00001007387 */ /* 0x0003e80000100800 */
[----:B------:R-:W4:Y:S01]  /*1e650*/  LDL.LU.64 R20, [R1+0x828] ;  /* 0x0008280001147983 */ /* 0x000f220000300a00 */
[----:B-1----:R-:W-:-:S03]  /*1e660*/  IMAD.MOV.U32 R0, RZ, RZ, R153 ;  /* 0x000000ffff007224 */ /* 0x002fc600078e0099 */
[----:B------:R-:W-:Y:S04]  /*1e670*/  STL [R1+0x4c4], R8 ;  /* 0x0004c40801007387 */ /* 0x000fe80000100800 */
        /* <DEDUP_REMOVED lines=30> */
[----:B------:R-:W-:Y:S04]  /*1e860*/  STL [R1+0x504], R10 ;  /* 0x0005040a01007387 */ /* 0x000fe80000100800 */
[----:B------:R1:W-:Y:S04]  /*1e870*/  STL [R1+0x4f8], R0 ;  /* 0x0004f80001007387 */ /* 0x0003e80000100800 */
[----:B------:R-:W2:Y:S01]  /*1e880*/  LDL.LU.64 R12, [R1+0x868] ;  /* 0x00086800010c7983 */ /* 0x000ea20000300a00 */
[----:B-1----:R-:W-:-:S03]  /*1e890*/  IMAD.MOV.U32 R0, RZ, RZ, R11 ;  /* 0x000000ffff007224 */ /* 0x002fc600078e000b */
        /* <DEDUP_REMOVED lines=8> */
[----:B------:R-:W4:Y:S04]  /*1e920*/  LDL.LU.64 R20, [R1+0x880] ;  /* 0x0008800001147983 */ /* 0x000f280000300a00 */
[----:B------:R1:W-:Y:S04]  /*1e930*/  STL [R1+0x510], R0 ;  /* 0x0005100001007387 */ /* 0x0003e80000100800 */
[----:B------:R1:W-:Y:S04]  /*1e940*/  STL [R1+0x51c], R8 ;  /* 0x00051c0801007387 */ /* 0x0003e80000100800 */
[----:B------:R-:W4:Y:S01]  /*1e950*/  LDL.LU.64 R22, [R1+0x888] ;  /* 0x0008880001167983 */ /* 0x000f220000300a00 */
[----:B-1----:R-:W-:-:S03]  /*1e960*/  IMAD.MOV.U32 R0, RZ, RZ, R9 ;  /* 0x000000ffff007224 */ /* 0x002fc600078e0009 */
[----:B------:R-:W-:Y:S04]  /*1e970*/  STL [R1+0x524], R6 ;  /* 0x0005240601007387 */ /* 0x000fe80000100800 */
[----:B------:R1:W-:Y:S04]  /*1e980*/  STL [R1+0x518], R0 ;  /* 0x0005180001007387 */ /* 0x0003e80000100800 */
[----:B------:R-:W4:Y:S01]  /*1e990*/  LDL.LU.64 R8, [R1+0x890] ;  /* 0x0008900001087983 */ /* 0x000f220000300a00 */
[----:B-1----:R-:W-:-:S03]  /*1e9a0*/  IMAD.MOV.U32 R0, RZ, RZ, R7 ;  /* 0x000000ffff007224 */ /* 0x002fc600078e0007 */
[----:B------:R-:W-:Y:S04]  /*1e9b0*/  STL [R1+0x52c], R4 ;  /* 0x00052c0401007387 */ /* 0x000fe80000100800 */
[----:B------:R1:W-:Y:S04]  /*1e9c0*/  STL [R1+0x520], R0 ;  /* 0x0005200001007387 */ /* 0x0003e80000100800 */
[----:B------:R-:W4:Y:S01]  /*1e9d0*/  LDL.LU.64 R6, [R1+0x898] ;  /* 0x0008980001067983 */ /* 0x000f220000300a00 */
[----:B-1----:R-:W-:-:S03]  /*1e9e0*/  IMAD.MOV.U32 R0, RZ, RZ, R5 ;  /* 0x000000ffff007224 */ /* 0x002fc600078e0005 */
[----:B--2---:R-:W-:Y:S04]  /*1e9f0*/  STL [R1+0x534], R2 ;  /* 0x0005340201007387 */ /* 0x004fe80000100800 */
[----:B------:R1:W-:Y:S04]  /*1ea00*/  STL [R1+0x528], R0 ;  /* 0x0005280001007387 */ /* 0x0003e80000100800 */
[----:B------:R-:W2:Y:S01]  /*1ea10*/  LDL.LU.64 R4, [R1+0x8a0] ;  /* 0x0008a00001047983 */ /* 0x000ea20000300a00 */
[----:B-1----:R-:W-:-:S03]  /*1ea20*/  IMAD.MOV.U32 R0, RZ, RZ, R3 ;  /* 0x000000ffff007224 */ /* 0x002fc600078e0003 */
[----:B------:R-:W-:Y:S04]  /*1ea30*/  STL [R1+0x53c], R18 ;  /* 0x00053c1201007387 */ /* 0x000fe80000100800 */
        /* <DEDUP_REMOVED lines=21> */
[----:B----4-:R-:W-:Y:S01]  /*1eb90*/  STL [R1+0x564], R152 ;  /* 0x0005649801007387 */ /* 0x010fe20000100800 */
[----:B-1----:R-:W-:-:S03]  /*1eba0*/  IMAD.MOV.U32 R0, RZ, RZ, R153 ;  /* 0x000000ffff007224 */ /* 0x002fc600078e0099 */
[----:B------:R-:W-:Y:S04]  /*1ebb0*/  STL [R1+0x56c], R20 ;  /* 0x00056c1401007387 */ /* 0x000fe80000100800 */
[----:B------:R1:W-:Y:S02]  /*1ebc0*/  STL [R1+0x560], R0 ;  /* 0x0005600001007387 */ /* 0x0003e40000100800 */
[----:B-1----:R-:W-:Y:S02]  /*1ebd0*/  IMAD.MOV.U32 R0, RZ, RZ, R21 ;  /* 0x000000ffff007224 */ /* 0x002fe400078e0015 */
[----:B------:R-:W-:Y:S04]  /*1ebe0*/  STL [R1+0x574], R22 ;  /* 0x0005741601007387 */ /* 0x000fe80000100800 */
        /* <DEDUP_REMOVED lines=38> */
[----:B------:R-:W-:Y:S04]  /*1ee50*/  STL [R1+0x5c4], R190 ;  /* 0x0005c4be01007387 */ /* 0x000fe80000100800 */
[----:B------:R1:W-:Y:S04]  /*1ee60*/  STL [R1+0x5b8], R0 ;  /* 0x0005b80001007387 */ /* 0x0003e80000100800 */
[----:B------:R-:W3:Y:S04]  /*1ee70*/  LDL.LU.64 R12, [R1+0x920] ;  /* 0x00092000010c7983 */ /* 0x000ee80000300a00 */
[----:B------:R-:W-:Y:S04]  /*1ee80*/  STL [R1+0x5c0], R191 ;  /* 0x0005c0bf01007387 */ /* 0x000fe80000100800 */
[----:B----4-:R-:W-:Y:S04]  /*1ee90*/  STL [R1+0x5cc], R20 ;  /* 0x0005cc1401007387 */ /* 0x010fe80000100800 */
[----:B------:R-:W4:Y:S04]  /*1eea0*/  LDL.LU.64 R10, [R1+0x928] ;  /* 0x00092800010a7983 */ /* 0x000f280000300a00 */
        /* <DEDUP_REMOVED lines=11> */
[----:B--2---:R2:W-:Y:S04]  /*1ef60*/  STL [R1+0x5e4], R4 ;  /* 0x0005e40401007387 */ /* 0x0045e80000100800 */
[----:B------:R-:W4:Y:S01]  /*1ef70*/  LDL.LU.64 R22, [R1+0x948] ;  /* 0x0009480001167983 */ /* 0x000f220000300a00 */
[----:B-1----:R-:W-:-:S03]  /*1ef80*/  IMAD.MOV.U32 R0, RZ, RZ, R5 ;  /* 0x000000ffff007224 */ /* 0x002fc600078e0005 */
[----:B------:R-:W-:Y:S04]  /*1ef90*/  STL [R1+0x5ec], R2 ;  /* 0x0005ec0201007387 */ /* 0x000fe80000100800 */
[----:B------:R1:W-:Y:S04]  /*1efa0*/  STL [R1+0x5e0], R0 ;  /* 0x0005e00001007387 */ /* 0x0003e80000100800 */
[----:B--2---:R-:W2:Y:S01]  /*1efb0*/  LDL.LU.64 R4, [R1+0x950] ;  /* 0x0009500001047983 */ /* 0x004ea20000300a00 */
[----:B-1----:R-:W-:-:S03]  /*1efc0*/  IMAD.MOV.U32 R0, RZ, RZ, R3 ;  /* 0x000000ffff007224 */ /* 0x002fc600078e0003 */
[----:B------:R-:W-:Y:S04]  /*1efd0*/  STL [R1+0x5f4], R18 ;  /* 0x0005f41201007387 */ /* 0x000fe80000100800 */
[----:B------:R1:W-:Y:S04]  /*1efe0*/  STL [R1+0x5e8], R0 ;  /* 0x0005e80001007387 */ /* 0x0003e80000100800 */
[----:B------:R-:W2:Y:S04]  /*1eff0*/  LDL.LU.64 R2, [R1+0x958] ;  /* 0x0009580001027983 */ /* 0x000ea80000300a00 */
[----:B------:R-:W2:Y:S01]  /*1f000*/  LDL.LU.64 R20, [R1+0x960] ;  /* 0x0009600001147983 */ /* 0x000ea20000300a00 */
[----:B-1----:R-:W-:-:S05]  /*1f010*/  IMAD.MOV.U32 R0, RZ, RZ, R19 ;  /* 0x000000ffff007224 */ /* 0x002fca00078e0013 */
[----:B------:R1:W-:Y:S04]  /*1f020*/  STL [R1+0x5f0], R0 ;  /* 0x0005f00001007387 */ /* 0x0003e80000100800 */
[----:B------:R-:W-:Y:S04]  /*1f030*/  STL [R1+0x5fc], R16 ;  /* 0x0005fc1001007387 */ /* 0x000fe80000100800 */
[----:B------:R-:W2:Y:S01]  /*1f040*/  LDL.LU.64 R18, [R1+0x968] ;  /* 0x0009680001127983 */ /* 0x000ea20000300a00 */
[----:B-1----:R-:W-:-:S05]  /*1f050*/  IMAD.MOV.U32 R0, RZ, RZ, R17 ;  /* 0x000000ffff007224 */ /* 0x002fca00078e0011 */
[----:B------:R1:W-:Y:S04]  /*1f060*/  STL [R1+0x5f8], R0 ;  /* 0x0005f80001007387 */ /* 0x0003e80000100800 */
[----:B------:R3:W-:Y:S01]  /*1f070*/  STL [R1+0x604], R14 ;  /* 0x0006040e01007387 */ /* 0x0007e20000100800 */
[----:B-1----:R-:W-:-:S03]  /*1f080*/  IMAD.MOV.U32 R0, RZ, RZ, R15 ;  /* 0x000000ffff007224 */ /* 0x002fc600078e000f */
[----:B------:R-:W2:Y:S04]  /*1f090*/  LDL.LU.64 R16, [R1+0x970] ;  /* 0x0009700001107983 */ /* 0x000ea80000300a00 */
[----:B------:R1:W-:Y:S04]  /*1f0a0*/  STL [R1+0x600], R0 ;  /* 0x0006000001007387 */ /* 0x0003e80000100800 */
[----:B---3--:R-:W-:Y:S04]  /*1f0b0*/  STL [R1+0x60c], R154 ;  /* 0x00060c9a01007387 */ /* 0x008fe80000100800 */
[----:B------:R-:W3:Y:S01]  /*1f0c0*/  LDL.LU.64 R14, [R1+0x978] ;  /* 0x00097800010e7983 */ /* 0x000ee20000300a00 */
[----:B-1----:R-:W-:-:S03]  /*1f0d0*/  IMAD.MOV.U32 R0, RZ, RZ, R155 ;  /* 0x000000ffff007224 */ /* 0x002fc600078e009b */
[----:B------:R-:W-:Y:S04]  /*1f0e0*/  STL [R1+0x614], R12 ;  /* 0x0006140c01007387 */ /* 0x000fe80000100800 */
[----:B------:R1:W-:Y:S02]  /*1f0f0*/  STL [R1+0x608], R0 ;  /* 0x0006080001007387 */ /* 0x0003e40000100800 */
[----:B-1----:R-:W-:Y:S02]  /*1f100*/  IMAD.MOV.U32 R0, RZ, RZ, R13 ;  /* 0x000000ffff007224 */ /* 0x002fe400078e000d */
[----:B------:R-:W3:Y:S04]  /*1f110*/  LDL.LU.64 R12, [R1+0x980] ;  /* 0x00098000010c7983 */ /* 0x000ee80000300a00 */
[----:B------:R1:W-:Y:S04]  /*1f120*/  STL [R1+0x610], R0 ;  /* 0x0006100001007387 */ /* 0x0003e80000100800 */
[----:B----4-:R4:W-:Y:S01]  /*1f130*/  STL [R1+0x61c], R10 ;  /* 0x00061c0a01007387 */ /* 0x0109e20000100800 */
[----:B-1----:R-:W-:-:S03]  /*1f140*/  IMAD.MOV.U32 R0, RZ, RZ, R11 ;  /* 0x000000ffff007224 */ /* 0x002fc600078e000b */
[----:B------:R-:W-:Y:S04]  /*1f150*/  STL [R1+0x624], R152 ;  /* 0x0006249801007387 */ /* 0x000fe80000100800 */
[----:B------:R1:W-:Y:S04]  /*1f160*/  STL [R1+0x618], R0 ;  /* 0x0006180001007387 */ /* 0x0003e80000100800 */
[----:B----4-:R-:W4:Y:S01]  /*1f170*/  LDL.LU.64 R10, [R1+0x988] ;  /* 0x00098800010a7983 */ /* 0x010f220000300a00 */
        /* <DEDUP_REMOVED lines=8> */
[----:B------:R-:W-:Y:S04]  /*1f200*/  STL [R1+0x63c], R22 ;  /* 0x00063c1601007387 */ /* 0x000fe80000100800 */
[----:B------:R1:W-:Y:S04]  /*1f210*/  STL [R1+0x630], R0 ;  /* 0x0006300001007387 */ /* 0x0003e80000100800 */
[----:B------:R-:W4:Y:S01]  /*1f220*/  LDL.LU.64 R6, [R1+0x998] ;  /* 0x0009980001067983 */ /* 0x000f220000300a00 */
[----:B-1----:R-:W-:-:S03]  /*1f230*/  IMAD.MOV.U32 R0, RZ, RZ, R23 ;  /* 0x000000ffff007224 */ /* 0x002fc600078e0017 */
[----:B--2---:R-:W-:Y:S04]  /*1f240*/  STL [R1+0x644], R4 ;  /* 0x0006440401007387 */ /* 0x004fe80000100800 */
[----:B------:R1:W-:Y:S02]  /*1f250*/  STL [R1+0x638], R0 ;  /* 0x0006380001007387 */ /* 0x0003e40000100800 */
[----:B-1----:R-:W-:Y:S02]  /*1f260*/  IMAD.MOV.U32 R0, RZ, RZ, R5 ;  /* 0x000000ffff007224 */ /* 0x002fe400078e0005 */
        /* <DEDUP_REMOVED lines=11> */
[----:B-1----:R-:W-:-:S05]  /*1f320*/  IMAD.MOV.U32 R0, RZ, RZ, R19 ;  /* 0x000000ffff007224 */ /* 0x002fca00078e0013 */
[----:B------:R1:W-:Y:S04]  /*1f330*/  STL [R1+0x658], R0 ;  /* 0x0006580001007387 */ /* 0x0003e80000100800 */
[----:B------:R-:W-:Y:S01]  /*1f340*/  STL [R1+0x664], R16 ;  /* 0x0006641001007387 */ /* 0x000fe20000100800 */
[----:B-1----:R-:W-:-:S03]  /*1f350*/  IMAD.MOV.U32 R0, RZ, RZ, R17 ;  /* 0x000000ffff007224 */ /* 0x002fc600078e0011 */
[----:B---3--:R-:W-:Y:S04]  /*1f360*/  STL [R1+0x66c], R14 ;  /* 0x00066c0e01007387 */ /* 0x008fe80000100800 */
[----:B------:R1:W-:Y:S04]  /*1f370*/  STL [R1+0x660], R0 ;  /* 0x0006600001007387 */ /* 0x0003e80000100800 */
[----:B------:R-:W3:Y:S04]  /*1f380*/  LDL.LU.64 R158, [R1+0x9b8] ;  /* 0x0009b800019e7983 */ /* 0x000ee80000300a00 */
[----:B------:R-:W3:Y:S01]  /*1f390*/  LDL.LU.64 R156, [R1+0x9c0] ;  /* 0x0009c000019c7983 */ /* 0x000ee20000300a00 */
[----:B-1----:R-:W-:-:S05]  /*1f3a0*/  IMAD.MOV.U32 R0, RZ, RZ, R15 ;  /* 0x000000ffff007224 */ /* 0x002fca00078e000f */
[----:B------:R1:W-:Y:S04]  /*1f3b0*/  STL [R1+0x668], R0 ;  /* 0x0006680001007387 */ /* 0x0003e80000100800 */
[----:B------:R-:W-:Y:S04]  /*1f3c0*/  STL [R1+0x674], R12 ;  /* 0x0006740c01007387 */ /* 0x000fe80000100800 */
[----:B------:R-:W3:Y:S01]  /*1f3d0*/  LDL.LU.64 R154, [R1+0x9c8] ;  /* 0x0009c800019a7983 */ /* 0x000ee20000300a00 */
[----:B-1----:R-:W-:-:S03]  /*1f3e0*/  IMAD.MOV.U32 R0, RZ, RZ, R13 ;  /* 0x000000ffff007224 */ /* 0x002fc600078e000d */
[----:B------:R-:W3:Y:S04]  /*1f3f0*/  LDL.LU.64 R152, [R1+0x9d0] ;  /* 0x0009d00001987983 */ /* 0x000ee80000300a00 */
[----:B------:R1:W-:Y:S04]  /*1f400*/  STL [R1+0x670], R0 ;  /* 0x0006700001007387 */ /* 0x0003e80000100800 */
[----:B----4-:R-:W-:Y:S04]  /*1f410*/  STL [R1+0x67c], R10 ;  /* 0x00067c0a01007387 */ /* 0x010fe80000100800 */
[----:B------:R-:W4:Y:S01]  /*1f420*/  LDL.LU.64 R22, [R1+0x9d8] ;  /* 0x0009d80001167983 */ /* 0x000f220000300a00 */
[----:B-1----:R-:W-:-:S03]  /*1f430*/  IMAD.MOV.U32 R0, RZ, RZ, R11 ;  /* 0x000000ffff007224 */ /* 0x002fc600078e000b */
[----:B------:R-:W4:Y:S04]  /*1f440*/  LDL.LU.64 R20, [R1+0x9e0] ;  /* 0x0009e00001147983 */ /* 0x000f280000300a00 */
[----:B------:R1:W-:Y:S04]  /*1f450*/  STL [R1+0x678], R0 ;  /* 0x0006780001007387 */ /* 0x0003e80000100800 */
[----:B------:R-:W-:Y:S04]  /*1f460*/  STL [R1+0x684], R8 ;  /* 0x0006840801007387 */ /* 0x000fe80000100800 */
        /* <DEDUP_REMOVED lines=9> */
[----:B--2---:R-:W-:Y:S04]  /*1f500*/  STL [R1+0x694], R4 ;  /* 0x0006940401007387 */ /* 0x004fe80000100800 */
[----:B------:R-:W2:Y:S01]  /*1f510*/  LDL.LU.64 R10, [R1+0xa08] ;  /* 0x000a0800010a7983 */ /* 0x000ea20000300a00 */
[----:B-1----:R-:W-:-:S03]  /*1f520*/  IMAD.MOV.U32 R0, RZ, RZ, R5 ;  /* 0x000000ffff007224 */ /* 0x002fc600078e0005 */
[----:B------:R-:W2:Y:S04]  /*1f530*/  LDL.LU.64 R8, [R1+0xa10] ;  /* 0x000a100001087983 */ /* 0x000ea80000300a00 */
[----:B------:R1:W-:Y:S04]  /*1f540*/  STL [R1+0x690], R0 ;  /* 0x0006900001007387 */ /* 0x0003e80000100800 */
[----:B------:R1:W-:Y:S04]  /*1f550*/  STL [R1+0x69c], R2 ;  /* 0x00069c0201007387 */ /* 0x0003e80000100800 */
        /* <DEDUP_REMOVED lines=8> */
[----:B------:R3:W-:Y:S02]  /*1f5e0*/  STL [R1+0x6a0], R0 ;  /* 0x0006a00001007387 */ /* 0x0007e40000100800 */
[----:B---3--:R-:W-:Y:S02]  /*1f5f0*/  IMAD.MOV.U32 R0, RZ, RZ, R159 ;  /* 0x000000ffff007224 */ /* 0x008fe400078e009f */
[----:B------:R1:W-:Y:S04]  /*1f600*/  STL [R1+0x6ac], R158 ;  /* 0x0006ac9e01007387 */ /* 0x0003e80000100800 */
[----:B-1----:R1:W5:Y:S04]  /*1f610*/  LDL.LU.64 R158, [R1+0xb58] ;  /* 0x000b5800019e7983 */ /* 0x0023680000300a00 */
[----:B------:R-:W-:Y:S04]  /*1f620*/  STL [R1+0x6b4], R156 ;  /* 0x0006b49c01007387 */ /* 0x000fe80000100800 */
[----:B------:R3:W-:Y:S02]  /*1f630*/  STL [R1+0x6a8], R0 ;  /* 0x0006a80001007387 */ /* 0x0007e40000100800 */
[----:B---3--:R-:W-:-:S02]  /*1f640*/  IMAD.MOV.U32 R0, RZ, RZ, R157 ;  /* 0x000000ffff007224 */ /* 0x008fc400078e009d */
[----:B------:R1:W5:Y:S04]  /*1f650*/  LDL.LU.64 R156, [R1+0xb50] ;  /* 0x000b5000019c7983 */ /* 0x0003680000300a00 */
        /* <DEDUP_REMOVED lines=8> */
[----:B----4-:R-:W-:Y:S04]  /*1f6e0*/  STL [R1+0x6cc], R22 ;  /* 0x0006cc1601007387 */ /* 0x010fe80000100800 */
        /* <DEDUP_REMOVED lines=23> */
[----:B--2---:R-:W-:Y:S04]  /*1f860*/  STL [R1+0x6fc], R10 ;  /* 0x0006fc0a01007387 */ /* 0x004fe80000100800 */
[----:B------:R2:W-:Y:S02]  /*1f870*/  STL [R1+0x6f0], R0 ;  /* 0x0006f00001007387 */ /* 0x0005e40000100800 */
[----:B--2---:R-:W-:-:S02]  /*1f880*/  IMAD.MOV.U32 R0, RZ, RZ, R11 ;  /* 0x000000ffff007224 */ /* 0x004fc400078e000b */
[----:B------:R1:W5:Y:S04]  /*1f890*/  LDL.LU.64 R10, [R1+0xb08] ;  /* 0x000b0800010a7983 */ /* 0x0003680000300a00 */
[----:B------:R-:W-:Y:S04]  /*1f8a0*/  STL [R1+0x704], R8 ;  /* 0x0007040801007387 */ /* 0x000fe80000100800 */
        /* <DEDUP_REMOVED lines=11> */
[----:B------:R2:W-:Y:S04]  /*1f960*/  STL [R1+0x710], R0 ;  /* 0x0007100001007387 */ /* 0x0005e80000100800 */
[----:B--2---:R1:W5:Y:S04]  /*1f970*/  LDL.LU R0, [R1+0xae8] ;  /* 0x000ae80001007983 */ /* 0x0043680000300800 */
[----:B------:R2:W-:Y:S04]  /*1f980*/  STL [R1+0x71c], R2 ;  /* 0x00071c0201007387 */ /* 0x0005e80000100800 */
[----:B--2---:R1:W5:Y:S04]  /*1f990*/  LDL.LU R2, [R1+0xae4] ;  /* 0x000ae40001027983 */ /* 0x0043680000300800 */
[----:B------:R2:W-:Y:S04]  /*1f9a0*/  STL [R1+0x718], R3 ;  /* 0x0007180301007387 */ /* 0x0005e80000100800 */
[----:B------:R3:W-:Y:S01]  /*1f9b0*/  STL [R1+0x724], R190 ;  /* 0x000724be01007387 */ /* 0x0007e20000100800 */
[----:B--2---:R-:W2:Y:S01]  /*1f9c0*/  S2R R3, SR_TID.X ;  /* 0x0000000000037919 */ /* 0x004ea20000002100 */
[----:B---3--:R-:W-:-:S02]  /*1f9d0*/  IMAD.MOV.U32 R190, RZ, RZ, R191 ;  /* 0x000000ffffbe7224 */ /* 0x008fc400078e00bf */
[----:B------:R-:W3:Y:S03]  /*1f9e0*/  S2R R191, SR_TID.X ;  /* 0x0000000000bf7919 */ /* 0x000ee60000002100 */
[----:B------:R1:W-:Y:S01]  /*1f9f0*/  STL [R1+0x720], R190 ;  /* 0x000720be01007387 */ /* 0x0003e20000100800 */
[----:B------:R-:W-:-:S04]  /*1fa00*/  SHF.R.S32.HI R109, RZ, 0x1f, R188 ;  /* 0x0000001fff6d7819 */ /* 0x000fc800000114bc */
[----:B------:R-:W-:Y:S01]  /*1fa10*/  LEA.HI R109, R109, R188, RZ, 0x7 ;  /* 0x000000bc6d6d7211 */ /* 0x000fe200078f38ff */
[----:B------:R-:W-:-:S03]  /*1fa20*/  USHF.R.S32.HI UR4, URZ, 0x1f, UR15 ;  /* 0x0000001f3f047899 */ /* 0x000fc6000801140f */
[----:B------:R-:W-:Y:S01]  /*1fa30*/  SHF.R.S32.HI R188, RZ, 0x7, R109 ;  /* 0x00000007ffbc7819 */ /* 0x000fe2000001146d */
[----:B------:R-:W-:Y:S01]  /*1fa40*/  USHF.R.S32.HI UR5, URZ, 0x1f, UR16 ;  /* 0x0000001f3f057899 */ /* 0x000fe20008011410 */
[----:B------:R-:W-:Y:S02]  /*1fa50*/  CS2R R26, SRZ ;  /* 0x00000000001a7805 */ /* 0x000fe4000001ff00 */
[----:B------:R-:W-:Y:S02]  /*1fa60*/  CS2R R28, SRZ ;  /* 0x00000000001c7805 */ /* 0x000fe4000001ff00 */
[----:B------:R-:W-:Y:S02]  /*1fa70*/  CS2R R30, SRZ ;  /* 0x00000000001e7805 */ /* 0x000fe4000001ff00 */
[----:B------:R-:W-:Y:S02]  /*1fa80*/  CS2R R32, SRZ ;  /* 0x0000000000207805 */ /* 0x000fe4000001ff00 */
[----:B------:R-:W-:-:S02]  /*1fa90*/  CS2R R34, SRZ ;  /* 0x0000000000227805 */ /* 0x000fc4000001ff00 */
[----:B------:R-:W-:Y:S02]  /*1faa0*/  CS2R R36, SRZ ;  /* 0x0000000000247805 */ /* 0x000fe4000001ff00 */
[----:B--2---:R-:W-:Y:S02]  /*1fab0*/  SHF.R.U32.HI R3, RZ, 0x6, R3 ;  /* 0x00000006ff037819 */ /* 0x004fe40000011603 */
[----:B------:R-:W-:Y:S02]  /*1fac0*/  CS2R R38, SRZ ;  /* 0x0000000000267805 */ /* 0x000fe4000001ff00 */
[----:B------:R-:W-:Y:S02]  /*1fad0*/  CS2R R40, SRZ ;  /* 0x0000000000287805 */ /* 0x000fe4000001ff00 */
[----:B------:R-:W-:Y:S02]  /*1fae0*/  CS2R R42, SRZ ;  /* 0x00000000002a7805 */ /* 0x000fe4000001ff00 */
[----:B---3--:R-:W-:-:S02]  /*1faf0*/  SHF.R.U32.HI R24, RZ, 0x5, R191 ;  /* 0x00000005ff187819 */ /* 0x008fc400000116bf */
[----:B------:R-:W-:Y:S02]  /*1fb00*/  CS2R R44, SRZ ;  /* 0x00000000002c7805 */ /* 0x000fe4000001ff00 */
[----:B------:R-:W-:Y:S02]  /*1fb10*/  SGXT.U32 R3, R3, 0x2 ;  /* 0x000000020303781a */ /* 0x000fe40000000000 */
[----:B------:R-:W-:Y:S02]  /*1fb20*/  CS2R R46, SRZ ;  /* 0x00000000002e7805 */ /* 0x000fe4000001ff00 */
[----:B------:R-:W-:Y:S02]  /*1fb30*/  R2UR UR21, R24 ;  /* 0x00000000181572ca */ /* 0x000fe400000e0000 */
        /* <DEDUP_REMOVED lines=53> */
[----:B------:R-:W-:Y:S01]  /*1fe90*/  VIADD R188, R188, 0xfffffffe ;  /* 0xfffffffebcbc7836 */ /* 0x000fe20000000000 */
[----:B------:R-:W-:Y:S02]  /*1fea0*/  USHF.L.U32 UR20, UR15, 0x2, URZ ;  /* 0x000000020f147899 */ /* 0x000fe4000800063f */
[----:B------:R-:W-:Y:S02]  /*1feb0*/  USHF.L.U32 UR22, UR16, 0x2, URZ ;  /* 0x0000000210167899 */ /* 0x000fe4000800063f */
[----:B------:R-:W-:-:S02]  /*1fec0*/  USHF.L.U64.HI UR15, UR15, 0x2, UR4 ;  /* 0x000000020f0f7899 */ /* 0x000fc40008010204 */
[----:B------:R-:W-:Y:S01]  /*1fed0*/  UIADD3 UR12, UR12, -0x100, URZ ;  /* 0xffffff000c0c7890 */ /* 0x000fe2000fffe03f */
[----:B------:R-:W-:Y:S01]  /*1fee0*/  UMOV UR13, 0x1 ;  /* 0x00000001000d7882 */ /* 0x000fe20000000000 */
[----:B------:R-:W-:Y:S01]  /*1fef0*/  UMOV UR14, 0xffffffff ;  /* 0xffffffff000e7882 */ /* 0x000fe20000000000 */
[----:B------:R-:W-:Y:S01]  /*1ff00*/  USHF.L.U64.HI UR16, UR16, 0x2, UR5 ;  /* 0x0000000210107899 */ /* 0x000fe20008010205 */
[----:B-1----:R-:W-:-:S11]  /*1ff10*/  UMOV UR4, URZ ;  /* 0x0000003f00047c82 */ /* 0x002fd60008000000 */
.L_x_1:
[----:B------:R-:W-:Y:S01]  /*1ff20*/  UIADD3 UR14, UR14, 0x1, URZ ;  /* 0x000000010e0e7890 */ /* 0x000fe2000fffe03f */
[----:B------:R-:W-:-:S04]  /*1ff30*/  DEPBAR.LE SB0, 0x2 ;  /* 0x000080800000791a */ /* 0x000fc80000000000 */
[----:B------:R-:W-:Y:S01]  /*1ff40*/  BAR.SYNC.DEFER_BLOCKING 0x0 ;  /* 0x0000000000007b1d */ /* 0x000fe20000010000 */
[----:B------:R-:W-:Y:S02]  /*1ff50*/  UISETP.GT.AND UP0, UPT, UR14, 0x2, UPT ;  /* 0x000000020e00788c */ /* 0x000fe4000bf04270 */
[----:B------:R-:W-:Y:S02]  /*1ff60*/  USHF.L.U32 UR6, UR21, 0xb, URZ ;  /* 0x0000000b15067899 */ /* 0x000fe4000800063f */
[----:B------:R-:W-:-:S03]  /*1ff70*/  USEL UR14, UR14, URZ, !UP0 ;  /* 0x0000003f0e0e7287 */ /* 0x000fc6000c000000 */
[----:B------:R-:W1:Y:S01]  /*1ff80*/  LDC R188, c[0x0][0x230] ;  /* 0x00008c00ffbc7b82 */ /* 0x000e620000000800 */
[----:B------:R-:W-:Y:S01]  /*1ff90*/  ULOP3.LUT UR8, UR6, 0x2000, URZ, 0xc0, !UPT ;  /* 0x0000200006087892 */ /* 0x000fe2000f8ec03f */
[----:B------:R-:W-:Y:S01]  /*1ffa0*/  STL [R1+0xb04], R237 ;  /* 0x000b04ed01007387 */ /* 0x000fe20000100800 */
[----:B------:R-:W-:Y:S02]  /*1ffb0*/  ULEA UR5, UR14, UR7, 0xf ;  /* 0x000000070e057291 */ /* 0x000fe4000f8e783f */
[----:B------:R-:W-:Y:S01]  /*1ffc0*/  ULEA UR6, UR14, UR7, 0x12 ;  /* 0x000000070e067291 */ /* 0x000fe2000f8e903f */
[----:B------:R-:W-:Y:S01]  /*1ffd0*/  STL [R1+0xb00], R245 ;  /* 0x000b00f501007387 */ /* 0x000fe20000100800 */
[----:B------:R-:W-:Y:S02]  /*1ffe0*/  UIADD3 UR5, UR5, 0xc0000, URZ ;  /* 0x000c000005057890 */ /* 0x000fe4000fffe03f */
[----:B------:R-:W-:Y:S01]  /*1fff0*/  ULEA.HI UR6, UR6, UR8, URZ, 0x1c ;  /* 0x0000000806067291 */ /* 0x000fe2000f8fe03f */
[----:B-----5:R2:W-:Y:S01]  /*20000*/  STL [R1+0xae4], R0 ;  /* 0x000ae40001007387 */ /* 0x0205e20000100800 */
[----:B------:R-:W-:-:S02]  /*20010*/  USHF.R.U32.HI UR5, URZ, 0x4, UR5 ;  /* 0x000000043f057899 */ /* 0x000fc40008011605 */
[----:B------:R-:W-:Y:S02]  /*20020*/  ULOP3.LUT UR10, UR6, 0x3fff, URZ, 0xc0, !UPT ;  /* 0x00003fff060a7892 */ /* 0x000fe4000f8ec03f */
[----:B------:R-:W-:Y:S01]  /*20030*/  USGXT.U32 UR8, UR5, 0xe ;  /* 0x0000000e0508789a */ /* 0x000fe20008000000 */
[----:B------:R-:W-:Y:S01]  /*20040*/  UMOV UR11, 0x40000040 ;  /* 0x40000040000b7882 */ /* 0x000fe20000000000 */
[----:B------:R-:W-:Y:S01]  /*20050*/  WARPGROUP.ARRIVE ;  /* 0x00000000000079c5 */ /* 0x000fe20000000000 */
[----:B------:R-:W-:Y:S01]  /*20060*/  UMOV UR9, 0x40000040 ;  /* 0x4000004000097882 */ /* 0x000fe20000000000 */
[----:B------:R-:W-:Y:S01]  /*20070*/  UMOV UR5, URZ ;  /* 0x0000003f00057c82 */ /* 0x000fe20008000000 */
[----:B------:R-:W-:Y:S01]  /*20080*/  UMOV UR6, URZ ;  /* 0x0000003f00067c82 */ /* 0x000fe20008000000 */
[----:B--2---:R-:W2:Y:S01]  /*20090*/  LDL R0, [R1+0xae0] ;  /* 0x000ae00001007983 */ /* 0x004ea20000100800 */
[----:B------:R-:W-:Y:S02]  /*200a0*/  UIADD3 UR13, UR13, 0x1, URZ ;  /* 0x000000010d0d7890 */ /* 0x000fe4000fffe03f */
[----:B------:R-:W-:Y:S01]  /*200b0*/  HGMMA.64x256x8.F32.TF32 R24, gdesc[UR8], R24 ;  /* 0x07e00000081879f0 */ /* 0x000fe20008702818 */
[----:B------:R-:W-:Y:S01]  /*200c0*/  UIADD3 UR10, UP1, UR10, 0x2, URZ ;  /* 0x000000020a0a7890 */ /* 0x000fe2000ff3e03f */
[----:B-1----:R-:W-:Y:S01]  /*200d0*/  VIADD R190, R188, 0x7f ;  /* 0x0000007fbcbe7836 */ /* 0x002fe20000000000 */
[----:B------:R-:W-:-:S02]  /*200e0*/  UIADD3 UR8, UP0, UR8, 0x2, URZ ;  /* 0x0000000208087890 */ /* 0x000fc4000ff1e03f */
[----:B------:R-:W-:Y:S02]  /*200f0*/  UIADD3.X UR11, UR6, 0x40000040, URZ, UP1, !UPT ;  /* 0x40000040060b7890 */ /* 0x000fe40008ffe43f */
[----:B------:R-:W-:Y:S01]  /*20100*/  UIADD3.X UR9, UR5, 0x40000040, URZ, UP0, !UPT ;  /* 0x4000004005097890 */ /* 0x000fe200087fe43f */
[----:B------:R-:W-:Y:S01]  /*20110*/  SHF.R.S32.HI R188, RZ, 0x1f, R190 ;  /* 0x0000001fffbc7819 */ /* 0x000fe200000114be */
[----:B------:R-:W-:Y:S02]  /*20120*/  UIADD3.64 UR26, UR10, 0x2, URZ ;  /* 0x000000020a1a7897 */ /* 0x000fe4000fffe03f */
[----:B------:R-:W-:Y:S01]  /*20130*/  UIADD3.64 UR24, UR8, 0x2, URZ ;  /* 0x0000000208187897 */ /* 0x000fe2000fffe03f */
[----:B------:R-:W-:Y:S01]  /*20140*/  LEA.HI R188, R188, R190, RZ, 0x7 ;  /* 0x000000bebcbc7211 */ /* 0x000fe200078f38ff */
[----:B------:R-:W1:Y:S01]  /*20150*/  S2R R191, SR_TID.X ;  /* 0x0000000000bf7919 */ /* 0x000e620000002100 */
[----:B------:R-:W-:Y:S02]  /*20160*/  UIMAD UR5, UR4, -0x80, UR12 ;  /* 0xffffff80040578a4 */ /* 0x000fe4000f8e020c */
[----:B------:R-:W-:Y:S01]  /*20170*/  SHF.R.S32.HI R188, RZ, 0x7, R188 ;  /* 0x00000007ffbc7819 */ /* 0x000fe200000114bc */
[----:B------:R-:W3:Y:S01]  /*20180*/  S2R R190, SR_TID.X ;  /* 0x0000000000be7919 */ /* 0x000ee20000002100 */
[----:B------:R-:W-:-:S02]  /*20190*/  UISETP.GT.AND UP0, UPT, UR13, 0x2, UPT ;  /* 0x000000020d00788c */ /* 0x000fc4000bf04270 */
[----:B------:R-:W-:Y:S01]  /*201a0*/  ISETP.GE.AND P1, PT, R3, UR5, PT ;  /* 0x0000000503007c0c */ /* 0x000fe2000bf26270 */
[----:B------:R-:W-:-:S05]  /*201b0*/  VIADD R188, R188, 0xfffffffe ;  /* 0xfffffffebcbc7836 */ /* 0x000fca0000000000 */
[----:B------:R-:W-:Y:S02]  /*201c0*/  ISETP.LE.AND P0, PT, R188, UR4, PT ;  /* 0x00000004bc007c0c */ /* 0x000fe4000bf03270 */
[----:B------:R-:W-:-:S04]  /*201d0*/  SEL R188, RZ, 0x4, P1 ;  /* 0x00000004ffbc7807 */ /* 0x000fc80000800000 */
[----:B------:R-:W-:Y:S01]  /*201e0*/  SEL R188, R188, RZ, !P0 ;  /* 0x000000ffbcbc7207 */ /* 0x000fe20004000000 */
[----:B------:R-:W-:Y:S01]  /*201f0*/  HGMMA.64x256x8.F32.TF32 R24, gdesc[UR8], R24 ;  /* 0x07e00000081879f0 */ /* 0x000fe20008702818 */
[----:B---3--:R-:W-:Y:S01]  /*20200*/  SHF.R.U32.HI R190, RZ, 0x6, R190 ;  /* 0x00000006ffbe7819 */ /* 0x008fe200000116be */
[----:B------:R-:W-:Y:S01]  /*20210*/  USEL UR13, UR13, URZ, !UP0 ;  /* 0x0000003f0d0d7287 */ /* 0x000fe2000c000000 */
[----:B------:R-:W-:Y:S02]  /*20220*/  ISETP.NE.U32.AND P2, PT, R188, RZ, PT ;  /* 0x000000ffbc00720c */ /* 0x000fe40003f45070 */
[----:B------:R-:W-:-:S04]  /*20230*/  SGXT.U32 R190, R190, 0x2 ;  /* 0x00000002bebe781a */ /* 0x000fc80000000000 */
[----:B------:R-:W-:-:S04]  /*20240*/  LOP3.LUT R190, R190, 0x20, RZ, 0xfc, !PT ;  /* 0x00000020bebe7812 */ /* 0x000fc800078efcff */
[----:B------:R-:W-:-:S15]  /*20250*/  ISETP.GE.AND P1, PT, R190, UR5, PT ;  /* 0x00000005be007c0c */ /* 0x000fde000bf26270 */
[----:B------:R-:W-:Y:S01]  /*20260*/  HGMMA.64x256x8.F32.TF32 R24, gdesc[UR24], R24 ;  /* 0x07e00000181879f0 */ /* 0x000fe20008702818 */
[----:B------:R-:W-:Y:S02]  /*20270*/  UIADD3.64 UR26, UR10, 0x4, URZ ;  /* 0x000000040a1a7897 */ /* 0x000fe4000fffe03f */
[----:B------:R-:W-:-:S15]  /*20280*/  UIADD3.64 UR24, UR8, 0x4, URZ ;  /* 0x0000000408187897 */ /* 0x000fde000fffe03f */
[----:B------:R-:W-:-:S10]  /*20290*/  NOP ;  /* 0x0000000000007918 */ /* 0x000fd40000000000 */
        /* <DEDUP_REMOVED lines=42> */
[----:B------:R-:W-:Y:S02]  /*20540*/  UIADD3.64 UR24, UR8, 0x602, URZ ;  /* 0x0000060208187897 */ /* 0x000fe4000fffe03f */
[----:B------:R-:W-:Y:S02]  /*20550*/  UIADD3.64 UR10, UR10, 0x1804, URZ ;  /* 0x000018040a0a7897 */ /* 0x000fe4000fffe03f */
[----:B------:R-:W-:-:S15]  /*20560*/  UIADD3.64 UR8, UR8, 0x604, URZ ;  /* 0x0000060408087897 */ /* 0x000fde000fffe03f */
[----:B------:R-:W-:-:S06]  /*20570*/  NOP ;  /* 0x0000000000007918 */ /* 0x000fcc0000000000 */
[----:B------:R-:W-:-:S15]  /*20580*/  HGMMA.64x256x8.F32.TF32 R24, gdesc[UR24], R24 ;  /* 0x07e00000181879f0 */ /* 0x000fde0008702818 */
[----:B------:R-:W-:-:S13]  /*20590*/  NOP ;  /* 0x0000000000007918 */ /* 0x000fda0000000000 */
[----:B------:R-:W-:Y:S01]  /*205a0*/  HGMMA.64x256x8.F32.TF32 R24, gdesc[UR8], R24, gsb0 ;  /* 0x07e00000081879f0 */ /* 0x000fe20008002818 */
[----:B------:R-:W-:Y:S01]  /*205b0*/  SEL R188, RZ, 0x4, P1 ;  /* 0x00000004ffbc7807 */ /* 0x000fe20000800000 */
[----:B------:R-:W-:-:S03]  /*205c0*/  ULEA UR6, UR13, UR7, 0xf ;  /* 0x000000070d067291 */ /* 0x000fc6000f8e783f */
[----:B------:R-:W-:Y:S02]  /*205d0*/  SEL R188, R188, RZ, !P0 ;  /* 0x000000ffbcbc7207 */ /* 0x000fe40004000000 */
[--C-:B-1----:R-:W-:Y:S02]  /*205e0*/  SHF.R.U32.HI R190, RZ, 0x6, R191.reuse ;  /* 0x00000006ffbe7819 */ /* 0x102fe400000116bf */
[----:B------:R-:W-:Y:S02]  /*205f0*/  ISETP.NE.U32.AND P1, PT, R188, RZ, PT ;  /* 0x000000ffbc00720c */ /* 0x000fe40003f25070 */
[----:B------:R-:W-:Y:S01]  /*20600*/  SHF.R.U32.HI R3, RZ, 0x6, R191 ;  /* 0x00000006ff037819 */ /* 0x000fe200000116bf */
[----:B------:R-:W-:Y:S01]  /*20610*/  IMAD.U32 R188, RZ, RZ, UR6 ;  /* 0x00000006ffbc7e24 */ /* 0x000fe2000f8e00ff */
[----:B------:R-:W1:Y:S01]  /*20620*/  S2R R191, SR_TID.X ;  /* 0x0000000000bf7919 */ /* 0x000e620000002100 */
[----:B------:R-:W-:Y:S02]  /*20630*/  IADD3 R4, P3, R4, UR20, RZ ;  /* 0x0000001404047c10 */ /* 0x000fe4000ff7e0ff */
[----:B------:R-:W-:-:S02]  /*20640*/  IADD3 R20, P4, R20, UR20, RZ ;  /* 0x0000001414147c10 */ /* 0x000fc4000ff9e0ff */
[----:B------:R-:W-:Y:S02]  /*20650*/  SGXT.U32 R190, R190, 0x2 ;  /* 0x00000002bebe781a */ /* 0x000fe40000000000 */
[----:B------:R-:W-:Y:S02]  /*20660*/  IADD3.X R5, R5, UR15, RZ, P3, !PT ;  /* 0x0000000f05057c10 */ /* 0x000fe40009ffe4ff */
[----:B------:R-:W-:Y:S02]  /*20670*/  IADD3 R188, R2, 0x100000, R188 ;  /* 0x0010000002bc7810 */ /* 0x000fe40007ffe0bc */
[----:B------:R-:W-:Y:S02]  /*20680*/  IADD3.X R21, R21, UR15, RZ, P4, !PT ;  /* 0x0000000f15157c10 */ /* 0x000fe4000a7fe4ff */
[----:B------:R-:W-:Y:S02]  /*20690*/  LOP3.LUT R190, R190, 0x40, RZ, 0xfc, !PT ;  /* 0x00000040bebe7812 */ /* 0x000fe400078efcff */
[----:B------:R-:W-:-:S04]  /*206a0*/  SGXT.U32 R3, R3, 0x2 ;  /* 0x000000020303781a */ /* 0x000fc80000000000 */
[----:B------:R-:W-:Y:S02]  /*206b0*/  LOP3.LUT R3, R3, 0x60, RZ, 0xfc, !PT ;  /* 0x0000006003037812 */ /* 0x000fe400078efcff */
[----:B------:R-:W-:Y:S02]  /*206c0*/  IADD3 R164, P3, R164, UR20, RZ ;  /* 0x00000014a4a47c10 */ /* 0x000fe4000ff7e0ff */
[----:B------:R-:W-:Y:S02]  /*206d0*/  IADD3 R180, P4, R180, UR20, RZ ;  /* 0x00000014b4b47c10 */ /* 0x000fe4000ff9e0ff */
[----:B------:R-:W-:Y:S02]  /*206e0*/  IADD3.X R165, R165, UR15, RZ, P3, !PT ;  /* 0x0000000fa5a57c10 */ /* 0x000fe40009ffe4ff */
[----:B------:R-:W-:Y:S01]  /*206f0*/  IADD3.X R181, R181, UR15, RZ, P4, !PT ;  /* 0x0000000fb5b57c10 */ /* 0x000fe2000a7fe4ff */
[----:B------:R3:W-:Y:S04]  /*20700*/  STL [R1+0xae8], R2 ;  /* 0x000ae80201007387 */ /* 0x0007e80000100800 */
[----:B------:R-:W-:Y:S04]  /*20710*/  STL [R1+0xaf0], R4 ;  /* 0x000af00401007387 */ /* 0x000fe80000100800 */
[----:B------:R-:W-:Y:S04]  /*20720*/  STL [R1+0xaec], R5 ;  /* 0x000aec0501007387 */ /* 0x000fe80000100800 */
[----:B------:R-:W-:Y:S04]  /*20730*/  STL [R1+0xaf8], R20 ;  /* 0x000af81401007387 */ /* 0x000fe80000100800 */
[----:B------:R4:W-:Y:S04]  /*20740*/  STL [R1+0xaf4], R21 ;  /* 0x000af41501007387 */ /* 0x0009e80000100800 */
[----:B------:R4:W-:Y:S01]  /*20750*/  STL [R1+0xafc], R165 ;  /* 0x000afca501007387 */ /* 0x0009e20000100800 */
[----:B------:R-:W-:-:S02]  /*20760*/  WARPGROUP.DEPBAR.LE gsb0, 0x1 ;  /* 0x00008000000079c5 */ /* 0x000fc40000010100 */
[----:B------:R-:W-:Y:S06]  /*20770*/  BAR.SYNC.DEFER_BLOCKING 0x0 ;  /* 0x0000000000007b1d */ /* 0x000fec0000010000 */
[----:B------:R-:W-:Y:S01]  /*20780*/  @!PT LDS RZ, [RZ] ;  /* 0x00000000fffff984 */ /* 0x000fe20000000800 */
[----:B------:R-:W-:Y:S01]  /*20790*/  @!PT LDS RZ, [RZ] ;  /* 0x00000000fffff984 */ /* 0x000fe20000000800 */
[----:B------:R-:W-:Y:S01]  /*207a0*/  @!PT LDS RZ, [RZ] ;  /* 0x00000000fffff984 */ /* 0x000fe20000000800 */
[----:B------:R-:W-:Y:S04]  /*207b0*/  LDGSTS.E [R188+-0x40000], desc[UR18][R4.64], P2 ;  /* 0xc000000004bc7fae */ /* 0x000fe80009121852 */
[----:B------:R-:W-:Y:S01]  /*207c0*/  LDGSTS.E [R188+-0x3e000], desc[UR18][R20.64], P1 ;  /* 0xc200000014bc7fae */ /* 0x000fe20008921852 */
[----:B------:R-:W-:-:S04]  /*207d0*/  ISETP.GE.AND P1, PT, R190, UR5, PT ;  /* 0x00000005be007c0c */ /* 0x000fc8000bf26270 */
[----:B------:R-:W-:Y:S02]  /*207e0*/  SEL R190, RZ, 0x4, P1 ;  /* 0x00000004ffbe7807 */ /* 0x000fe40000800000 */
[----:B------:R-:W-:Y:S02]  /*207f0*/  ISETP.GE.AND P1, PT, R3, UR5, PT ;  /* 0x0000000503007c0c */ /* 0x000fe4000bf26270 */
[----:B------:R-:W-:-:S04]  /*20800*/  SEL R190, R190, RZ, !P0 ;  /* 0x000000ffbebe7207 */ /* 0x000fc80004000000 */
[----:B------:R-:W-:Y:S02]  /*20810*/  ISETP.NE.U32.AND P2, PT, R190, RZ, PT ;  /* 0x000000ffbe00720c */ /* 0x000fe40003f45070 */
[----:B------:R-:W-:Y:S02]  /*20820*/  SEL R190, RZ, 0x4, P1 ;  /* 0x00000004ffbe7807 */ /* 0x000fe40000800000 */
[----:B-1----:R-:W-:Y:S02]  /*20830*/  SHF.R.U32.HI R3, RZ, 0x6, R191 ;  /* 0x00000006ff037819 */ /* 0x002fe400000116bf */
[----:B------:R-:W-:Y:S02]  /*20840*/  SEL R190, R190, RZ, !P0 ;  /* 0x000000ffbebe7207 */ /* 0x000fe40004000000 */
[----:B------:R-:W-:Y:S02]  /*20850*/  SGXT.U32 R3, R3, 0x2 ;  /* 0x000000020303781a */ /* 0x000fe40000000000 */
[----:B------:R-:W-:-:S02]  /*20860*/  ISETP.NE.U32.AND P1, PT, R190, RZ, PT ;  /* 0x000000ffbe00720c */ /* 0x000fc40003f25070 */
[----:B------:R-:W-:Y:S01]  /*20870*/  LOP3.LUT R3, R3, 0x24, RZ, 0xfc, !PT ;  /* 0x0000002403037812 */ /* 0x000fe200078efcff */
[----:B------:R-:W-:Y:S03]  /*20880*/  LDGSTS.E [R188+-0x3c000], desc[UR18][R164.64], P2 ;  /* 0xc4000000a4bc7fae */ /* 0x000fe60009121852 */
[----:B------:R-:W-:-:S07]  /*20890*/  ISETP.GE.AND P2, PT, R3, UR5, PT ;  /* 0x0000000503007c0c */ /* 0x000fce000bf46270 */
[----:B------:R1:W-:Y:S02]  /*208a0*/  LDGSTS.E [R188+-0x3a000], desc[UR18][R180.64], P1 ;  /* 0xc6000000b4bc7fae */ /* 0x0003e40008921852 */
[----:B-1----:R-:W-:-:S04]  /*208b0*/  SEL R188, RZ, 0x4, P2 ;  /* 0x00000004ffbc7807 */ /* 0x002fc80001000000 */
[----:B------:R-:W-:-:S04]  /*208c0*/  SEL R188, R188, RZ, !P0 ;  /* 0x000000ffbcbc7207 */ /* 0x000fc80004000000 */
[----:B------:R-:W-:Y:S01]  /*208d0*/  ISETP.NE.U32.AND P2, PT, R188, RZ, PT ;  /* 0x000000ffbc00720c */ /* 0x000fe20003f45070 */
[----:B------:R-:W-:-:S05]  /*208e0*/  IMAD.U32 R188, RZ, RZ, UR6 ;  /* 0x00000006ffbc7e24 */ /* 0x000fca000f8e00ff */
[----:B--2---:R-:W-:Y:S02]  /*208f0*/  IADD3 R188, R0, 0x100000, R188 ;  /* 0x0010000000bc7810 */ /* 0x004fe40007ffe0bc */
[----:B------:R-:W2:Y:S01]  /*20900*/  LDL R0, [R1+0xadc] ;  /* 0x000adc0001007983 */ /* 0x000ea20000100800 */
[----:B------:R-:W-:-:S04]  /*20910*/  SHF.R.U32.HI R191, RZ, 0x6, R191 ;  /* 0x00000006ffbf7819 */ /* 0x000fc800000116bf */
[----:B------:R-:W-:-:S04]  /*20920*/  SGXT.U32 R191, R191, 0x2 ;  /* 0x00000002bfbf781a */ /* 0x000fc80000000000 */
[----:B------:R-:W-:-:S04]  /*20930*/  LOP3.LUT R191, R191, 0x4, RZ, 0xfc, !PT ;  /* 0x00000004bfbf7812 */ /* 0x000fc800078efcff */
[----:B------:R-:W-:Y:S02]  /*20940*/  ISETP.GE.AND P1, PT, R191, UR5, PT ;  /* 0x00000005bf007c0c */ /* 0x000fe4000bf26270 */
[----:B------:R-:W1:Y:S02]  /*20950*/  S2R R191, SR_TID.X ;  /* 0x0000000000bf7919 */ /* 0x000e640000002100 */
[----:B------:R-:W-:-:S04]  /*20960*/  SEL R190, RZ, 0x4, P1 ;  /* 0x00000004ffbe7807 */ /* 0x000fc80000800000 */
[----:B------:R-:W-:-:S04]  /*20970*/  SEL R190, R190, RZ, !P0 ;  /* 0x000000ffbebe7207 */ /* 0x000fc80004000000 */
[----:B------:R-:W-:Y:S02]  /*20980*/  ISETP.NE.U32.AND P1, PT, R190, RZ, PT ;  /* 0x000000ffbe00720c */ /* 0x000fe40003f25070 */
[----:B------:R-:W-:-:S04]  /*20990*/  IADD3 R6, P3, R6, UR20, RZ ;  /* 0x0000001406067c10 */ /* 0x000fc8000ff7e0ff */
[----:B------:R-:W-:Y:S02]  /*209a0*/  IADD3.X R7, R7, UR15, RZ, P3, !PT ;  /* 0x0000000f07077c10 */ /* 0x000fe40009ffe4ff */
[----:B------:R-:W-:-:S05]  /*209b0*/  IADD3 R22, P4, R22, UR20, RZ ;  /* 0x0000001416167c10 */ /* 0x000fca000ff9e0ff */
[----:B------:R-:W-:Y:S01]  /*209c0*/  LDGSTS.E [R188+-0x40000], desc[UR18][R6.64], P1 ;  /* 0xc000000006bc7fae */ /* 0x000fe20008921852 */
[--C-:B-1----:R-:W-:Y:S02]  /*209d0*/  SHF.R.U32.HI R3, RZ, 0x6, R191.reuse ;  /* 0x00000006ff037819 */ /* 0x102fe400000116bf */
[----:B---3--:R-:W-:Y:S02]  /*209e0*/  SHF.R.U32.HI R2, RZ, 0x6, R191 ;  /* 0x00000006ff027819 */ /* 0x008fe400000116bf */
[----:B------:R-:W1:Y:S01]  /*209f0*/  S2R R191, SR_TID.X ;  /* 0x0000000000bf7919 */ /* 0x000e620000002100 */
[----:B------:R-:W-:-:S04]  /*20a00*/  SGXT.U32 R3, R3, 0x2 ;  /* 0x000000020303781a */ /* 0x000fc80000000000 */
[----:B------:R-:W-:Y:S02]  /*20a10*/  LOP3.LUT R3, R3, 0x44, RZ, 0xfc, !PT ;  /* 0x0000004403037812 */ /* 0x000fe400078efcff */
[----:B------:R-:W-:Y:S02]  /*20a20*/  SGXT.U32 R2, R2, 0x2 ;  /* 0x000000020202781a */ /* 0x000fe40000000000 */
[----:B------:R-:W-:Y:S02]  /*20a30*/  ISETP.GE.AND P1, PT, R3, UR5, PT ;  /* 0x0000000503007c0c */ /* 0x000fe4000bf26270 */
[----:B------:R-:W-:Y:S02]  /*20a40*/  LOP3.LUT R2, R2, 0x64, RZ, 0xfc, !PT ;  /* 0x0000006402027812 */ /* 0x000fe400078efcff */
[----:B------:R-:W-:Y:S02]  /*20a50*/  SEL R190, RZ, 0x4, P1 ;  /* 0x00000004ffbe7807 */ /* 0x000fe40000800000 */
[----:B------:R-:W-:-:S02]  /*20a60*/  IADD3.X R23, R23, UR15, RZ, P4, !PT ;  /* 0x0000000f17177c10 */ /* 0x000fc4000a7fe4ff */
[----:B------:R-:W-:Y:S02]  /*20a70*/  SEL R190, R190, RZ, !P0 ;  /* 0x000000ffbebe7207 */ /* 0x000fe40004000000 */
[----:B------:R-:W-:Y:S01]  /*20a80*/  ISETP.GE.AND P1, PT, R2, UR5, PT ;  /* 0x0000000502007c0c */ /* 0x000fe2000bf26270 */
[----:B------:R-:W-:Y:S01]  /*20a90*/  LDGSTS.E [R188+-0x3e000], desc[UR18][R22.64], P2 ;  /* 0xc200000016bc7fae */ /* 0x000fe20009121852 */
[----:B------:R-:W-:Y:S02]  /*20aa0*/  ISETP.NE.U32.AND P2, PT, R190, RZ, PT ;  /* 0x000000ffbe00720c */ /* 0x000fe40003f45070 */
[----:B------:R-:W-:-:S04]  /*20ab0*/  SEL R190, RZ, 0x4, P1 ;  /* 0x00000004ffbe7807 */ /* 0x000fc80000800000 */
[----:B------:R-:W-:Y:S02]  /*20ac0*/  SEL R190, R190, RZ, !P0 ;  /* 0x000000ffbebe7207 */ /* 0x000fe40004000000 */
[----:B------:R-:W-:Y:S02]  /*20ad0*/  IADD3 R166, P3, R166, UR20, RZ ;  /* 0x00000014a6a67c10 */ /* 0x000fe4000ff7e0ff */
[----:B-1----:R-:W-:Y:S02]  /*20ae0*/  SHF.R.U32.HI R2, RZ, 0x6, R191 ;  /* 0x00000006ff027819 */ /* 0x002fe400000116bf */
[----:B------:R-:W-:Y:S02]  /*20af0*/  ISETP.NE.U32.AND P1, PT, R190, RZ, PT ;  /* 0x000000ffbe00720c */ /* 0x000fe40003f25070 */
[----:B------:R-:W-:Y:S02]  /*20b00*/  SGXT.U32 R2, R2, 0x2 ;  /* 0x000000020202781a */ /* 0x000fe40000000000 */
[----:B------:R-:W-:-:S02]  /*20b10*/  IADD3 R182, P4, R182, UR20, RZ ;  /* 0x00000014b6b67c10 */ /* 0x000fc4000ff9e0ff */
[----:B------:R-:W-:Y:S02]  /*20b20*/  IADD3.X R167, R167, UR15, RZ, P3, !PT ;  /* 0x0000000fa7a77c10 */ /* 0x000fe40009ffe4ff */
[----:B------:R-:W-:Y:S02]  /*20b30*/  LOP3.LUT R2, R2, 0x28, RZ, 0xfc, !PT ;  /* 0x0000002802027812 */ /* 0x000fe400078efcff */
[----:B------:R-:W-:Y:S01]  /*20b40*/  IADD3.X R183, R183, UR15, RZ, P4, !PT ;  /* 0x0000000fb7b77c10 */ /* 0x000fe2000a7fe4ff */
[----:B------:R-:W-:Y:S01]  /*20b50*/  LDGSTS.E [R188+-0x3c000], desc[UR18][R166.64], P2 ;  /* 0xc4000000a6bc7fae */ /* 0x000fe20009121852 */
[----:B------:R-:W-:-:S03]  /*20b60*/  ISETP.GE.AND P2, PT, R2, UR5, PT ;  /* 0x0000000502007c0c */ /* 0x000fc6000bf46270 */
[----:B------:R1:W-:Y:S02]  /*20b70*/  LDGSTS.E [R188+-0x3a000], desc[UR18][R182.64], P1 ;  /* 0xc6000000b6bc7fae */ /* 0x0003e40008921852 */
[----:B-1----:R-:W-:-:S04]  /*20b80*/  SEL R188, RZ, 0x4, P2 ;  /* 0x00000004ffbc7807 */ /* 0x002fc80001000000 */
[----:B------:R-:W-:-:S04]  /*20b90*/  SEL R188, R188, RZ, !P0 ;  /* 0x000000ffbcbc7207 */ /* 0x000fc80004000000 */
[----:B------:R-:W-:Y:S01]  /*20ba0*/  ISETP.NE.U32.AND P2, PT, R188, RZ, PT ;  /* 0x000000ffbc00720c */ /* 0x000fe20003f45070 */
[----:B------:R-:W-:-:S05]  /*20bb0*/  IMAD.U32 R188, RZ, RZ, UR6 ;  /* 0x00000006ffbc7e24 */ /* 0x000fca000f8e00ff */
[----:B--2---:R-:W-:Y:S02]  /*20bc0*/  IADD3 R188, R0, 0x100000, R188 ;  /* 0x0010000000bc7810 */ /* 0x004fe40007ffe0bc */
[----:B------:R-:W2:Y:S01]  /*20bd0*/  LDL R0, [R1+0xad8] ;  /* 0x000ad80001007983 */ /* 0x000ea20000100800 */
[----:B------:R-:W-:Y:S02]  /*20be0*/  SHF.R.U32.HI R3, RZ, 0x6, R191 ;  /* 0x00000006ff037819 */ /* 0x000fe400000116bf */
[----:B------:R-:W1:Y:S02]  /*20bf0*/  S2R R191, SR_TID.X ;  /* 0x0000000000bf7919 */ /* 0x000e640000002100 */
[----:B------:R-:W-:-:S04]  /*20c00*/  SGXT.U32 R3, R3, 0x2 ;  /* 0x000000020303781a */ /* 0x000fc80000000000 */
[----:B------:R-:W-:-:S04]  /*20c10*/  LOP3.LUT R3, R3, 0x8, RZ, 0xfc, !PT ;  /* 0x0000000803037812 */ /* 0x000fc800078efcff */
[----:B------:R-:W-:-:S04]  /*20c20*/  ISETP.GE.AND P1, PT, R3, UR5, PT ;  /* 0x0000000503007c0c */ /* 0x000fc8000bf26270 */
[----:B------:R-:W-:-:S04]  /*20c30*/  SEL R190, RZ, 0x4, P1 ;  /* 0x00000004ffbe7807 */ /* 0x000fc80000800000 */
[----:B------:R-:W-:-:S04]  /*20c40*/  SEL R190, R190, RZ, !P0 ;  /* 0x000000ffbebe7207 */ /* 0x000fc80004000000 */
[----:B------:R-:W-:Y:S02]  /*20c50*/  ISETP.NE.U32.AND P1, PT, R190, RZ, PT ;  /* 0x000000ffbe00720c */ /* 0x000fe40003f25070 */
[----:B------:R-:W-:Y:S02]  /*20c60*/  IADD3 R8, P3, R8, UR20, RZ ;  /* 0x0000001408087c10 */ /* 0x000fe4000ff7e0ff */
[--C-:B-1----:R-:W-:Y:S02]  /*20c70*/  SHF.R.U32.HI R3, RZ, 0x6, R191.reuse ;  /* 0x00000006ff037819 */ /* 0x102fe400000116bf */
[----:B------:R-:W-:Y:S02]  /*20c80*/  SHF.R.U32.HI R2, RZ, 0x6, R191 ;  /* 0x00000006ff027819 */ /* 0x000fe400000116bf */
[----:B------:R-:W1:Y:S01]  /*20c90*/  S2R R191, SR_TID.X ;  /* 0x0000000000bf7919 */ /* 0x000e620000002100 */
[----:B------:R-:W-:Y:S02]  /*20ca0*/  SGXT.U32 R3, R3, 0x2 ;  /* 0x000000020303781a */ /* 0x000fe40000000000 */
[----:B------:R-:W-:-:S02]  /*20cb0*/  IADD3.X R9, R9, UR15, RZ, P3, !PT ;  /* 0x0000000f09097c10 */ /* 0x000fc40009ffe4ff */
[----:B------:R-:W-:-:S03]  /*20cc0*/  LOP3.LUT R3, R3, 0x48, RZ, 0xfc, !PT ;  /* 0x0000004803037812 */ /* 0x000fc600078efcff */
[----:B------:R-:W-:Y:S01]  /*20cd0*/  LDGSTS.E [R188+-0x40000], desc[UR18][R8.64], P1 ;  /* 0xc000000008bc7fae */ /* 0x000fe20008921852 */
[----:B------:R-:W-:Y:S02]  /*20ce0*/  ISETP.GE.AND P1, PT, R3, UR5, PT ;  /* 0x0000000503007c0c */ /* 0x000fe4000bf26270 */
[----:B------:R-:W-:Y:S02]  /*20cf0*/  SGXT.U32 R2, R2, 0x2 ;  /* 0x000000020202781a */ /* 0x000fe40000000000 */
[----:B------:R-:W-:Y:S02]  /*20d00*/  IADD3 R152, P4, R152, UR20, RZ ;  /* 0x0000001498987c10 */ /* 0x000fe4000ff9e0ff */
[----:B------:R-:W-:Y:S02]  /*20d10*/  SEL R190, RZ, 0x4, P1 ;  /* 0x00000004ffbe7807 */ /* 0x000fe40000800000 */
[----:B------:R-:W-:Y:S02]  /*20d20*/  LOP3.LUT R2, R2, 0x68, RZ, 0xfc, !PT ;  /* 0x0000006802027812 */ /* 0x000fe400078efcff */
[----:B------:R-:W-:-:S02]  /*20d30*/  IADD3.X R153, R153, UR15, RZ, P4, !PT ;  /* 0x0000000f99997c10 */ /* 0x000fc4000a7fe4ff */
[----:B------:R-:W-:Y:S02]  /*20d40*/  SEL R190, R190, RZ, !P0 ;  /* 0x000000ffbebe7207 */ /* 0x000fe40004000000 */
[----:B------:R-:W-:Y:S01]  /*20d50*/  ISETP.GE.AND P1, PT, R2, UR5, PT ;  /* 0x0000000502007c0c */ /* 0x000fe2000bf26270 */
[----:B------:R-:W-:Y:S01]  /*20d60*/  LDGSTS.E [R188+-0x3e000], desc[UR18][R152.64], P2 ;  /* 0xc200000098bc7fae */ /* 0x000fe20009121852 */
[----:B------:R-:W-:Y:S02]  /*20d70*/  ISETP.NE.U32.AND P2, PT, R190, RZ, PT ;  /* 0x000000ffbe00720c */ /* 0x000fe40003f45070 */
[----:B------:R-:W-:-:S04]  /*20d80*/  SEL R190, RZ, 0x4, P1 ;  /* 0x00000004ffbe7807 */ /* 0x000fc80000800000 */
[----:B------:R-:W-:Y:S02]  /*20d90*/  SEL R190, R190, RZ, !P0 ;  /* 0x000000ffbebe7207 */ /* 0x000fe40004000000 */
[----:B-1----:R-:W-:Y:S02]  /*20da0*/  SHF.R.U32.HI R2, RZ, 0x6, R191 ;  /* 0x00000006ff027819 */ /* 0x002fe400000116bf */
[----:B------:R-:W-:Y:S02]  /*20db0*/  ISETP.NE.U32.AND P1, PT, R190, RZ, PT ;  /* 0x000000ffbe00720c */ /* 0x000fe40003f25070 */
[----:B------:R-:W-:Y:S02]  /*20dc0*/  IADD3 R168, P3, R168, UR20, RZ ;  /* 0x00000014a8a87c10 */ /* 0x000fe4000ff7e0ff */
        /* <DEDUP_REMOVED lines=45> */
[----:B------:R-:W-:Y:S02]  /*210a0*/  IADD3 R186, P4, R186, UR20, RZ ;  /* 0x00000014baba7c10 */ /* 0x000fe4000ff9e0ff */
[----:B------:R-:W-:-:S02]  /*210b0*/  SGXT.U32 R3, R3, 0x2 ;  /* 0x000000020303781a */ /* 0x000fc40000000000 */
[----:B------:R-:W-:Y:S02]  /*210c0*/  IADD3.X R171, R171, UR15, RZ, P3, !PT ;  /* 0x0000000fabab7c10 */ /* 0x000fe40009ffe4ff */
[----:B------:R-:W-:Y:S02]  /*210d0*/  IADD3.X R187, R187, UR15, RZ, P4, !PT ;  /* 0x0000000fbbbb7c10 */ /* 0x000fe4000a7fe4ff */
[----:B------:R-:W-:Y:S01]  /*210e0*/  LOP3.LUT R3, R3, 0x10, RZ, 0xfc, !PT ;  /* 0x0000001003037812 */ /* 0x000fe200078efcff */
[----:B------:R-:W-:Y:S04]  /*210f0*/  LDGSTS.E [R188+-0x3c000], desc[UR18][R170.64], P2 ;  /* 0xc4000000aabc7fae */ /* 0x000fe80009121852 */
[----:B------:R1:W-:Y:S01]  /*21100*/  LDGSTS.E [R188+-0x3a000], desc[UR18][R186.64], P1 ;  /* 0xc6000000babc7fae */ /* 0x0003e20008921852 */
[----:B------:R-:W-:-:S04]  /*21110*/  ISETP.GE.AND P1, PT, R3, UR5, PT ;  /* 0x0000000503007c0c */ /* 0x000fc8000bf26270 */
[----:B------:R-:W-:-:S04]  /*21120*/  SEL R190, RZ, 0x4, P1 ;  /* 0x00000004ffbe7807 */ /* 0x000fc80000800000 */
[----:B------:R-:W-:-:S04]  /*21130*/  SEL R190, R190, RZ, !P0 ;  /* 0x000000ffbebe7207 */ /* 0x000fc80004000000 */
[----:B------:R-:W-:Y:S01]  /*21140*/  ISETP.NE.U32.AND P1, PT, R190, RZ, PT ;  /* 0x000000ffbe00720c */ /* 0x000fe20003f25070 */
[----:B------:R-:W-:-:S05]  /*21150*/  IMAD.U32 R190, RZ, RZ, UR6 ;  /* 0x00000006ffbe7e24 */ /* 0x000fca000f8e00ff */
[----:B--2---:R-:W-:Y:S02]  /*21160*/  IADD3 R190, R0, 0x100000, R190 ;  /* 0x0010000000be7810 */ /* 0x004fe40007ffe0be */
[----:B------:R-:W2:Y:S01]  /*21170*/  LDL R0, [R1+0xad0] ;  /* 0x000ad00001007983 */ /* 0x000ea20000100800 */
[----:B------:R-:W-:Y:S02]  /*21180*/  SHF.R.U32.HI R2, RZ, 0x6, R191 ;  /* 0x00000006ff027819 */ /* 0x000fe400000116bf */
[----:B------:R-:W3:Y:S02]  /*21190*/  S2R R191, SR_TID.X ;  /* 0x0000000000bf7919 */ /* 0x000ee40000002100 */
[----:B------:R-:W-:-:S04]  /*211a0*/  SGXT.U32 R2, R2, 0x2 ;  /* 0x000000020202781a */ /* 0x000fc80000000000 */
[----:B------:R-:W-:-:S04]  /*211b0*/  LOP3.LUT R2, R2, 0x30, RZ, 0xfc, !PT ;  /* 0x0000003002027812 */ /* 0x000fc800078efcff */
[----:B------:R-:W-:Y:S02]  /*211c0*/  ISETP.GE.AND P2, PT, R2, UR5, PT ;  /* 0x0000000502007c0c */ /* 0x000fe4000bf46270 */
[----:B------:R-:W-:Y:S02]  /*211d0*/  IADD3 R12, P3, R12, UR20, RZ ;  /* 0x000000140c0c7c10 */ /* 0x000fe4000ff7e0ff */
[----:B-1----:R-:W-:Y:S02]  /*211e0*/  SEL R188, RZ, 0x4, P2 ;  /* 0x00000004ffbc7807 */ /* 0x002fe40001000000 */
[----:B------:R-:W-:Y:S02]  /*211f0*/  IADD3.X R13, R13, UR15, RZ, P3, !PT ;  /* 0x0000000f0d0d7c10 */ /* 0x000fe40009ffe4ff */
[----:B------:R-:W-:-:S03]  /*21200*/  SEL R188, R188, RZ, !P0 ;  /* 0x000000ffbcbc7207 */ /* 0x000fc60004000000 */
[----:B------:R-:W-:Y:S01]  /*21210*/  LDGSTS.E [R190+-0x40000], desc[UR18][R12.64], P1 ;  /* 0xc00000000cbe7fae */ /* 0x000fe20008921852 */
[--C-:B---3--:R-:W-:Y:S02]  /*21220*/  SHF.R.U32.HI R3, RZ, 0x6, R191.reuse ;  /* 0x00000006ff037819 */ /* 0x108fe400000116bf */
[----:B------:R-:W-:Y:S02]  /*21230*/  SHF.R.U32.HI R2, RZ, 0x6, R191 ;  /* 0x00000006ff027819 */ /* 0x000fe400000116bf */
[----:B------:R-:W1:Y:S01]  /*21240*/  S2R R191, SR_TID.X ;  /* 0x0000000000bf7919 */ /* 0x000e620000002100 */
[----:B------:R-:W-:Y:S02]  /*21250*/  SGXT.U32 R3, R3, 0x2 ;  /* 0x000000020303781a */ /* 0x000fe40000000000 */
[----:B------:R-:W-:Y:S02]  /*21260*/  ISETP.NE.U32.AND P2, PT, R188, RZ, PT ;  /* 0x000000ffbc00720c */ /* 0x000fe40003f45070 */
[----:B------:R-:W-:-:S02]  /*21270*/  LOP3.LUT R3, R3, 0x50, RZ, 0xfc, !PT ;  /* 0x0000005003037812 */ /* 0x000fc400078efcff */
[----:B------:R-:W-:Y:S02]  /*21280*/  SGXT.U32 R2, R2, 0x2 ;  /* 0x000000020202781a */ /* 0x000fe40000000000 */
[----:B------:R-:W-:Y:S02]  /*21290*/  ISETP.GE.AND P1, PT, R3, UR5, PT ;  /* 0x0000000503007c0c */ /* 0x000fe4000bf26270 */
        /* <DEDUP_REMOVED lines=16> */
[----:B------:R-:W-:Y:S01]  /*213a0*/  LOP3.LUT R2, R2, 0x34, RZ, 0xfc, !PT ;  /* 0x0000003402027812 */ /* 0x000fe200078efcff */
[----:B------:R-:W-:Y:S01]  /*213b0*/  IMAD.MOV.U32 R188, RZ, RZ, R192 ;  /* 0x000000ffffbc7224 */ /* 0x000fe200078e00c0 */
        /* <DEDUP_REMOVED lines=39> */
[----:B------:R-:W-:Y:S02]  /*21630*/  IADD3 R194, P4, R194, UR20, RZ ;  /* 0x00000014c2c27c10 */ /* 0x000fe4000ff9e0ff */
[----:B------:R-:W-:Y:S02]  /*21640*/  ISETP.NE.U32.AND P1, PT, R190, RZ, PT ;  /* 0x000000ffbe00720c */ /* 0x000fe40003f25070 */
[----:B------:R-:W-:Y:S02]  /*21650*/  IADD3 R174, P3, R174, UR20, RZ ;  /* 0x00000014aeae7c10 */ /* 0x000fe4000ff7e0ff */
[----:B------:R-:W-:-:S02]  /*21660*/  SGXT.U32 R2, R2, 0x2 ;  /* 0x000000020202781a */ /* 0x000fc40000000000 */
[----:B------:R-:W-:Y:S02]  /*21670*/  IADD3.X R193, R193, UR15, RZ, P4, !PT ;  /* 0x0000000fc1c17c10 */ /* 0x000fe4000a7fe4ff */
[----:B------:R-:W-:Y:S02]  /*21680*/  IADD3.X R175, R175, UR15, RZ, P3, !PT ;  /* 0x0000000fafaf7c10 */ /* 0x000fe40009ffe4ff */
[----:B------:R-:W-:Y:S01]  /*21690*/  LOP3.LUT R2, R2, 0x38, RZ, 0xfc, !PT ;  /* 0x0000003802027812 */ /* 0x000fe200078efcff */
[----:B------:R-:W-:Y:S01]  /*216a0*/  IMAD.MOV.U32 R190, RZ, RZ, R194 ;  /* 0x000000ffffbe7224 */ /* 0x000fe200078e00c2 */
[----:B------:R-:W-:Y:S01]  /*216b0*/  SHF.R.U32.HI R3, RZ, 0x6, R191 ;  /* 0x00000006ff037819 */ /* 0x000fe200000116bf */
[----:B------:R-:W-:Y:S01]  /*216c0*/  IMAD.MOV.U32 R191, RZ, RZ, R193 ;  /* 0x000000ffffbf7224 */ /* 0x000fe200078e00c1 */
        /* <DEDUP_REMOVED lines=9> */
[----:B------:R-:W1:Y:S01]  /*21760*/  S2R R237, SR_TID.X ;  /* 0x0000000000ed7919 */ /* 0x000e620000002100 */
        /* <DEDUP_REMOVED lines=34> */
[----:B------:R-:W-:Y:S02]  /*21990*/  IMAD.MOV.U32 R190, RZ, RZ, R196 ;  /* 0x000000ffffbe7224 */ /* 0x000fe400078e00c4 */
        /* <DEDUP_REMOVED lines=9> */
[----:B------:R-:W2:Y:S04]  /*21a30*/  LDL R0, [R1+0x728] ;  /* 0x0007280001007983 */ /* 0x000ea80000100800 */
[----:B----4-:R-:W3:Y:S04]  /*21a40*/  LDL.LU R21, [R1+0xc] ;  /* 0x00000c0001157983 */ /* 0x010ee80000300800 */
[----:B------:R-:W4:Y:S01]  /*21a50*/  LDL.LU R165, [R1+0x8] ;  /* 0x0000080001a57983 */ /* 0x000f220000300800 */
[----:B------:R-:W-:-:S02]  /*21a60*/  SHF.R.U32.HI R3, RZ, 0x6, R237 ;  /* 0x00000006ff037819 */ /* 0x000fc400000116ed */
[----:B------:R-:W1:Y:S02]  /*21a70*/  S2R R237, SR_TID.X ;  /* 0x0000000000ed7919 */ /* 0x000e640000002100 */
[----:B------:R-:W-:Y:S02]  /*21a80*/  SGXT.U32 R3, R3, 0x2 ;  /* 0x000000020303781a */ /* 0x000fe40000000000 */
[----:B------:R-:W-:Y:S01]  /*21a90*/  IADD3 R18, P3, R18, UR20, RZ ;  /* 0x0000001412127c10 */ /* 0x000fe2000ff7e0ff */
[----:B------:R-:W4:Y:S01]  /*21aa0*/  LDL.LU R4, [R1+0x28] ;  /* 0x0000280001047983 */ /* 0x000f220000300800 */
[----:B------:R-:W-:-:S04]  /*21ab0*/  LOP3.LUT R3, R3, 0x1c, RZ, 0xfc, !PT ;  /* 0x0000001c03037812 */ /* 0x000fc800078efcff */
[----:B------:R-:W-:-:S04]  /*21ac0*/  ISETP.GE.AND P1, PT, R3, UR5, PT ;  /* 0x0000000503007c0c */ /* 0x000fc8000bf26270 */
[----:B------:R-:W-:-:S04]  /*21ad0*/  SEL R190, RZ, 0x4, P1 ;  /* 0x00000004ffbe7807 */ /* 0x000fc80000800000 */
[----:B------:R-:W-:-:S04]  /*21ae0*/  SEL R190, R190, RZ, !P0 ;  /* 0x000000ffbebe7207 */ /* 0x000fc80004000000 */
[----:B------:R-:W-:Y:S02]  /*21af0*/  ISETP.NE.U32.AND P1, PT, R190, RZ, PT ;  /* 0x000000ffbe00720c */ /* 0x000fe40003f25070 */
[----:B------:R-:W-:Y:S02]  /*21b00*/  IADD3.X R19, R19, UR15, RZ, P3, !PT ;  /* 0x0000000f13137c10 */ /* 0x000fe40009ffe4ff */
[--C-:B-1----:R-:W-:Y:S02]  /*21b10*/  SHF.R.U32.HI R3, RZ, 0x6, R237.reuse ;  /* 0x00000006ff037819 */ /* 0x102fe400000116ed */
[----:B------:R-:W-:-:S07]  /*21b20*/  SHF.R.U32.HI R2, RZ, 0x6, R237 ;  /* 0x00000006ff027819 */ /* 0x000fce00000116ed */
[----:B------:R-:W-:Y:S01]  /*21b30*/  LDGSTS.E [R188+-0x40000], desc[UR18][R18.64], P1 ;  /* 0xc000000012bc7fae */ /* 0x000fe20008921852 */
[----:B------:R-:W-:-:S04]  /*21b40*/  SGXT.U32 R3, R3, 0x2 ;  /* 0x000000020303781a */ /* 0x000fc80000000000 */
[----:B------:R-:W-:Y:S01]  /*21b50*/  LOP3.LUT R3, R3, 0x5c, RZ, 0xfc, !PT ;  /* 0x0000005c03037812 */ /* 0x000fe200078efcff */
[----:B------:R-:W1:Y:S01]  /*21b60*/  S2R R237, SR_TID.X ;  /* 0x0000000000ed7919 */ /* 0x000e620000002100 */
[----:B------:R-:W-:Y:S02]  /*21b70*/  SGXT.U32 R2, R2, 0x2 ;  /* 0x000000020202781a */ /* 0x000fe40000000000 */
[----:B------:R-:W-:Y:S02]  /*21b80*/  ISETP.GE.AND P1, PT, R3, UR5, PT ;  /* 0x0000000503007c0c */ /* 0x000fe4000bf26270 */
[----:B------:R-:W-:Y:S02]  /*21b90*/  IADD3 R162, P4, R162, UR20, RZ ;  /* 0x00000014a2a27c10 */ /* 0x000fe4000ff9e0ff */
[----:B------:R-:W-:Y:S02]  /*21ba0*/  SEL R190, RZ, 0x4, P1 ;  /* 0x00000004ffbe7807 */ /* 0x000fe40000800000 */
[----:B------:R-:W-:-:S02]  /*21bb0*/  LOP3.LUT R2, R2, 0x7c, RZ, 0xfc, !PT ;  /* 0x0000007c02027812 */ /* 0x000fc400078efcff */
[----:B------:R-:W-:Y:S02]  /*21bc0*/  IADD3.X R163, R163, UR15, RZ, P4, !PT ;  /* 0x0000000fa3a37c10 */ /* 0x000fe4000a7fe4ff */
[----:B------:R-:W-:Y:S02]  /*21bd0*/  SEL R190, R190, RZ, !P0 ;  /* 0x000000ffbebe7207 */ /* 0x000fe40004000000 */
[----:B------:R-:W-:Y:S01]  /*21be0*/  ISETP.GE.AND P1, PT, R2, UR5, PT ;  /* 0x0000000502007c0c */ /* 0x000fe2000bf26270 */
[----:B------:R-:W-:Y:S01]  /*21bf0*/  LDGSTS.E [R188+-0x3e000], desc[UR18][R162.64], P2 ;  /* 0xc2000000a2bc7fae */ /* 0x000fe20009121852 */
[----:B------:R-:W-:Y:S02]  /*21c00*/  ISETP.NE.U32.AND P2, PT, R190, RZ, PT ;  /* 0x000000ffbe00720c */ /* 0x000fe40003f45070 */
[----:B------:R-:W-:-:S04]  /*21c10*/  SEL R190, RZ, 0x4, P1 ;  /* 0x00000004ffbe7807 */ /* 0x000fc80000800000 */
[----:B------:R-:W-:Y:S02]  /*21c20*/  SEL R190, R190, RZ, !P0 ;  /* 0x000000ffbebe7207 */ /* 0x000fe40004000000 */
[----:B------:R-:W-:Y:S02]  /*21c30*/  IADD3 R198, P4, R198, UR20, RZ ;  /* 0x00000014c6c67c10 */ /* 0x000fe4000ff9e0ff */
[----:B------:R-:W-:Y:S02]  /*21c40*/  ISETP.NE.U32.AND P1, PT, R190, RZ, PT ;  /* 0x000000ffbe00720c */ /* 0x000fe40003f25070 */
[----:B------:R-:W-:Y:S02]  /*21c50*/  IADD3 R178, P3, R178, UR20, RZ ;  /* 0x00000014b2b27c10 */ /* 0x000fe4000ff7e0ff */
[----:B------:R-:W-:Y:S01]  /*21c60*/  IADD3.X R197, R197, UR15, RZ, P4, !PT ;  /* 0x0000000fc5c57c10 */ /* 0x000fe2000a7fe4ff */
[----:B------:R-:W-:Y:S01]  /*21c70*/  IMAD.MOV.U32 R190, RZ, RZ, R198 ;  /* 0x000000ffffbe7224 */ /* 0x000fe200078e00c6 */
[----:B------:R-:W-:-:S03]  /*21c80*/  IADD3.X R179, R179, UR15, RZ, P3, !PT ;  /* 0x0000000fb3b37c10 */ /* 0x000fc60009ffe4ff */
[----:B------:R-:W-:Y:S01]  /*21c90*/  IMAD.MOV.U32 R191, RZ, RZ, R197 ;  /* 0x000000ffffbf7224 */ /* 0x000fe200078e00c5 */
[----:B-1----:R-:W-:Y:S01]  /*21ca0*/  LOP3.LUT R2, R237, 0x7f, RZ, 0xc0, !PT ;  /* 0x0000007fed027812 */ /* 0x002fe200078ec0ff */
[----:B------:R-:W-:Y:S04]  /*21cb0*/  LDGSTS.E [R188+-0x3c000], desc[UR18][R178.64], P2 ;  /* 0xc4000000b2bc7fae */ /* 0x000fe80009121852 */
[----:B------:R1:W-:Y:S01]  /*21cc0*/  LDGSTS.E [R188+-0x3a000], desc[UR18][R190.64], P1 ;  /* 0xc6000000bebc7fae */ /* 0x0003e20008921852 */
[----:B------:R-:W-:Y:S01]  /*21cd0*/  ISETP.GE.AND P1, PT, R2, UR5, PT ;  /* 0x0000000502007c0c */ /* 0x000fe2000bf26270 */
[----:B------:R-:W-:Y:S01]  /*21ce0*/  ULEA UR5, UR13, UR7, 0x12 ;  /* 0x000000070d057291 */ /* 0x000fe2000f8e903f */
[----:B------:R-:W-:Y:S01]  /*21cf0*/  IADD3 R208, P2, R208, UR22, RZ ;  /* 0x00000016d0d07c10 */ /* 0x000fe2000ff5e0ff */
[----:B------:R-:W0:Y:S01]  /*21d00*/  LDGDEPBAR ;  /* 0x00000000000079af */ /* 0x000e220000000000 */
[----:B-1----:R-:W-:-:S04]  /*21d10*/  SEL R188, RZ, 0x4, P1 ;  /* 0x00000004ffbc7807 */ /* 0x002fc80000800000 */
[----:B------:R-:W-:Y:S02]  /*21d20*/  SEL R188, R188, RZ, !P0 ;  /* 0x000000ffbcbc7207 */ /* 0x000fe40004000000 */
[----:B------:R-:W-:Y:S02]  /*21d30*/  IADD3 R200, P1, R200, UR22, RZ ;  /* 0x00000016c8c87c10 */ /* 0x000fe4000ff3e0ff */
[----:B------:R-:W-:Y:S02]  /*21d40*/  ISETP.NE.U32.AND P0, PT, R188, RZ, PT ;  /* 0x000000ffbc00720c */ /* 0x000fe40003f05070 */
[----:B------:R-:W-:Y:S01]  /*21d50*/  IADD3.X R199, R199, UR16, RZ, P1, !PT ;  /* 0x00000010c7c77c10 */ /* 0x000fe20008ffe4ff */
[----:B------:R-:W-:Y:S01]  /*21d60*/  IMAD.MOV.U32 R190, RZ, RZ, R200 ;  /* 0x000000ffffbe7224 */ /* 0x000fe200078e00c8 */
[----:B------:R-:W-:-:S03]  /*21d70*/  IADD3.X R207, R207, UR16, RZ, P2, !PT ;  /* 0x00000010cfcf7c10 */ /* 0x000fc600097fe4ff */
[----:B------:R-:W-:Y:S01]  /*21d80*/  IMAD.MOV.U32 R191, RZ, RZ, R199 ;  /* 0x000000ffffbf7224 */ /* 0x000fe200078e00c7 */
[----:B------:R-:W-:Y:S02]  /*21d90*/  IADD3 R216, P1, R216, UR22, RZ ;  /* 0x00000016d8d87c10 */ /* 0x000fe4000ff3e0ff */
[----:B------:R-:W-:Y:S02]  /*21da0*/  IADD3 R224, P2, R224, UR22, RZ ;  /* 0x00000016e0e07c10 */ /* 0x000fe4000ff5e0ff */
[----:B------:R-:W-:Y:S02]  /*21db0*/  IADD3.X R215, R215, UR16, RZ, P1, !PT ;  /* 0x00000010d7d77c10 */ /* 0x000fe40008ffe4ff */
[----:B------:R-:W-:Y:S02]  /*21dc0*/  IADD3.X R223, R223, UR16, RZ, P2, !PT ;  /* 0x00000010dfdf7c10 */ /* 0x000fe400097fe4ff */
[----:B------:R-:W-:Y:S02]  /*21dd0*/  IADD3 R232, P1, R232, UR22, RZ ;  /* 0x00000016e8e87c10 */ /* 0x000fe4000ff3e0ff */
[----:B------:R-:W-:-:S02]  /*21de0*/  IADD3 R240, P2, R240, UR22, RZ ;  /* 0x00000016f0f07c10 */ /* 0x000fc4000ff5e0ff */
[----:B------:R-:W-:Y:S02]  /*21df0*/  IADD3.X R231, R231, UR16, RZ, P1, !PT ;  /* 0x00000010e7e77c10 */ /* 0x000fe40008ffe4ff */
[----:B------:R-:W-:Y:S02]  /*21e00*/  IADD3.X R239, R239, UR16, RZ, P2, !PT ;  /* 0x00000010efef7c10 */ /* 0x000fe400097fe4ff */
[----:B------:R-:W-:-:S04]  /*21e10*/  IADD3 R248, P1, R248, UR22, RZ ;  /* 0x00000016f8f87c10 */ /* 0x000fc8000ff3e0ff */
[----:B------:R-:W-:Y:S01]  /*21e20*/  IADD3.X R247, R247, UR16, RZ, P1, !PT ;  /* 0x00000010f7f77c10 */ /* 0x000fe20008ffe4ff */
[----:B--2---:R-:W-:Y:S02]  /*21e30*/  VIADD R188, R0, UR5 ;  /* 0x0000000500bc7c36 */ /* 0x004fe40008000000 */
[----:B------:R-:W2:Y:S04]  /*21e40*/  LDL.LU R0, [R1+0x2c] ;  /* 0x00002c0001007983 */ /* 0x000ea80000300800 */
[----:B------:R1:W-:Y:S04]  /*21e50*/  LDGSTS.E [R188], desc[UR18][R190.64], P0 ;  /* 0x00000000bebc7fae */ /* 0x0003e80008121852 */
[----:B------:R-:W2:Y:S04]  /*21e60*/  LDL.LU R20, [R1+0x48] ;  /* 0x0000480001147983 */ /* 0x000ea80000300800 */
[----:B------:R-:W2:Y:S01]  /*21e70*/  LDL.LU R2, [R1+0x4c] ;  /* 0x00004c0001027983 */ /* 0x000ea20000300800 */
[----:B-1----:R-:W-:Y:S01]  /*21e80*/  IMAD.MOV.U32 R190, RZ, RZ, R208 ;  /* 0x000000ffffbe7224 */ /* 0x002fe200078e00d0 */
[----:B---3--:R-:W-:Y:S01]  /*21e90*/  IADD3 R21, P2, R21, UR22, RZ ;  /* 0x0000001615157c10 */ /* 0x008fe2000ff5e0ff */
[----:B------:R-:W-:Y:S01]  /*21ea0*/  IMAD.MOV.U32 R191, RZ, RZ, R207 ;  /* 0x000000ffffbf7224 */ /* 0x000fe200078e00cf */
[----:B------:R-:W3:Y:S04]  /*21eb0*/  LDL.LU R3, [R1+0x6c] ;  /* 0x00006c0001037983 */ /* 0x000ee80000300800 */
[----:B------:R1:W-:Y:S01]  /*21ec0*/  LDGSTS.E [R188+0x400], desc[UR18][R190.64], P0 ;  /* 0x00400000bebc7fae */ /* 0x0003e20008121852 */
[----:B----4-:R-:W-:-:S03]  /*21ed0*/  IADD3.X R165, R165, UR16, RZ, P2, !PT ;  /* 0x00000010a5a57c10 */ /* 0x010fc600097fe4ff */
[----:B------:R-:W4:Y:S01]  /*21ee0*/  LDL.LU R5, [R1+0x8c] ;  /* 0x00008c0001057983 */ /* 0x000f220000300800 */
[----:B-1----:R-:W-:Y:S02]  /*21ef0*/  IMAD.MOV.U32 R190, RZ, RZ, R216 ;  /* 0x000000ffffbe7224 */ /* 0x002fe400078e00d8 */
[----:B------:R-:W-:-:S05]  /*21f00*/  IMAD.MOV.U32 R191, RZ, RZ, R215 ;  /* 0x000000ffffbf7224 */ /* 0x000fca00078e00d7 */
[----:B------:R1:W-:Y:S02]  /*21f10*/  LDGSTS.E [R188+0x800], desc[UR18][R190.64], P0 ;  /* 0x00800000bebc7fae */ /* 0x0003e40008121852 */
        /* <DEDUP_REMOVED lines=8> */
[----:B------:R1:W-:Y:S04]  /*21fa0*/  LDGSTS.E [R188+0x1400], desc[UR18][R190.64], P0 ;  /* 0x01400000bebc7fae */ /* 0x0003e80008121852 */
[----:B------:R1:W-:Y:S02]  /*21fb0*/  STL [R1+0xc], R21 ;  /* 0x00000c1501007387 */ /* 0x0003e40000100800 */
[----:B-1----:R-:W-:Y:S02]  /*21fc0*/  IMAD.MOV.U32 R190, RZ, RZ, R248 ;  /* 0x000000ffffbe7224 */ /* 0x002fe400078e00f8 */
[----:B------:R-:W-:Y:S01]  /*21fd0*/  IMAD.MOV.U32 R191, RZ, RZ, R247 ;  /* 0x000000ffffbf7224 */ /* 0x000fe200078e00f7 */
[----:B------:R1:W-:Y:S04]  /*21fe0*/  STL [R1+0x8], R165 ;  /* 0x000008a501007387 */ /* 0x0003e80000100800 */
[----:B------:R1:W-:Y:S02]  /*21ff0*/  LDGSTS.E [R188+0x1800], desc[UR18][R190.64], P0 ;  /* 0x01800000bebc7fae */ /* 0x0003e40008121852 */
[----:B-1----:R-:W-:-:S02]  /*22000*/  IMAD.MOV.U32 R190, RZ, RZ, R21 ;  /* 0x000000ffffbe7224 */ /* 0x002fc400078e0015 */
[----:B------:R-:W4:Y:S01]  /*22010*/  LDL.LU R21, [R1+0x68] ;  /* 0x0000680001157983 */ /* 0x000f220000300800 */
[----:B------:R-:W-:-:S03]  /*22020*/  IMAD.MOV.U32 R191, RZ, RZ, R165 ;  /* 0x000000ffffbf7224 */ /* 0x000fc600078e00a5 */
[----:B------:R-:W4:Y:S04]  /*22030*/  LDL.LU R165, [R1+0x88] ;  /* 0x0000880001a57983 */ /* 0x000f280000300800 */
[----:B------:R1:W-:Y:S01]  /*22040*/  LDGSTS.E [R188+0x1c00], desc[UR18][R190.64], P0 ;  /* 0x01c00000bebc7fae */ /* 0x0003e20008121852 */
[----:B--2---:R-:W-:-:S04]  /*22050*/  IADD3 R0, P1, R0, UR22, RZ ;  /* 0x0000001600007c10 */ /* 0x004fc8000ff3e0ff */
[----:B------:R-:W-:Y:S01]  /*22060*/  IADD3.X R4, R4, UR16, RZ, P1, !PT ;  /* 0x0000001004047c10 */ /* 0x000fe20008ffe4ff */
[----:B------:R2:W-:Y:S01]  /*22070*/  STL [R1+0x2c], R0 ;  /* 0x00002c0001007387 */ /* 0x0005e20000100800 */
[----:B-1----:R-:W-:Y:S01]  /*22080*/  IMAD.MOV.U32 R190, RZ, RZ, R0 ;  /* 0x000000ffffbe7224 */ /* 0x002fe200078e0000 */
[----:B------:R-:W-:Y:S02]  /*22090*/  IADD3 R2, P2, R2, UR22, RZ ;  /* 0x0000001602027c10 */ /* 0x000fe4000ff5e0ff */
[----:B------:R-:W-:Y:S01]  /*220a0*/  IMAD.MOV.U32 R191, RZ, RZ, R4 ;  /* 0x000000ffffbf7224 */ /* 0x000fe200078e0004 */
[----:B------:R1:W-:Y:S01]  /*220b0*/  STL [R1+0x28], R4 ;  /* 0x0000280401007387 */ /* 0x0003e20000100800 */
[----:B------:R-:W-:-:S03]  /*220c0*/  IADD3.X R20, R20, UR16, RZ, P2, !PT ;  /* 0x0000001014147c10 */ /* 0x000fc600097fe4ff */
[----:B------:R3:W-:Y:S04]  /*220d0*/  STL [R1+0x4c], R2 ;  /* 0x00004c0201007387 */ /* 0x0007e80000100800 */
[----:B--2---:R-:W2:Y:S04]  /*220e0*/  LDL.LU R0, [R1+0xac] ;  /* 0x0000ac0001007983 */ /* 0x004ea80000300800 */
[----:B------:R3:W-:Y:S04]  /*220f0*/  STL [R1+0x48], R20 ;  /* 0x0000481401007387 */ /* 0x0007e80000100800 */
[----:B------:R3:W-:Y:S04]  /*22100*/  LDGSTS.E [R188+0x2000], desc[UR18][R190.64], P0 ;  /* 0x02000000bebc7fae */ /* 0x0007e80008121852 */
[----:B-1----:R-:W2:Y:S01]  /*22110*/  LDL.LU R4, [R1+0xcc] ;  /* 0x0000cc0001047983 */ /* 0x002ea20000300800 */
[----:B---3--:R-:W-:-:S03]  /*22120*/  IMAD.MOV.U32 R190, RZ, RZ, R2 ;  /* 0x000000ffffbe7224 */ /* 0x008fc600078e0002 */
[----:B------:R-:W3:Y:S01]  /*22130*/  LDL.LU R2, [R1+0xa8] ;  /* 0x0000a80001027983 */ /* 0x000ee20000300800 */
[----:B------:R-:W-:-:S03]  /*22140*/  IMAD.MOV.U32 R191, RZ, RZ, R20 ;  /* 0x000000ffffbf7224 */ /* 0x000fc600078e0014 */
[----:B------:R-:W3:Y:S01]  /*22150*/  LDL.LU R20, [R1+0xc8] ;  /* 0x0000c80001147983 */ /* 0x000ee20000300800 */
[----:B------:R-:W-:Y:S02]  /*22160*/  IADD3 R3, P1, R3, UR22, RZ ;  /* 0x0000001603037c10 */ /* 0x000fe4000ff3e0ff */
[----:B----4-:R-:W-:Y:S01]  /*22170*/  IADD3 R5, P2, R5, UR22, RZ ;  /* 0x0000001605057c10 */ /* 0x010fe2000ff5e0ff */
[----:B------:R1:W-:Y:S04]  /*22180*/  LDGSTS.E [R188+0x2400], desc[UR18][R190.64], P0 ;  /* 0x02400000bebc7fae */ /* 0x0003e80008121852 */
[----:B------:R4:W-:Y:S01]  /*22190*/  STL [R1+0x6c], R3 ;  /* 0x00006c0301007387 */ /* 0x0009e20000100800 */
[----:B-1----:R-:W-:Y:S01]  /*221a0*/  IMAD.MOV.U32 R190, RZ, RZ, R3 ;  /* 0x000000ffffbe7224 */ /* 0x002fe200078e0003 */
[----:B------:R-:W-:-:S02]  /*221b0*/  IADD3.X R21, R21, UR16, RZ, P1, !PT ;  /* 0x0000001015157c10 */ /* 0x000fc40008ffe4ff */
[----:B------:R-:W-:-:S03]  /*221c0*/  IADD3.X R165, R165, UR16, RZ, P2, !PT ;  /* 0x00000010a5a57c10 */ /* 0x000fc600097fe4ff */
[----:B------:R-:W-:Y:S01]  /*221d0*/  IMAD.MOV.U32 R191, RZ, RZ, R21 ;  /* 0x000000ffffbf7224 */ /* 0x000fe200078e0015 */
[----:B------:R1:W-:Y:S04]  /*221e0*/  STL [R1+0x68], R21 ;  /* 0x0000681501007387 */ /* 0x0003e80000100800 */
[----:B------:R1:W-:Y:S04]  /*221f0*/  STL [R1+0x8c], R5 ;  /* 0x00008c0501007387 */ /* 0x0003e80000100800 */
[----:B----4-:R-:W4:Y:S04]  /*22200*/  LDL.LU R3, [R1+0xec] ;  /* 0x0000ec0001037983 */ /* 0x010f280000300800 */
[----:B------:R1:W-:Y:S04]  /*22210*/  STL [R1+0x88], R165 ;  /* 0x000088a501007387 */ /* 0x0003e80000100800 */
[----:B------:R1:W-:Y:S04]  /*22220*/  LDGSTS.E [R188+0x2800], desc[UR18][R190.64], P0 ;  /* 0x02800000bebc7fae */ /* 0x0003e80008121852 */
[----:B-1----:R-:W4:Y:S01]  /*22230*/  LDL.LU R21, [R1+0x10c] ;  /* 0x00010c0001157983 */ /* 0x002f220000300800 */
[----:B------:R-:W-:-:S03]  /*22240*/  IMAD.MOV.U32 R190, RZ, RZ, R5 ;  /* 0x000000ffffbe7224 */ /* 0x000fc600078e0005 */
[----:B------:R-:W4:Y:S01]  /*22250*/  LDL.LU R5, [R1+0xe8] ;  /* 0x0000e80001057983 */ /* 0x000f220000300800 */
[----:B------:R-:W-:-:S03]  /*22260*/  IMAD.MOV.U32 R191, RZ, RZ, R165 ;  /* 0x000000ffffbf7224 */ /* 0x000fc600078e00a5 */
[----:B------:R-:W4:Y:S04]  /*22270*/  LDL.LU R165, [R1+0x108] ;  /* 0x0001080001a57983 */ /* 0x000f280000300800 */
[----:B------:R1:W-:Y:S01]  /*22280*/  LDGSTS.E [R188+0x2c00], desc[UR18][R190.64], P0 ;  /* 0x02c00000bebc7fae */ /* 0x0003e20008121852 */
[----:B--2---:R-:W-:-:S05]  /*22290*/  IADD3 R0, P1, R0, UR22, RZ ;  /* 0x0000001600007c10 */ /* 0x004fca000ff3e0ff */
[----:B------:R2:W-:Y:S01]  /*222a0*/  STL [R1+0xac], R0 ;  /* 0x0000ac0001007387 */ /* 0x0005e20000100800 */
[----:B-1----:R-:W-:Y:S01]  /*222b0*/  IMAD.MOV.U32 R190, RZ, RZ, R0 ;  /* 0x000000ffffbe7224 */ /* 0x002fe200078e0000 */
[----:B------:R-:W-:Y:S02]  /*222c0*/  IADD3 R4, P2, R4, UR22, RZ ;  /* 0x0000001604047c10 */ /* 0x000fe4000ff5e0ff */
[----:B---3--:R-:W-:Y:S02]  /*222d0*/  IADD3.X R2, R2, UR16, RZ, P1, !PT ;  /* 0x0000001002027c10 */ /* 0x008fe40008ffe4ff */
[----:B------:R-:W-:-:S03]  /*222e0*/  IADD3.X R20, R20, UR16, RZ, P2, !PT ;  /* 0x0000001014147c10 */ /* 0x000fc600097fe4ff */
[----:B------:R-:W-:Y:S01]  /*222f0*/  IMAD.MOV.U32 R191, RZ, RZ, R2 ;  /* 0x000000ffffbf7224 */ /* 0x000fe200078e0002 */
[----:B------:R1:W-:Y:S04]  /*22300*/  STL [R1+0xa8], R2 ;  /* 0x0000a80201007387 */ /* 0x0003e80000100800 */
        /* <DEDUP_REMOVED lines=8> */
[----:B------:R-:W3:Y:S04]  /*22390*/  LDL.LU R20, [R1+0x148] ;  /* 0x0001480001147983 */ /* 0x000ee80000300800 */
[----:B------:R1:W-:Y:S01]  /*223a0*/  LDGSTS.E [R188+0x3400], desc[UR18][R190.64], P0 ;  /* 0x03400000bebc7fae */ /* 0x0003e20008121852 */
[----:B----4-:R-:W-:-:S05]  /*223b0*/  IADD3 R3, P1, R3, UR22, RZ ;  /* 0x0000001603037c10 */ /* 0x010fca000ff3e0ff */
[----:B------:R4:W-:Y:S01]  /*223c0*/  STL [R1+0xec], R3 ;  /* 0x0000ec0301007387 */ /* 0x0009e20000100800 */
[----:B-1----:R-:W-:Y:S01]  /*223d0*/  IMAD.MOV.U32 R190, RZ, RZ, R3 ;  /* 0x000000ffffbe7224 */ /* 0x002fe200078e0003 */
[----:B------:R-:W-:Y:S02]  /*223e0*/  IADD3 R21, P2, R21, UR22, RZ ;  /* 0x0000001615157c10 */ /* 0x000fe4000ff5e0ff */
[----:B------:R-:W-:Y:S02]  /*223f0*/  IADD3.X R5, R5, UR16, RZ, P1, !PT ;  /* 0x0000001005057c10 */ /* 0x000fe40008ffe4ff */
        /* <DEDUP_REMOVED lines=320> */
[----:B------:R-:W-:Y:S01]  /*23800*/  STL [R1+0x56c], R3 ;  /* 0x00056c0301007387 */ /* 0x000fe20000100800 */
[----:B-1----:R-:W-:Y:S01]  /*23810*/  IMAD.MOV.U32 R190, RZ, RZ, R3 ;  /* 0x000000ffffbe7224 */ /* 0x002fe200078e0003 */
[----:B------:R-:W-:Y:S02]  /*23820*/  IADD3 R5, P2, R5, UR22, RZ ;  /* 0x0000001605057c10 */ /* 0x000fe4000ff5e0ff */
[----:B------:R-:W-:Y:S02]  /*23830*/  IADD3.X R21, R21, UR16, RZ, P1, !PT ;  /* 0x0000001015157c10 */ /* 0x000fe40008ffe4ff */
[----:B------:R-:W-:-:S03]  /*23840*/  IADD3.X R165, R165, UR16, RZ, P2, !PT ;  /* 0x00000010a5a57c10 */ /* 0x000fc600097fe4ff */
[----:B------:R-:W-:Y:S01]  /*23850*/  IMAD.MOV.U32 R191, RZ, RZ, R21 ;  /* 0x000000ffffbf7224 */ /* 0x000fe200078e0015 */
[----:B------:R1:W-:Y:S04]  /*23860*/  STL [R1+0x568], R21 ;  /* 0x0005681501007387 */ /* 0x0003e80000100800 */
[----:B------:R-:W-:Y:S04]  /*23870*/  STL [R1+0x58c], R5 ;  /* 0x00058c0501007387 */ /* 0x000fe80000100800 */
[----:B------:R4:W-:Y:S04]  /*23880*/  LDGSTS.E [R188+0x24800], desc[UR18][R190.64], P0 ;  /* 0x24800000bebc7fae */ /* 0x0009e80008121852 */
[----:B-1----:R-:W3:Y:S04]  /*23890*/  LDL.LU R21, [R1+0x5ec] ;  /* 0x0005ec0001157983 */ /* 0x002ee80000300800 */
[----:B------:R1:W-:Y:S04]  /*238a0*/  STL [R1+0x588], R165 ;  /* 0x000588a501007387 */ /* 0x0003e80000100800 */
[----:B------:R-:W3:Y:S01]  /*238b0*/  LDL.LU R3, [R1+0x60c] ;  /* 0x00060c0001037983 */ /* 0x000ee20000300800 */
[----:B----4-:R-:W-:-:S03]  /*238c0*/  IMAD.MOV.U32 R191, RZ, RZ, R165 ;  /* 0x000000ffffbf7224 */ /* 0x010fc600078e00a5 */
[----:B-1----:R-:W4:Y:S01]  /*238d0*/  LDL.LU R165, [R1+0x5e8] ;  /* 0x0005e80001a57983 */ /* 0x002f220000300800 */
        /* <DEDUP_REMOVED lines=11> */
[----:B------:R-:W-:Y:S04]  /*23990*/  STL [R1+0x5cc], R4 ;  /* 0x0005cc0401007387 */ /* 0x000fe80000100800 */
        /* <DEDUP_REMOVED lines=9> */
[----:B------:R-:W-:-:S05]  /*23a30*/  IADD3 R21, P1, R21, UR22, RZ ;  /* 0x0000001615157c10 */ /* 0x000fca000ff3e0ff */
[----:B-1----:R-:W-:Y:S01]  /*23a40*/  IMAD.MOV.U32 R190, RZ, RZ, R21 ;  /* 0x000000ffffbe7224 */ /* 0x002fe200078e0015 */
[----:B------:R-:W-:Y:S02]  /*23a50*/  IADD3 R3, P2, R3, UR22, RZ ;  /* 0x0000001603037c10 */ /* 0x000fe4000ff5e0ff */
[----:B----4-:R-:W-:Y:S01]  /*23a60*/  IADD3.X R165, R165, UR16, RZ, P1, !PT ;  /* 0x00000010a5a57c10 */ /* 0x010fe20008ffe4ff */
[----:B------:R-:W-:Y:S01]  /*23a70*/  STL [R1+0x5ec], R21 ;  /* 0x0005ec1501007387 */ /* 0x000fe20000100800 */
[----:B------:R-:W-:-:S03]  /*23a80*/  IADD3.X R5, R5, UR16, RZ, P2, !PT ;  /* 0x0000001005057c10 */ /* 0x000fc600097fe4ff */
[----:B------:R-:W-:Y:S01]  /*23a90*/  IMAD.MOV.U32 R191, RZ, RZ, R165 ;  /* 0x000000ffffbf7224 */ /* 0x000fe200078e00a5 */
[----:B------:R-:W-:Y:S04]  /*23aa0*/  STL [R1+0x5e8], R165 ;  /* 0x0005e8a501007387 */ /* 0x000fe80000100800 */
[----:B------:R-:W-:Y:S04]  /*23ab0*/  STL [R1+0x60c], R3 ;  /* 0x00060c0301007387 */ /* 0x000fe80000100800 */
[----:B------:R1:W-:Y:S04]  /*23ac0*/  LDGSTS.E [R188+0x25800], desc[UR18][R190.64], P0 ;  /* 0x25800000bebc7fae */ /* 0x0003e80008121852 */
[----:B------:R4:W-:Y:S01]  /*23ad0*/  STL [R1+0x608], R5 ;  /* 0x0006080501007387 */ /* 0x0009e20000100800 */
[----:B-1----:R-:W-:-:S02]  /*23ae0*/  IMAD.MOV.U32 R191, RZ, RZ, R5 ;  /* 0x000000ffffbf7224 */ /* 0x002fc400078e0005 */
[----:B------:R-:W-:Y:S01]  /*23af0*/  IMAD.MOV.U32 R190, RZ, RZ, R3 ;  /* 0x000000ffffbe7224 */ /* 0x000fe200078e0003 */
[----:B----4-:R-:W4:Y:S04]  /*23b00*/  LDL.LU R5, [R1+0x668] ;  /* 0x0006680001057983 */ /* 0x010f280000300800 */
[----:B------:R-:W4:Y:S04]  /*23b10*/  LDL.LU R3, [R1+0x66c] ;  /* 0x00066c0001037983 */ /* 0x000f280000300800 */
[----:B------:R-:W4:Y:S04]  /*23b20*/  LDL.LU R245, [R1+0x688] ;  /* 0x0006880001f57983 */ /* 0x000f280000300800 */
        /* <DEDUP_REMOVED lines=8> */
[----:B------:R1:W-:Y:S01]  /*23bb0*/  STL [R1+0x628], R20 ;  /* 0x0006281401007387 */ /* 0x0003e20000100800 */
[----:B------:R-:W-:-:S03]  /*23bc0*/  IMAD.MOV.U32 R191, RZ, RZ, R20 ;  /* 0x000000ffffbf7224 */ /* 0x000fc600078e0014 */
[----:B------:R-:W-:Y:S04]  /*23bd0*/  STL [R1+0x64c], R2 ;  /* 0x00064c0201007387 */ /* 0x000fe80000100800 */
[----:B--2---:R-:W2:Y:S04]  /*23be0*/  LDL.LU R0, [R1+0x6ac] ;  /* 0x0006ac0001007983 */ /* 0x004ea80000300800 */
[----:B------:R3:W-:Y:S04]  /*23bf0*/  STL [R1+0x648], R4 ;  /* 0x0006480401007387 */ /* 0x0007e80000100800 */
[----:B-1----:R-:W2:Y:S04]  /*23c00*/  LDL.LU R20, [R1+0x6cc] ;  /* 0x0006cc0001147983 */ /* 0x002ea80000300800 */
[----:B------:R-:W2:Y:S04]  /*23c10*/  LDL.LU R165, [R1+0x6a8] ;  /* 0x0006a80001a57983 */ /* 0x000ea80000300800 */
[----:B------:R1:W-:Y:S04]  /*23c20*/  LDGSTS.E [R188+0x26000], desc[UR18][R190.64], P0 ;  /* 0x26000000bebc7fae */ /* 0x0003e80008121852 */
[----:B------:R-:W2:Y:S01]  /*23c30*/  LDL.LU R21, [R1+0x6c8] ;  /* 0x0006c80001157983 */ /* 0x000ea20000300800 */
[----:B-1----:R-:W-:-:S02]  /*23c40*/  IMAD.MOV.U32 R190, RZ, RZ, R2 ;  /* 0x000000ffffbe7224 */ /* 0x002fc400078e0002 */
[----:B------:R-:W-:Y:S02]  /*23c50*/  IMAD.MOV.U32 R191, RZ, RZ, R4 ;  /* 0x000000ffffbf7224 */ /* 0x000fe400078e0004 */
[----:B---3--:R-:W3:Y:S04]  /*23c60*/  LDL.LU R4, [R1+0x6ec] ;  /* 0x0006ec0001047983 */ /* 0x008ee80000300800 */
[----:B------:R-:W3:Y:S04]  /*23c70*/  LDL.LU R2, [R1+0x70c] ;  /* 0x00070c0001027983 */ /* 0x000ee80000300800 */
[----:B------:R1:W-:Y:S01]  /*23c80*/  LDGSTS.E [R188+0x26400], desc[UR18][R190.64], P0 ;  /* 0x26400000bebc7fae */ /* 0x0003e20008121852 */
[----:B----4-:R-:W-:-:S04]  /*23c90*/  IADD3 R3, P1, R3, UR22, RZ ;  /* 0x0000001603037c10 */ /* 0x010fc8000ff3e0ff */
[----:B------:R-:W-:Y:S02]  /*23ca0*/  IADD3.X R5, R5, UR16, RZ, P1, !PT ;  /* 0x0000001005057c10 */ /* 0x000fe40008ffe4ff */
[----:B------:R-:W-:Y:S01]  /*23cb0*/  IADD3 R237, P2, R237, UR22, RZ ;  /* 0x00000016eded7c10 */ /* 0x000fe2000ff5e0ff */
[----:B------:R-:W-:Y:S03]  /*23cc0*/  STL [R1+0x66c], R3 ;  /* 0x00066c0301007387 */ /* 0x000fe60000100800 */
[----:B------:R-:W-:Y:S01]  /*23cd0*/  IADD3.X R245, R245, UR16, RZ, P2, !PT ;  /* 0x00000010f5f57c10 */ /* 0x000fe200097fe4ff */
[----:B------:R4:W-:Y:S01]  /*23ce0*/  STL [R1+0x668], R5 ;  /* 0x0006680501007387 */ /* 0x0009e20000100800 */
[----:B-1----:R-:W-:-:S03]  /*23cf0*/  IMAD.MOV.U32 R191, RZ, RZ, R5 ;  /* 0x000000ffffbf7224 */ /* 0x002fc600078e0005 */
[----:B------:R-:W-:Y:S01]  /*23d00*/  STL [R1+0x68c], R237 ;  /* 0x00068ced01007387 */ /* 0x000fe20000100800 */
[----:B------:R-:W-:-:S03]  /*23d10*/  IMAD.MOV.U32 R190, RZ, RZ, R3 ;  /* 0x000000ffffbe7224 */ /* 0x000fc600078e0003 */
[----:B----4-:R-:W4:Y:S04]  /*23d20*/  LDL.LU R5, [R1+0x6e8] ;  /* 0x0006e80001057983 */ /* 0x010f280000300800 */
[----:B------:R-:W-:Y:S04]  /*23d30*/  STL [R1+0x688], R245 ;  /* 0x000688f501007387 */ /* 0x000fe80000100800 */
[----:B------:R-:W4:Y:S04]  /*23d40*/  LDL.LU R3, [R1+0x708] ;  /* 0x0007080001037983 */ /* 0x000f280000300800 */
[----:B------:R1:W-:Y:S02]  /*23d50*/  LDGSTS.E [R188+0x26800], desc[UR18][R190.64], P0 ;  /* 0x26800000bebc7fae */ /* 0x0003e40008121852 */
[----:B-1----:R-:W-:-:S02]  /*23d60*/  IMAD.MOV.U32 R190, RZ, RZ, R237 ;  /* 0x000000ffffbe7224 */ /* 0x002fc400078e00ed */
[----:B------:R-:W-:-:S05]  /*23d70*/  IMAD.MOV.U32 R191, RZ, RZ, R245 ;  /* 0x000000ffffbf7224 */ /* 0x000fca00078e00f5 */
[----:B------:R1:W-:Y:S01]  /*23d80*/  LDGSTS.E [R188+0x26c00], desc[UR18][R190.64], P0 ;  /* 0x26c00000bebc7fae */ /* 0x0003e20008121852 */
[----:B--2---:R-:W-:-:S05]  /*23d90*/  IADD3 R0, P1, R0, UR22, RZ ;  /* 0x0000001600007c10 */ /* 0x004fca000ff3e0ff */
[----:B------:R2:W-:Y:S01]  /*23da0*/  STL [R1+0x6ac], R0 ;  /* 0x0006ac0001007387 */ /* 0x0005e20000100800 */
[----:B------:R-:W-:Y:S02]  /*23db0*/  IADD3 R20, P2, R20, UR22, RZ ;  /* 0x0000001614147c10 */ /* 0x000fe4000ff5e0ff */
[----:B------:R-:W-:Y:S01]  /*23dc0*/  IADD3.X R165, R165, UR16, RZ, P1, !PT ;  /* 0x00000010a5a57c10 */ /* 0x000fe20008ffe4ff */
[----:B-1----:R-:W-:-:S04]  /*23dd0*/  IMAD.MOV.U32 R190, RZ, RZ, R0 ;  /* 0x000000ffffbe7224 */ /* 0x002fc800078e0000 */
[----:B------:R-:W-:Y:S04]  /*23de0*/  STL [R1+0x6a8], R165 ;  /* 0x0006a8a501007387 */ /* 0x000fe80000100800 */
[----:B------:R-:W-:Y:S04]  /*23df0*/  STL [R1+0x6cc], R20 ;  /* 0x0006cc1401007387 */ /* 0x000fe80000100800 */
[----:B--2---:R-:W2:Y:S01]  /*23e00*/  LDL R0, [R1+0xac4] ;  /* 0x000ac40001007983 */ /* 0x004ea20000100800 */
[----:B------:R-:W-:Y:S01]  /*23e10*/  IADD3.X R21, R21, UR16, RZ, P2, !PT ;  /* 0x0000001015157c10 */ /* 0x000fe200097fe4ff */
[----:B------:R-:W-:Y:S01]  /*23e20*/  IMAD.MOV.U32 R191, RZ, RZ, R165 ;  /* 0x000000ffffbf7224 */ /* 0x000fe200078e00a5 */
[----:B---3--:R-:W-:-:S02]  /*23e30*/  IADD3 R4, P1, R4, UR22, RZ ;  /* 0x0000001604047c10 */ /* 0x008fc4000ff3e0ff */
[----:B------:R-:W-:Y:S01]  /*23e40*/  IADD3 R2, P2, R2, UR22, RZ ;  /* 0x0000001602027c10 */ /* 0x000fe2000ff5e0ff */
[----:B------:R1:W-:Y:S04]  /*23e50*/  STL [R1+0x6c8], R21 ;  /* 0x0006c81501007387 */ /* 0x0003e80000100800 */
[----:B------:R3:W-:Y:S04]  /*23e60*/  STL [R1+0x6ec], R4 ;  /* 0x0006ec0401007387 */ /* 0x0007e80000100800 */
[----:B------:R1:W-:Y:S02]  /*23e70*/  LDGSTS.E [R188+0x27000], desc[UR18][R190.64], P0 ;  /* 0x27000000bebc7fae */ /* 0x0003e40008121852 */
[----:B-1----:R-:W-:Y:S01]  /*23e80*/  IMAD.MOV.U32 R191, RZ, RZ, R21 ;  /* 0x000000ffffbf7224 */ /* 0x002fe200078e0015 */
[----:B----4-:R-:W-:-:S05]  /*23e90*/  IADD3.X R5, R5, UR16, RZ, P1, !PT ;  /* 0x0000001005057c10 */ /* 0x010fca0008ffe4ff */
[----:B------:R-:W-:Y:S01]  /*23ea0*/  STL [R1+0x6e8], R5 ;  /* 0x0006e80501007387 */ /* 0x000fe20000100800 */
[----:B------:R-:W-:-:S03]  /*23eb0*/  IADD3.X R3, R3, UR16, RZ, P2, !PT ;  /* 0x0000001003037c10 */ /* 0x000fc600097fe4ff */
[----:B------:R1:W-:Y:S04]  /*23ec0*/  STL [R1+0x70c], R2 ;  /* 0x00070c0201007387 */ /* 0x0003e80000100800 */
[----:B------:R4:W-:Y:S04]  /*23ed0*/  STL [R1+0x708], R3 ;  /* 0x0007080301007387 */ /* 0x0009e80000100800 */
[----:B------:R-:W4:Y:S04]  /*23ee0*/  LDL.LU R21, [R1+0x14] ;  /* 0x0000140001157983 */ /* 0x000f280000300800 */
[----:B------:R-:W4:Y:S01]  /*23ef0*/  LDL.LU R165, [R1+0x10] ;  /* 0x0000100001a57983 */ /* 0x000f220000300800 */
[----:B------:R-:W-:Y:S01]  /*23f00*/  IMAD.MOV.U32 R190, RZ, RZ, R20 ;  /* 0x000000ffffbe7224 */ /* 0x000fe200078e0014 */
[----:B------:R-:W-:-:S04]  /*23f10*/  IADD3 R202, P1, R202, UR22, RZ ;  /* 0x00000016caca7c10 */ /* 0x000fc8000ff3e0ff */
[----:B------:R3:W-:Y:S01]  /*23f20*/  LDGSTS.E [R188+0x27400], desc[UR18][R190.64], P0 ;  /* 0x27400000bebc7fae */ /* 0x0007e20008121852 */
[----:B------:R-:W-:Y:S02]  /*23f30*/  IADD3.X R201, R201, UR16, RZ, P1, !PT ;  /* 0x00000010c9c97c10 */ /* 0x000fe40008ffe4ff */
[----:B------:R-:W-:Y:S01]  /*23f40*/  IADD3 R210, P2, R210, UR22, RZ ;  /* 0x00000016d2d27c10 */ /* 0x000fe2000ff5e0ff */
[----:B---3--:R-:W-:Y:S02]  /*23f50*/  IMAD.MOV.U32 R190, RZ, RZ, R4 ;  /* 0x000000ffffbe7224 */ /* 0x008fe400078e0004 */
[----:B------:R-:W-:Y:S01]  /*23f60*/  IMAD.MOV.U32 R191, RZ, RZ, R5 ;  /* 0x000000ffffbf7224 */ /* 0x000fe200078e0005 */
[----:B------:R-:W-:Y:S01]  /*23f70*/  IADD3.X R209, R209, UR16, RZ, P2, !PT ;  /* 0x00000010d1d17c10 */ /* 0x000fe200097fe4ff */
[----:B------:R-:W3:Y:S04]  /*23f80*/  LDL.LU R4, [R1+0x30] ;  /* 0x0000300001047983 */ /* 0x000ee80000300800 */
[----:B------:R1:W-:Y:S01]  /*23f90*/  LDGSTS.E [R188+0x27800], desc[UR18][R190.64], P0 ;  /* 0x27800000bebc7fae */ /* 0x0003e20008121852 */
[----:B------:R-:W-:Y:S01]  /*23fa0*/  IADD3 R218, P1, R218, UR22, RZ ;  /* 0x00000016dada7c10 */ /* 0x000fe2000ff3e0ff */
[----:B-1----:R-:W-:-:S02]  /*23fb0*/  IMAD.MOV.U32 R190, RZ, RZ, R2 ;  /* 0x000000ffffbe7224 */ /* 0x002fc400078e0002 */
[----:B------:R-:W-:-:S05]  /*23fc0*/  IMAD.MOV.U32 R191, RZ, RZ, R3 ;  /* 0x000000ffffbf7224 */ /* 0x000fca00078e0003 */
[----:B------:R1:W-:Y:S01]  /*23fd0*/  LDGSTS.E [R188+0x27c00], desc[UR18][R190.64], P0 ;  /* 0x27c00000bebc7fae */ /* 0x0003e20008121852 */
[----:B------:R-:W-:Y:S02]  /*23fe0*/  IADD3.X R217, R217, UR16, RZ, P1, !PT ;  /* 0x00000010d9d97c10 */ /* 0x000fe40008ffe4ff */
[----:B------:R-:W-:Y:S01]  /*23ff0*/  IADD3 R226, P2, R226, UR22, RZ ;  /* 0x00000016e2e27c10 */ /* 0x000fe2000ff5e0ff */
[----:B-1----:R-:W-:Y:S02]  /*24000*/  IMAD.MOV.U32 R190, RZ, RZ, R202 ;  /* 0x000000ffffbe7224 */ /* 0x002fe400078e00ca */
[----:B------:R-:W-:Y:S01]  /*24010*/  IMAD.MOV.U32 R191, RZ, RZ, R201 ;  /* 0x000000ffffbf7224 */ /* 0x000fe200078e00c9 */
        /* <DEDUP_REMOVED lines=9> */
[----:B------:R1:W-:Y:S04]  /*240b0*/  LDGSTS.E [R188+0x100], desc[UR18][R190.64], P0 ;  /* 0x00100000bebc7fae */ /* 0x0003e80008121852 */
[----:B------:R-:W3:Y:S04]  /*240c0*/  LDL.LU R20, [R1+0x50] ;  /* 0x0000500001147983 */ /* 0x000ee80000300800 */
[----:B------:R-:W3:Y:S01]  /*240d0*/  LDL.LU R2, [R1+0x54] ;  /* 0x0000540001027983 */ /* 0x000ee20000300800 */
[----:B-1----:R-:W-:-:S03]  /*240e0*/  IMAD.MOV.U32 R190, RZ, RZ, R210 ;  /* 0x000000ffffbe7224 */ /* 0x002fc600078e00d2 */
[----:B----4-:R-:W4:Y:S01]  /*240f0*/  LDL.LU R3, [R1+0x74] ;  /* 0x0000740001037983 */ /* 0x010f220000300800 */
[----:B------:R-:W-:-:S03]  /*24100*/  IMAD.MOV.U32 R191, RZ, RZ, R209 ;  /* 0x000000ffffbf7224 */ /* 0x000fc600078e00d1 */
[----:B------:R-:W4:Y:S04]  /*24110*/  LDL.LU R5, [R1+0x94] ;  /* 0x0000940001057983 */ /* 0x000f280000300800 */
        /* <DEDUP_REMOVED lines=13> */
[----:B-1----:R-:W-:Y:S01]  /*241f0*/  IMAD.MOV.U32 R190, RZ, RZ, R250 ;  /* 0x000000ffffbe7224 */ /* 0x002fe200078e00fa */
[----:B------:R-:W-:Y:S01]  /*24200*/  IADD3 R21, P2, R21, UR22, RZ ;  /* 0x0000001615157c10 */ /* 0x000fe2000ff5e0ff */
[----:B------:R-:W-:-:S03]  /*24210*/  IMAD.MOV.U32 R191, RZ, RZ, R249 ;  /* 0x000000ffffbf7224 */ /* 0x000fc600078e00f9 */
[----:B------:R-:W-:Y:S01]  /*24220*/  IADD3.X R165, R165, UR16, RZ, P2, !PT ;  /* 0x00000010a5a57c10 */ /* 0x000fe200097fe4ff */
[----:B------:R1:W-:Y:S04]  /*24230*/  STL [R1+0x14], R21 ;  /* 0x0000141501007387 */ /* 0x0003e80000100800 */
[----:B------:R1:W-:Y:S04]  /*24240*/  LDGSTS.E [R188+0x1900], desc[UR18][R190.64], P0 ;  /* 0x01900000bebc7fae */ /* 0x0003e80008121852 */
[----:B------:R1:W-:Y:S02]  /*24250*/  STL [R1+0x10], R165 ;  /* 0x000010a501007387 */ /* 0x0003e40000100800 */
[----:B-1----:R-:W-:-:S02]  /*24260*/  IMAD.MOV.U32 R190, RZ, RZ, R21 ;  /* 0x000000ffffbe7224 */ /* 0x002fc400078e0015 */
[----:B------:R-:W4:Y:S01]  /*24270*/  LDL.LU R21, [R1+0x70] ;  /* 0x0000700001157983 */ /* 0x000f220000300800 */
[----:B------:R-:W-:-:S03]  /*24280*/  IMAD.MOV.U32 R191, RZ, RZ, R165 ;  /* 0x000000ffffbf7224 */ /* 0x000fc600078e00a5 */
[----:B------:R-:W4:Y:S04]  /*24290*/  LDL.LU R165, [R1+0x90] ;  /* 0x0000900001a57983 */ /* 0x000f280000300800 */
[----:B------:R1:W-:Y:S01]  /*242a0*/  LDGSTS.E [R188+0x1d00], desc[UR18][R190.64], P0 ;  /* 0x01d00000bebc7fae */ /* 0x0003e20008121852 */
[----:B--2---:R-:W-:-:S04]  /*242b0*/  IADD3 R0, P1, R0, UR22, RZ ;  /* 0x0000001600007c10 */ /* 0x004fc8000ff3e0ff */
[----:B---3--:R-:W-:Y:S01]  /*242c0*/  IADD3.X R4, R4, UR16, RZ, P1, !PT ;  /* 0x0000001004047c10 */ /* 0x008fe20008ffe4ff */
        /* <DEDUP_REMOVED lines=15> */
[----:B----4-:R-:W-:Y:S02]  /*243c0*/  IADD3 R3, P1, R3, UR22, RZ ;  /* 0x0000001603037c10 */ /* 0x010fe4000ff3e0ff */
[----:B------:R-:W-:Y:S01]  /*243d0*/  IADD3 R5, P2, R5, UR22, RZ ;  /* 0x0000001605057c10 */ /* 0x000fe2000ff5e0ff */
        /* <DEDUP_REMOVED lines=443> */
[----:B------:R1:W-:Y:S04]  /*25f90*/  STL [R1+0x690], R237 ;  /* 0x000690ed01007387 */ /* 0x0003e80000100800 */
[----:B------:R-:W4:Y:S04]  /*25fa0*/  LDL.LU R3, [R1+0x710] ;  /* 0x0007100001037983 */ /* 0x000f280000300800 */
[----:B------:R1:W-:Y:S02]  /*25fb0*/  LDGSTS.E [R188+0x26900], desc[UR18][R190.64], P0 ;  /* 0x26900000bebc7fae */ /* 0x0003e40008121852 */
[----:B-1----:R-:W-:-:S02]  /*25fc0*/  IMAD.MOV.U32 R190, RZ, RZ, R245 ;  /* 0x000000ffffbe7224 */ /* 0x002fc400078e00f5 */
[----:B------:R-:W-:Y:S02]  /*25fd0*/  IMAD.MOV.U32 R191, RZ, RZ, R237 ;  /* 0x000000ffffbf7224 */ /* 0x000fe400078e00ed */
[----:B------:R-:W4:Y:S04]  /*25fe0*/  LDL.LU R237, [R1+0xb04] ;  /* 0x000b040001ed7983 */ /* 0x000f280000300800 */
        /* <DEDUP_REMOVED lines=9> */
[----:B------:R-:W-:Y:S01]  /*26080*/  IMAD.MOV.U32 R191, RZ, RZ, R165 ;  /* 0x000000ffffbf7224 */ /* 0x000fe200078e00a5 */
[----:B------:R-:W-:-:S04]  /*26090*/  IADD3.X R21, R21, UR16, RZ, P2, !PT ;  /* 0x0000001015157c10 */ /* 0x000fc800097fe4ff */
[----:B------:R1:W-:Y:S01]  /*260a0*/  LDGSTS.E [R188+0x27100], desc[UR18][R190.64], P0 ;  /* 0x27100000bebc7fae */ /* 0x0003e20008121852 */
[----:B---3--:R-:W-:Y:S02]  /*260b0*/  IADD3 R4, P1, R4, UR22, RZ ;  /* 0x0000001604047c10 */ /* 0x008fe4000ff3e0ff */
[----:B------:R-:W-:Y:S01]  /*260c0*/  IADD3 R2, P2, R2, UR22, RZ ;  /* 0x0000001602027c10 */ /* 0x000fe2000ff5e0ff */
[----:B------:R-:W-:Y:S01]  /*260d0*/  STL [R1+0x6d0], R21 ;  /* 0x0006d01501007387 */ /* 0x000fe20000100800 */
[----:B-1----:R-:W-:Y:S02]  /*260e0*/  IMAD.MOV.U32 R190, RZ, RZ, R20 ;  /* 0x000000ffffbe7224 */ /* 0x002fe400078e0014 */
[----:B------:R-:W-:Y:S01]  /*260f0*/  IMAD.MOV.U32 R191, RZ, RZ, R21 ;  /* 0x000000ffffbf7224 */ /* 0x000fe200078e0015 */
[----:B------:R-:W-:Y:S04]  /*26100*/  STL [R1+0x6f4], R4 ;  /* 0x0006f40401007387 */ /* 0x000fe80000100800 */
[----:B------:R1:W-:Y:S01]  /*26110*/  LDGSTS.E [R188+0x27500], desc[UR18][R190.64], P0 ;  /* 0x27500000bebc7fae */ /* 0x0003e20008121852 */
[----:B----4-:R-:W-:-:S05]  /*26120*/  IADD3.X R5, R5, UR16, RZ, P1, !PT ;  /* 0x0000001005057c10 */ /* 0x010fca0008ffe4ff */
[----:B------:R3:W-:Y:S01]  /*26130*/  STL [R1+0x6f0], R5 ;  /* 0x0006f00501007387 */ /* 0x0007e20000100800 */
[----:B------:R-:W-:-:S03]  /*26140*/  IADD3.X R3, R3, UR16, RZ, P2, !PT ;  /* 0x0000001003037c10 */ /* 0x000fc600097fe4ff */
[----:B------:R4:W-:Y:S01]  /*26150*/  STL [R1+0x714], R2 ;  /* 0x0007140201007387 */ /* 0x0009e20000100800 */
[----:B-1----:R-:W-:-:S03]  /*26160*/  IMAD.MOV.U32 R191, RZ, RZ, R5 ;  /* 0x000000ffffbf7224 */ /* 0x002fc600078e0005 */
[----:B------:R1:W-:Y:S04]  /*26170*/  STL [R1+0x710], R3 ;  /* 0x0007100301007387 */ /* 0x0003e80000100800 */
[----:B---3--:R-:W3:Y:S04]  /*26180*/  LDL.LU R5, [R1+0x1c] ;  /* 0x00001c0001057983 */ /* 0x008ee80000300800 */
[----:B------:R-:W3:Y:S01]  /*26190*/  LDL.LU R165, [R1+0x18] ;  /* 0x0000180001a57983 */ /* 0x000ee20000300800 */
[----:B------:R-:W-:Y:S01]  /*261a0*/  IMAD.MOV.U32 R190, RZ, RZ, R4 ;  /* 0x000000ffffbe7224 */ /* 0x000fe200078e0004 */
[----:B------:R-:W-:-:S02]  /*261b0*/  IADD3 R204, P1, R204, UR22, RZ ;  /* 0x00000016cccc7c10 */ /* 0x000fc4000ff3e0ff */
[----:B------:R-:W-:Y:S01]  /*261c0*/  IADD3 R212, P2, R212, UR22, RZ ;  /* 0x00000016d4d47c10 */ /* 0x000fe2000ff5e0ff */
[----:B------:R-:W3:Y:S01]  /*261d0*/  LDL.LU R4, [R1+0x38] ;  /* 0x0000380001047983 */ /* 0x000ee20000300800 */
[----:B------:R-:W-:-:S03]  /*261e0*/  IADD3.X R203, R203, UR16, RZ, P1, !PT ;  /* 0x00000010cbcb7c10 */ /* 0x000fc60008ffe4ff */
[----:B------:R1:W-:Y:S01]  /*261f0*/  LDGSTS.E [R188+0x27900], desc[UR18][R190.64], P0 ;  /* 0x27900000bebc7fae */ /* 0x0003e20008121852 */
[----:B------:R-:W-:Y:S02]  /*26200*/  IADD3.X R211, R211, UR16, RZ, P2, !PT ;  /* 0x00000010d3d37c10 */ /* 0x000fe400097fe4ff */
[----:B------:R-:W-:Y:S01]  /*26210*/  IADD3 R220, P1, R220, UR22, RZ ;  /* 0x00000016dcdc7c10 */ /* 0x000fe2000ff3e0ff */
[----:B-1----:R-:W-:Y:S02]  /*26220*/  IMAD.MOV.U32 R190, RZ, RZ, R2 ;  /* 0x000000ffffbe7224 */ /* 0x002fe400078e0002 */
[----:B------:R-:W-:Y:S01]  /*26230*/  IMAD.MOV.U32 R191, RZ, RZ, R3 ;  /* 0x000000ffffbf7224 */ /* 0x000fe200078e0003 */
[----:B------:R-:W-:Y:S01]  /*26240*/  IADD3.X R219, R219, UR16, RZ, P1, !PT ;  /* 0x00000010dbdb7c10 */ /* 0x000fe20008ffe4ff */
[----:B----4-:R-:W4:Y:S04]  /*26250*/  LDL.LU R2, [R1+0x3c] ;  /* 0x00003c0001027983 */ /* 0x010f280000300800 */
[----:B------:R1:W-:Y:S01]  /*26260*/  LDGSTS.E [R188+0x27d00], desc[UR18][R190.64], P0 ;  /* 0x27d00000bebc7fae */ /* 0x0003e20008121852 */
[----:B------:R-:W-:-:S02]  /*26270*/  IADD3 R228, P2, R228, UR22, RZ ;  /* 0x00000016e4e47c10 */ /* 0x000fc4000ff5e0ff */
[----:B------:R-:W-:Y:S01]  /*26280*/  IADD3 R236, P1, R236, UR22, RZ ;  /* 0x00000016ecec7c10 */ /* 0x000fe2000ff3e0ff */
[----:B------:R-:W4:Y:S01]  /*26290*/  LDL.LU R21, [R1+0x58] ;  /* 0x0000580001157983 */ /* 0x000f220000300800 */
[----:B-1----:R-:W-:Y:S02]  /*262a0*/  IMAD.MOV.U32 R190, RZ, RZ, R204 ;  /* 0x000000ffffbe7224 */ /* 0x002fe400078e00cc */
[----:B------:R-:W-:Y:S01]  /*262b0*/  IMAD.MOV.U32 R191, RZ, RZ, R203 ;  /* 0x000000ffffbf7224 */ /* 0x000fe200078e00cb */
[----:B------:R-:W-:Y:S01]  /*262c0*/  IADD3.X R227, R227, UR16, RZ, P2, !PT ;  /* 0x00000010e3e37c10 */ /* 0x000fe200097fe4ff */
[----:B------:R-:W4:Y:S01]  /*262d0*/  LDL.LU R20, [R1+0x5c] ;  /* 0x00005c0001147983 */ /* 0x000f220000300800 */
[----:B------:R-:W-:Y:S02]  /*262e0*/  IADD3.X R235, R235, UR16, RZ, P1, !PT ;  /* 0x00000010ebeb7c10 */ /* 0x000fe40008ffe4ff */
[----:B------:R-:W-:Y:S02]  /*262f0*/  IADD3 R244, P2, R244, UR22, RZ ;  /* 0x00000016f4f47c10 */ /* 0x000fe4000ff5e0ff */
[----:B------:R-:W-:-:S02]  /*26300*/  IADD3 R252, P1, R252, UR22, RZ ;  /* 0x00000016fcfc7c10 */ /* 0x000fc4000ff3e0ff */
[----:B------:R-:W-:Y:S02]  /*26310*/  IADD3.X R243, R243, UR16, RZ, P2, !PT ;  /* 0x00000010f3f37c10 */ /* 0x000fe400097fe4ff */
[----:B------:R-:W-:Y:S01]  /*26320*/  IADD3.X R251, R251, UR16, RZ, P1, !PT ;  /* 0x00000010fbfb7c10 */ /* 0x000fe20008ffe4ff */
[----:B--2---:R-:W-:Y:S02]  /*26330*/  VIADD R188, R0, UR5 ;  /* 0x0000000500bc7c36 */ /* 0x004fe40008000000 */
[----:B------:R-:W2:Y:S04]  /*26340*/  LDL.LU R0, [R1+0x7c] ;  /* 0x00007c0001007983 */ /* 0x000ea80000300800 */
[----:B------:R1:W-:Y:S04]  /*26350*/  LDGSTS.E [R188+0x200], desc[UR18][R190.64], P0 ;  /* 0x00200000bebc7fae */ /* 0x0003e80008121852 */
[----:B------:R-:W2:Y:S01]  /*26360*/  LDL.LU R3, [R1+0x9c] ;  /* 0x00009c0001037983 */ /* 0x000ea20000300800 */
[----:B-1----:R-:W-:-:S02]  /*26370*/  IMAD.MOV.U32 R190, RZ, RZ, R212 ;  /* 0x000000ffffbe7224 */ /* 0x002fc400078e00d4 */
        /* <DEDUP_REMOVED lines=16> */
[----:B------:R1:W-:Y:S01]  /*26480*/  LDGSTS.E [R188+0x1a00], desc[UR18][R190.64], P0 ;  /* 0x01a00000bebc7fae */ /* 0x0003e20008121852 */
[----:B---3--:R-:W-:-:S04]  /*26490*/  IADD3 R5, P2, R5, UR22, RZ ;  /* 0x0000001605057c10 */ /* 0x008fc8000ff5e0ff */
[----:B------:R-:W-:Y:S01]  /*264a0*/  IADD3.X R165, R165, UR16, RZ, P2, !PT ;  /* 0x00000010a5a57c10 */ /* 0x000fe200097fe4ff */
[----:B------:R3:W-:Y:S01]  /*264b0*/  STL [R1+0x1c], R5 ;  /* 0x00001c0501007387 */ /* 0x0007e20000100800 */
[----:B-1----:R-:W-:-:S03]  /*264c0*/  IMAD.MOV.U32 R190, RZ, RZ, R5 ;  /* 0x000000ffffbe7224 */ /* 0x002fc600078e0005 */
[----:B------:R1:W-:Y:S01]  /*264d0*/  STL [R1+0x18], R165 ;  /* 0x000018a501007387 */ /* 0x0003e20000100800 */
[----:B------:R-:W-:-:S03]  /*264e0*/  IMAD.MOV.U32 R191, RZ, RZ, R165 ;  /* 0x000000ffffbf7224 */ /* 0x000fc600078e00a5 */
[----:B---3--:R-:W3:Y:S04]  /*264f0*/  LDL.LU R5, [R1+0x78] ;  /* 0x0000780001057983 */ /* 0x008ee80000300800 */
[----:B-1----:R-:W3:Y:S04]  /*26500*/  LDL.LU R165, [R1+0x98] ;  /* 0x0000980001a57983 */ /* 0x002ee80000300800 */
[----:B------:R1:W-:Y:S01]  /*26510*/  LDGSTS.E [R188+0x1e00], desc[UR18][R190.64], P0 ;  /* 0x01e00000bebc7fae */ /* 0x0003e20008121852 */
[----:B----4-:R-:W-:-:S04]  /*26520*/  IADD3 R2, P1, R2, UR22, RZ ;  /* 0x0000001602027c10 */ /* 0x010fc8000ff3e0ff */
[----:B------:R-:W-:Y:S01]  /*26530*/  IADD3.X R4, R4, UR16, RZ, P1, !PT ;  /* 0x0000001004047c10 */ /* 0x000fe20008ffe4ff */
[----:B------:R4:W-:Y:S01]  /*26540*/  STL [R1+0x3c], R2 ;  /* 0x00003c0201007387 */ /* 0x0009e20000100800 */
[----:B-1----:R-:W-:-:S03]  /*26550*/  IMAD.MOV.U32 R190, RZ, RZ, R2 ;  /* 0x000000ffffbe7224 */ /* 0x002fc600078e0002 */
[----:B------:R-:W-:Y:S01]  /*26560*/  IMAD.MOV.U32 R191, RZ, RZ, R4 ;  /* 0x000000ffffbf7224 */ /* 0x000fe200078e0004 */
[----:B------:R1:W-:Y:S04]  /*26570*/  STL [R1+0x38], R4 ;  /* 0x0000380401007387 */ /* 0x0003e80000100800 */
[----:B------:R4:W-:Y:S01]  /*26580*/  LDGSTS.E [R188+0x2200], desc[UR18][R190.64], P0 ;  /* 0x02200000bebc7fae */ /* 0x0009e20008121852 */
[----:B------:R-:W-:-:S04]  /*26590*/  IADD3 R20, P2, R20, UR22, RZ ;  /* 0x0000001614147c10 */ /* 0x000fc8000ff5e0ff */
[----:B------:R-:W-:Y:S01]  /*265a0*/  IADD3.X R21, R21, UR16, RZ, P2, !PT ;  /* 0x0000001015157c10 */ /* 0x000fe200097fe4ff */
[----:B------:R1:W-:Y:S01]  /*265b0*/  STL [R1+0x5c], R20 ;  /* 0x00005c1401007387 */ /* 0x0003e20000100800 */
[----:B----4-:R-:W-:-:S03]  /*265c0*/  IMAD.MOV.U32 R190, RZ, RZ, R20 ;  /* 0x000000ffffbe7224 */ /* 0x010fc600078e0014 */
[----:B------:R-:W4:Y:S01]  /*265d0*/  LDL.LU R2, [R1+0xbc] ;  /* 0x0000bc0001027983 */ /* 0x000f220000300800 */
[----:B------:R-:W-:-:S03]  /*265e0*/  IMAD.MOV.U32 R191, RZ, RZ, R21 ;  /* 0x000000ffffbf7224 */ /* 0x000fc600078e0015 */
[----:B------:R1:W-:Y:S04]  /*265f0*/  STL [R1+0x58], R21 ;  /* 0x0000581501007387 */ /* 0x0003e80000100800 */
[----:B-1----:R-:W4:Y:S04]  /*26600*/  LDL.LU R4, [R1+0xdc] ;  /* 0x0000dc0001047983 */ /* 0x002f280000300800 */
[----:B------:R-:W4:Y:S04]  /*26610*/  LDL.LU R20, [R1+0xb8] ;  /* 0x0000b80001147983 */ /* 0x000f280000300800 */
[----:B------:R-:W4:Y:S04]  /*26620*/  LDL.LU R21, [R1+0xd8] ;  /* 0x0000d80001157983 */ /* 0x000f280000300800 */
[----:B------:R1:W-:Y:S01]  /*26630*/  LDGSTS.E [R188+0x2600], desc[UR18][R190.64], P0 ;  /* 0x02600000bebc7fae */ /* 0x0003e20008121852 */
[----:B--2---:R-:W-:-:S02]  /*26640*/  IADD3 R0, P1, R0, UR22, RZ ;  /* 0x0000001600007c10 */ /* 0x004fc4000ff3e0ff */
[----:B------:R-:W-:-:S03]  /*26650*/  IADD3 R3, P2, R3, UR22, RZ ;  /* 0x0000001603037c10 */ /* 0x000fc6000ff5e0ff */
[----:B------:R2:W-:Y:S01]  /*26660*/  STL [R1+0x7c], R0 ;  /* 0x00007c0001007387 */ /* 0x0005e20000100800 */
[----:B-1----:R-:W-:Y:S01]  /*26670*/  IMAD.MOV.U32 R190, RZ, RZ, R0 ;  /* 0x000000ffffbe7224 */ /* 0x002fe200078e0000 */
        /* <DEDUP_REMOVED lines=13> */
[----:B----4-:R-:W-:-:S03]  /*26750*/  IADD3 R2, P1, R2, UR22, RZ ;  /* 0x0000001602027c10 */ /* 0x010fc6000ff3e0ff */
[----:B------:R1:W-:Y:S01]  /*26760*/  LDGSTS.E [R188+0x2e00], desc[UR18][R190.64], P0 ;  /* 0x02e00000bebc7fae */ /* 0x0003e20008121852 */
[----:B------:R-:W-:Y:S02]  /*26770*/  IADD3 R4, P2, R4, UR22, RZ ;  /* 0x0000001604047c10 */ /* 0x000fe4000ff5e0ff */
[----:B------:R-:W-:Y:S01]  /*26780*/  IADD3.X R20, R20, UR16, RZ, P1, !PT ;  /* 0x0000001014147c10 */ /* 0x000fe20008ffe4ff */
[----:B------:R4:W-:Y:S01]  /*26790*/  STL [R1+0xbc], R2 ;  /* 0x0000bc0201007387 */ /* 0x0009e20000100800 */
[----:B-1----:R-:W-:Y:S01]  /*267a0*/  IMAD.MOV.U32 R190, RZ, RZ, R2 ;  /* 0x000000ffffbe7224 */ /* 0x002fe200078e0002 */
[----:B------:R-:W-:Y:S02]  /*267b0*/  IADD3.X R21, R21, UR16, RZ, P2, !PT ;  /* 0x0000001015157c10 */ /* 0x000fe400097fe4ff */
[----:B------:R-:W-:Y:S01]  /*267c0*/  IMAD.MOV.U32 R191, RZ, RZ, R20 ;  /* 0x000000ffffbf7224 */ /* 0x000fe200078e0014 */
[----:B------:R1:W-:Y:S04]  /*267d0*/  STL [R1+0xb8], R20 ;  /* 0x0000b81401007387 */ /* 0x0003e80000100800 */
[----:B------:R1:W-:Y:S04]  /*267e0*/  STL [R1+0xdc], R4 ;  /* 0x0000dc0401007387 */ /* 0x0003e80000100800 */
[----:B----4-:R-:W4:Y:S04]  /*267f0*/  LDL.LU R2, [R1+0x13c] ;  /* 0x00013c0001027983 */ /* 0x010f280000300800 */
[----:B------:R1:W-:Y:S04]  /*26800*/  STL [R1+0xd8], R21 ;  /* 0x0000d81501007387 */ /* 0x0003e80000100800 */
[----:B------:R1:W-:Y:S04]  /*26810*/  LDGSTS.E [R188+0x3200], desc[UR18][R190.64], P0 ;  /* 0x03200000bebc7fae */ /* 0x0003e80008121852 */
[----:B-1----:R-:W4:Y:S01]  /*26820*/  LDL.LU R20, [R1+0x15c] ;  /* 0x00015c0001147983 */ /* 0x002f220000300800 */
[----:B------:R-:W-:-:S02]  /*26830*/  IMAD.MOV.U32 R190, RZ, RZ, R4 ;  /* 0x000000ffffbe7224 */ /* 0x000fc400078e0004 */
[----:B------:R-:W-:Y:S01]  /*26840*/  IMAD.MOV.U32 R191, RZ, RZ, R21 ;  /* 0x000000ffffbf7224 */ /* 0x000fe200078e0015 */
        /* <DEDUP_REMOVED lines=22> */
[----:B------:R-:W-:-:S03]  /*269b0*/  IADD3 R20, P2, R20, UR22, RZ ;  /* 0x0000001614147c10 */ /* 0x000fc6000ff5e0ff */
[----:B------:R4:W-:Y:S01]  /*269c0*/  STL [R1+0x13c], R2 ;  /* 0x00013c0201007387 */ /* 0x0009e20000100800 */
[----:B------:R-:W-:Y:S01]  /*269d0*/  IADD3.X R4, R4, UR16, RZ, P1, !PT ;  /* 0x0000001004047c10 */ /* 0x000fe20008ffe4ff */
[----:B-1----:R-:W-:Y:S01]  /*269e0*/  IMAD.MOV.U32 R190, RZ, RZ, R2 ;  /* 0x000000ffffbe7224 */ /* 0x002fe200078e0002 */
        /* <DEDUP_REMOVED lines=178> */
[----:B-1----:R-:W-:Y:S01]  /*27510*/  IMAD.MOV.U32 R190, RZ, RZ, R2 ;  /* 0x000000ffffbe7224 */ /* 0x002fe200078e0002 */
        /* <DEDUP_REMOVED lines=68> */
[----:B------:R1:W-:Y:S04]  /*27960*/  LDGSTS.E [R188+0x22e00], desc[UR18][R190.64], P0 ;  /* 0x22e00000bebc7fae */ /* 0x0003e80008121852 */
[----:B------:R4:W-:Y:S01]  /*27970*/  STL [R1+0x4bc], R2 ;  /* 0x0004bc0201007387 */ /* 0x0009e20000100800 */
[----:B------:R-:W-:Y:S01]  /*27980*/  IADD3 R4, P2, R4, UR22, RZ ;  /* 0x0000001604047c10 */ /* 0x000fe2000ff5e0ff */
        /* <DEDUP_REMOVED lines=52> */
[----:B------:R-:W-:Y:S01]  /*27cd0*/  STL [R1+0x57c], R0 ;  /* 0x00057c0001007387 */ /* 0x000fe20000100800 */
[----:B-1----:R-:W-:Y:S01]  /*27ce0*/  IMAD.MOV.U32 R190, RZ, RZ, R0 ;  /* 0x000000ffffbe7224 */ /* 0x002fe200078e0000 */
[----:B------:R-:W-:Y:S02]  /*27cf0*/  IADD3 R3, P2, R3, UR22, RZ ;  /* 0x0000001603037c10 */ /* 0x000fe4000ff5e0ff */
[----:B---3--:R-:W-:Y:S02]  /*27d00*/  IADD3.X R5, R5, UR16, RZ, P1, !PT ;  /* 0x0000001005057c10 */ /* 0x008fe40008ffe4ff */
        /* <DEDUP_REMOVED lines=8> */
[----:B--2---:R-:W-:-:S03]  /*27d90*/  IMAD.MOV.U32 R191, RZ, RZ, R165 ;  /* 0x000000ffffbf7224 */ /* 0x004fc600078e00a5 */
[----:B-1----:R-:W2:Y:S01]  /*27da0*/  LDL.LU R165, [R1+0x5f8] ;  /* 0x0005f80001a57983 */ /* 0x002ea20000300800 */
[----:B------:R-:W-:-:S03]  /*27db0*/  IMAD.MOV.U32 R190, RZ, RZ, R3 ;  /* 0x000000ffffbe7224 */ /* 0x000fc600078e0003 */
[----:B------:R-:W2:Y:S04]  /*27dc0*/  LDL.LU R3, [R1+0x618] ;  /* 0x0006180001037983 */ /* 0x000ea80000300800 */
[----:B------:R1:W-:Y:S01]  /*27dd0*/  LDGSTS.E [R188+0x24e00], desc[UR18][R190.64], P0 ;  /* 0x24e00000bebc7fae */ /* 0x0003e20008121852 */
[----:B----4-:R-:W-:-:S05]  /*27de0*/  IADD3 R2, P1, R2, UR22, RZ ;  /* 0x0000001602027c10 */ /* 0x010fca000ff3e0ff */
[----:B------:R-:W-:Y:S01]  /*27df0*/  STL [R1+0x5bc], R2 ;  /* 0x0005bc0201007387 */ /* 0x000fe20000100800 */
[----:B------:R-:W-:Y:S01]  /*27e00*/  IADD3 R4, P2, R4, UR22, RZ ;  /* 0x0000001604047c10 */ /* 0x000fe2000ff5e0ff */
[----:B-1----:R-:W-:Y:S01]  /*27e10*/  IMAD.MOV.U32 R190, RZ, RZ, R2 ;  /* 0x000000ffffbe7224 */ /* 0x002fe200078e0002 */
[----:B------:R-:W-:Y:S02]  /*27e20*/  IADD3.X R20, R20, UR16, RZ, P1, !PT ;  /* 0x0000001014147c10 */ /* 0x000fe40008ffe4ff */
[----:B------:R-:W-:-:S03]  /*27e30*/  IADD3.X R21, R21, UR16, RZ, P2, !PT ;  /* 0x0000001015157c10 */ /* 0x000fc600097fe4ff */
[----:B------:R-:W-:Y:S01]  /*27e40*/  IMAD.MOV.U32 R191, RZ, RZ, R20 ;  /* 0x000000ffffbf7224 */ /* 0x000fe200078e0014 */
[----:B------:R1:W-:Y:S04]  /*27e50*/  STL [R1+0x5b8], R20 ;  /* 0x0005b81401007387 */ /* 0x0003e80000100800 */
[----:B------:R4:W-:Y:S04]  /*27e60*/  LDGSTS.E [R188+0x25200], desc[UR18][R190.64], P0 ;  /* 0x25200000bebc7fae */ /* 0x0009e80008121852 */
[----:B------:R-:W-:Y:S04]  /*27e70*/  STL [R1+0x5dc], R4 ;  /* 0x0005dc0401007387 */ /* 0x000fe80000100800 */
[----:B-1----:R-:W2:Y:S01]  /*27e80*/  LDL.LU R20, [R1+0x63c] ;  /* 0x00063c0001147983 */ /* 0x002ea20000300800 */
[----:B----4-:R-:W-:-:S02]  /*27e90*/  IMAD.MOV.U32 R190, RZ, RZ, R4 ;  /* 0x000000ffffbe7224 */ /* 0x010fc400078e0004 */
[----:B------:R-:W-:Y:S01]  /*27ea0*/  IMAD.MOV.U32 R191, RZ, RZ, R21 ;  /* 0x000000ffffbf7224 */ /* 0x000fe200078e0015 */
[----:B------:R1:W-:Y:S04]  /*27eb0*/  STL [R1+0x5d8], R21 ;  /* 0x0005d81501007387 */ /* 0x0003e80000100800 */
[----:B------:R-:W4:Y:S04]  /*27ec0*/  LDL.LU R2, [R1+0x65c] ;  /* 0x00065c0001027983 */ /* 0x000f280000300800 */
[----:B------:R3:W-:Y:S04]  /*27ed0*/  LDGSTS.E [R188+0x25600], desc[UR18][R190.64], P0 ;  /* 0x25600000bebc7fae */ /* 0x0007e80008121852 */
[----:B-1----:R-:W4:Y:S04]  /*27ee0*/  LDL.LU R21, [R1+0x638] ;  /* 0x0006380001157983 */ /* 0x002f280000300800 */
[----:B------:R-:W4:Y:S01]  /*27ef0*/  LDL.LU R4, [R1+0x658] ;  /* 0x0006580001047983 */ /* 0x000f220000300800 */
[----:B---3--:R-:W-:-:S02]  /*27f00*/  IADD3 R5, P1, R5, UR22, RZ ;  /* 0x0000001605057c10 */ /* 0x008fc4000ff3e0ff */
[----:B------:R-:W-:-:S03]  /*27f10*/  IADD3 R0, P2, R0, UR22, RZ ;  /* 0x0000001600007c10 */ /* 0x000fc6000ff5e0ff */
[----:B------:R-:W-:Y:S01]  /*27f20*/  IMAD.MOV.U32 R190, RZ, RZ, R5 ;  /* 0x000000ffffbe7224 */ /* 0x000fe200078e0005 */
[----:B--2---:R-:W-:Y:S01]  /*27f30*/  IADD3.X R165, R165, UR16, RZ, P1, !PT ;  /* 0x00000010a5a57c10 */ /* 0x004fe20008ffe4ff */
[----:B------:R1:W-:Y:S01]  /*27f40*/  STL [R1+0x5fc], R5 ;  /* 0x0005fc0501007387 */ /* 0x0003e20000100800 */
[----:B------:R-:W-:-:S03]  /*27f50*/  IADD3.X R3, R3, UR16, RZ, P2, !PT ;  /* 0x0000001003037c10 */ /* 0x000fc600097fe4ff */
[----:B------:R-:W-:Y:S01]  /*27f60*/  IMAD.MOV.U32 R191, RZ, RZ, R165 ;  /* 0x000000ffffbf7224 */ /* 0x000fe200078e00a5 */
[----:B------:R-:W-:Y:S04]  /*27f70*/  STL [R1+0x5f8], R165 ;  /* 0x0005f8a501007387 */ /* 0x000fe80000100800 */
[----:B------:R-:W-:Y:S04]  /*27f80*/  STL [R1+0x61c], R0 ;  /* 0x00061c0001007387 */ /* 0x000fe80000100800 */
[----:B------:R2:W-:Y:S04]  /*27f90*/  LDGSTS.E [R188+0x25a00], desc[UR18][R190.64], P0 ;  /* 0x25a00000bebc7fae */ /* 0x0005e80008121852 */
[----:B------:R3:W-:Y:S04]  /*27fa0*/  STL [R1+0x618], R3 ;  /* 0x0006180301007387 */ /* 0x0007e80000100800 */
[----:B-1----:R-:W4:Y:S01]  /*27fb0*/  LDL.LU R5, [R1+0x678] ;  /* 0x0006780001057983 */ /* 0x002f220000300800 */
[----:B--2---:R-:W-:-:S03]  /*27fc0*/  IMAD.MOV.U32 R191, RZ, RZ, R3 ;  /* 0x000000ffffbf7224 */ /* 0x004fc600078e0003 */
[----:B---3--:R-:W2:Y:S01]  /*27fd0*/  LDL.LU R3, [R1+0x67c] ;  /* 0x00067c0001037983 */ /* 0x008ea20000300800 */
[----:B------:R-:W-:-:S03]  /*27fe0*/  IMAD.MOV.U32 R190, RZ, RZ, R0 ;  /* 0x000000ffffbe7224 */ /* 0x000fc600078e0000 */
[----:B------:R-:W3:Y:S04]  /*27ff0*/  LDL.LU R245, [R1+0x698] ;  /* 0x0006980001f57983 */ /* 0x000ee80000300800 */
[----:B------:R-:W3:Y:S04]  /*28000*/  LDL.LU R0, [R1+0x69c] ;  /* 0x00069c0001007983 */ /* 0x000ee80000300800 */
[----:B------:R1:W-:Y:S01]  /*28010*/  LDGSTS.E [R188+0x25e00], desc[UR18][R190.64], P0 ;  /* 0x25e00000bebc7fae */ /* 0x0003e20008121852 */
[----:B------:R-:W-:-:S05]  /*28020*/  IADD3 R20, P1, R20, UR22, RZ ;  /* 0x0000001614147c10 */ /* 0x000fca000ff3e0ff */
[----:B-1----:R-:W-:Y:S01]  /*28030*/  IMAD.MOV.U32 R190, RZ, RZ, R20 ;  /* 0x000000ffffbe7224 */ /* 0x002fe200078e0014 */
[----:B----4-:R-:W-:Y:S02]  /*28040*/  IADD3 R2, P2, R2, UR22, RZ ;  /* 0x0000001602027c10 */ /* 0x010fe4000ff5e0ff */
[----:B------:R-:W-:Y:S02]  /*28050*/  IADD3.X R21, R21, UR16, RZ, P1, !PT ;  /* 0x0000001015157c10 */ /* 0x000fe40008ffe4ff */
[----:B------:R-:W-:-:S03]  /*28060*/  IADD3.X R4, R4, UR16, RZ, P2, !PT ;  /* 0x0000001004047c10 */ /* 0x000fc600097fe4ff */
[----:B------:R-:W-:Y:S01]  /*28070*/  IMAD.MOV.U32 R191, RZ, RZ, R21 ;  /* 0x000000ffffbf7224 */ /* 0x000fe200078e0015 */
[----:B------:R-:W-:Y:S04]  /*28080*/  STL [R1+0x63c], R20 ;  /* 0x00063c1401007387 */ /* 0x000fe80000100800 */
[----:B------:R1:W-:Y:S04]  /*28090*/  LDGSTS.E [R188+0x26200], desc[UR18][R190.64], P0 ;  /* 0x26200000bebc7fae */ /* 0x0003e80008121852 */
[----:B------:R4:W-:Y:S04]  /*280a0*/  STL [R1+0x638], R21 ;  /* 0x0006381501007387 */ /* 0x0009e80000100800 */
[----:B------:R-:W-:Y:S01]  /*280b0*/  STL [R1+0x65c], R2 ;  /* 0x00065c0201007387 */ /* 0x000fe20000100800 */
[----:B-1----:R-:W-:-:S02]  /*280c0*/  IMAD.MOV.U32 R190, RZ, RZ, R2 ;  /* 0x000000ffffbe7224 */ /* 0x002fc400078e0002 */
[----:B------:R-:W-:Y:S01]  /*280d0*/  IMAD.MOV.U32 R191, RZ, RZ, R4 ;  /* 0x000000ffffbf7224 */ /* 0x000fe200078e0004 */
[----:B------:R1:W-:Y:S04]  /*280e0*/  STL [R1+0x658], R4 ;  /* 0x0006580401007387 */ /* 0x0003e80000100800 */
[----:B------:R-:W3:Y:S04]  /*280f0*/  LDL.LU R165, [R1+0x6bc] ;  /* 0x0006bc0001a57983 */ /* 0x000ee80000300800 */
[----:B------:R2:W-:Y:S04]  /*28100*/  LDGSTS.E [R188+0x26600], desc[UR18][R190.64], P0 ;  /* 0x26600000bebc7fae */ /* 0x0005e80008121852 */
[----:B----4-:R-:W4:Y:S04]  /*28110*/  LDL.LU R21, [R1+0x6d8] ;  /* 0x0006d80001157983 */ /* 0x010f280000300800 */
[----:B------:R-:W4:Y:S04]  /*28120*/  LDL.LU R20, [R1+0x6dc] ;  /* 0x0006dc0001147983 */ /* 0x000f280000300800 */
[----:B-1----:R-:W4:Y:S04]  /*28130*/  LDL.LU R4, [R1+0x6fc] ;  /* 0x0006fc0001047983 */ /* 0x002f280000300800 */
[----:B------:R-:W4:Y:S01]  /*28140*/  LDL.LU R2, [R1+0x71c] ;  /* 0x00071c0001027983 */ /* 0x000f220000300800 */
[----:B--2---:R-:W-:-:S04]  /*28150*/  IADD3 R3, P1, R3, UR22, RZ ;  /* 0x0000001603037c10 */ /* 0x004fc8000ff3e0ff */
[----:B------:R-:W-:Y:S01]  /*28160*/  IADD3.X R5, R5, UR16, RZ, P1, !PT ;  /* 0x0000001005057c10 */ /* 0x000fe20008ffe4ff */
[----:B------:R-:W-:Y:S01]  /*28170*/  IMAD.MOV.U32 R190, RZ, RZ, R3 ;  /* 0x000000ffffbe7224 */ /* 0x000fe200078e0003 */
[----:B---3--:R-:W-:-:S03]  /*28180*/  IADD3 R0, P2, R0, UR22, RZ ;  /* 0x0000001600007c10 */ /* 0x008fc6000ff5e0ff */
[----:B------:R-:W-:Y:S01]  /*28190*/  IMAD.MOV.U32 R191, RZ, RZ, R5 ;  /* 0x000000ffffbf7224 */ /* 0x000fe200078e0005 */
[----:B------:R-:W-:Y:S01]  /*281a0*/  IADD3.X R245, R245, UR16, RZ, P2, !PT ;  /* 0x00000010f5f57c10 */ /* 0x000fe200097fe4ff */
[----:B------:R-:W-:Y:S04]  /*281b0*/  STL [R1+0x67c], R3 ;  /* 0x00067c0301007387 */ /* 0x000fe80000100800 */
[----:B------:R1:W-:Y:S04]  /*281c0*/  STL [R1+0x678], R5 ;  /* 0x0006780501007387 */ /* 0x0003e80000100800 */
[----:B------:R2:W-:Y:S04]  /*281d0*/  LDGSTS.E [R188+0x26a00], desc[UR18][R190.64], P0 ;  /* 0x26a00000bebc7fae */ /* 0x0005e80008121852 */
[----:B------:R-:W-:Y:S04]  /*281e0*/  STL [R1+0x69c], R0 ;  /* 0x00069c0001007387 */ /* 0x000fe80000100800 */
[----:B-1----:R-:W3:Y:S01]  /*281f0*/  LDL.LU R5, [R1+0x6f8] ;  /* 0x0006f80001057983 */ /* 0x002ee20000300800 */
[----:B--2---:R-:W-:-:S02]  /*28200*/  IMAD.MOV.U32 R190, RZ, RZ, R0 ;  /* 0x000000ffffbe7224 */ /* 0x004fc400078e0000 */
[----:B------:R-:W-:Y:S01]  /*28210*/  IMAD.MOV.U32 R191, RZ, RZ, R245 ;  /* 0x000000ffffbf7224 */ /* 0x000fe200078e00f5 */
[----:B------:R1:W-:Y:S04]  /*28220*/  STL [R1+0x698], R245 ;  /* 0x000698f501007387 */ /* 0x0003e80000100800 */
[----:B------:R-:W2:Y:S04]  /*28230*/  LDL.LU R3, [R1+0x718] ;  /* 0x0007180001037983 */ /* 0x000ea80000300800 */
[----:B------:R4:W-:Y:S04]  /*28240*/  LDGSTS.E [R188+0x26e00], desc[UR18][R190.64], P0 ;  /* 0x26e00000bebc7fae */ /* 0x0009e80008121852 */
[----:B-1----:R-:W3:Y:S04]  /*28250*/  LDL.LU R245, [R1+0xb00] ;  /* 0x000b000001f57983 */ /* 0x002ee80000300800 */
[----:B------:R-:W3:Y:S04]  /*28260*/  LDL R0, [R1+0xabc] ;  /* 0x000abc0001007983 */ /* 0x000ee80000100800 */
[----:B------:R-:W3:Y:S01]  /*28270*/  LDL.LU R191, [R1+0x6b8] ;  /* 0x0006b80001bf7983 */ /* 0x000ee20000300800 */
[----:B------:R-:W-:-:S05]  /*28280*/  IADD3 R165, P1, R165, UR22, RZ ;  /* 0x00000016a5a57c10 */ /* 0x000fca000ff3e0ff */
[----:B----4-:R-:W-:Y:S01]  /*28290*/  IMAD.MOV.U32 R190, RZ, RZ, R165 ;  /* 0x000000ffffbe7224 */ /* 0x010fe200078e00a5 */
[----:B------:R-:W-:Y:S01]  /*282a0*/  IADD3 R20, P2, R20, UR22, RZ ;  /* 0x0000001614147c10 */ /* 0x000fe2000ff5e0ff */
[----:B------:R-:W-:Y:S03]  /*282b0*/  STL [R1+0x6bc], R165 ;  /* 0x0006bca501007387 */ /* 0x000fe60000100800 */
[----:B------:R-:W-:Y:S02]  /*282c0*/  IADD3.X R21, R21, UR16, RZ, P2, !PT ;  /* 0x0000001015157c10 */ /* 0x000fe400097fe4ff */
[----:B------:R-:W-:-:S04]  /*282d0*/  IADD3 R2, P2, R2, UR22, RZ ;  /* 0x0000001602027c10 */ /* 0x000fc8000ff5e0ff */
[----:B--2---:R-:W-:Y:S02]  /*282e0*/  IADD3.X R3, R3, UR16, RZ, P2, !PT ;  /* 0x0000001003037c10 */ /* 0x004fe400097fe4ff */
[----:B---3--:R-:W-:Y:S02]  /*282f0*/  IADD3.X R191, R191, UR16, RZ, P1, !PT ;  /* 0x00000010bfbf7c10 */ /* 0x008fe40008ffe4ff */
[----:B------:R-:W-:-:S03]  /*28300*/  IADD3 R4, P1, R4, UR22, RZ ;  /* 0x0000001604047c10 */ /* 0x000fc6000ff3e0ff */
[----:B------:R1:W-:Y:S01]  /*28310*/  STL [R1+0x6b8], R191 ;  /* 0x0006b8bf01007387 */ /* 0x0003e20000100800 */
[----:B------:R-:W-:-:S03]  /*28320*/  IADD3.X R5, R5, UR16, RZ, P1, !PT ;  /* 0x0000001005057c10 */ /* 0x000fc60008ffe4ff */
[----:B------:R2:W-:Y:S04]  /*28330*/  LDGSTS.E [R188+0x27200], desc[UR18][R190.64], P0 ;  /* 0x27200000bebc7fae */ /* 0x0005e80008121852 */
[----:B------:R-:W-:Y:S01]  /*28340*/  STL [R1+0x6dc], R20 ;  /* 0x0006dc1401007387 */ /* 0x000fe20000100800 */
[----:B--2---:R-:W-:Y:S02]  /*28350*/  IMAD.MOV.U32 R190, RZ, RZ, R20 ;  /* 0x000000ffffbe7224 */ /* 0x004fe400078e0014 */
[----:B-1----:R-:W-:Y:S01]  /*28360*/  IMAD.MOV.U32 R191, RZ, RZ, R21 ;  /* 0x000000ffffbf7224 */ /* 0x002fe200078e0015 */
[----:B------:R1:W-:Y:S04]  /*28370*/  STL [R1+0x6d8], R21 ;  /* 0x0006d81501007387 */ /* 0x0003e80000100800 */
[----:B------:R2:W-:Y:S04]  /*28380*/  LDGSTS.E [R188+0x27600], desc[UR18][R190.64], P0 ;  /* 0x27600000bebc7fae */ /* 0x0005e80008121852 */
[----:B------:R-:W-:Y:S04]  /*28390*/  STL [R1+0x6fc], R4 ;  /* 0x0006fc0401007387 */ /* 0x000fe80000100800 */
[----:B------:R-:W-:Y:S01]  /*283a0*/  STL [R1+0x6f8], R5 ;  /* 0x0006f80501007387 */ /* 0x000fe20000100800 */
[----:B--2---:R-:W-:-:S02]  /*283b0*/  IMAD.MOV.U32 R190, RZ, RZ, R4 ;  /* 0x000000ffffbe7224 */ /* 0x004fc400078e0004 */
[----:B------:R-:W-:Y:S01]  /*283c0*/  IMAD.MOV.U32 R191, RZ, RZ, R5 ;  /* 0x000000ffffbf7224 */ /* 0x000fe200078e0005 */
[----:B------:R2:W-:Y:S04]  /*283d0*/  STL [R1+0x71c], R2 ;  /* 0x00071c0201007387 */ /* 0x0005e80000100800 */
[----:B------:R3:W-:Y:S04]  /*283e0*/  LDGSTS.E [R188+0x27a00], desc[UR18][R190.64], P0 ;  /* 0x27a00000bebc7fae */ /* 0x0007e80008121852 */
[----:B------:R4:W-:Y:S04]  /*283f0*/  STL [R1+0x718], R3 ;  /* 0x0007180301007387 */ /* 0x0009e80000100800 */
[----:B-1----:R-:W4:Y:S01]  /*28400*/  LDL.LU R21, [R1] ;  /* 0x0000000001157983 */ /* 0x002f220000300800 */
[----:B---3--:R-:W-:-:S03]  /*28410*/  IMAD.MOV.U32 R190, RZ, RZ, R2 ;  /* 0x000000ffffbe7224 */ /* 0x008fc600078e0002 */
[----:B--2---:R-:W2:Y:S01]  /*28420*/  LDL.LU R2, [R1+0x4] ;  /* 0x0000040001027983 */ /* 0x004ea20000300800 */
[----:B------:R-:W-:-:S03]  /*28430*/  IMAD.MOV.U32 R191, RZ, RZ, R3 ;  /* 0x000000ffffbf7224 */ /* 0x000fc600078e0003 */
[----:B------:R-:W3:Y:S04]  /*28440*/  LDL.LU R165, [R1+0x20] ;  /* 0x0000200001a57983 */ /* 0x000ee80000300800 */
[----:B------:R-:W3:Y:S04]  /*28450*/  LDL.LU R4, [R1+0x24] ;  /* 0x0000240001047983 */ /* 0x000ee80000300800 */
[----:B------:R1:W-:Y:S04]  /*28460*/  LDGSTS.E [R188+0x27e00], desc[UR18][R190.64], P0 ;  /* 0x27e00000bebc7fae */ /* 0x0003e80008121852 */
[----:B----4-:R-:W4:Y:S01]  /*28470*/  LDL.LU R3, [R1+0x40] ;  /* 0x0000400001037983 */ /* 0x010f220000300800 */
[----:B-1----:R-:W-:-:S03]  /*28480*/  VIADD R188, R0, UR5 ;  /* 0x0000000500bc7c36 */ /* 0x002fc60008000000 */
[----:B------:R-:W4:Y:S04]  /*28490*/  LDL.LU R0, [R1+0x44] ;  /* 0x0000440001007983 */ /* 0x000f280000300800 */
[----:B------:R-:W4:Y:S04]  /*284a0*/  LDL.LU R20, [R1+0x60] ;  /* 0x0000600001147983 */ /* 0x000f280000300800 */
[----:B------:R-:W4:Y:S01]  /*284b0*/  LDL.LU R5, [R1+0x64] ;  /* 0x0000640001057983 */ /* 0x000f220000300800 */
[----:B------:R-:W-:Y:S02]  /*284c0*/  IADD3 R206, P1, R206, UR22, RZ ;  /* 0x00000016cece7c10 */ /* 0x000fe4000ff3e0ff */
[----:B------:R-:W-:-:S02]  /*284d0*/  IADD3 R214, P2, R214, UR22, RZ ;  /* 0x00000016d6d67c10 */ /* 0x000fc4000ff5e0ff */
[----:B------:R-:W-:Y:S01]  /*284e0*/  IADD3.X R205, R205, UR16, RZ, P1, !PT ;  /* 0x00000010cdcd7c10 */ /* 0x000fe20008ffe4ff */
[----:B------:R-:W-:Y:S01]  /*284f0*/  IMAD.MOV.U32 R190, RZ, RZ, R206 ;  /* 0x000000ffffbe7224 */ /* 0x000fe200078e00ce */
[----:B------:R-:W-:-:S03]  /*28500*/  IADD3.X R213, R213, UR16, RZ, P2, !PT ;  /* 0x00000010d5d57c10 */ /* 0x000fc600097fe4ff */
[----:B------:R-:W-:Y:S01]  /*28510*/  IMAD.MOV.U32 R191, RZ, RZ, R205 ;  /* 0x000000ffffbf7224 */ /* 0x000fe200078e00cd */
[----:B------:R-:W-:-:S04]  /*28520*/  IADD3 R222, P1, R222, UR22, RZ ;  /* 0x00000016dede7c10 */ /* 0x000fc8000ff3e0ff */
[----:B------:R1:W-:Y:S01]  /*28530*/  LDGSTS.E [R188+0x300], desc[UR18][R190.64], P0 ;  /* 0x00300000bebc7fae */ /* 0x0003e20008121852 */
[----:B------:R-:W-:Y:S02]  /*28540*/  IADD3.X R221, R221, UR16, RZ, P1, !PT ;  /* 0x00000010dddd7c10 */ /* 0x000fe40008ffe4ff */
[----:B------:R-:W-:Y:S01]  /*28550*/  IADD3 R230, P2, R230, UR22, RZ ;  /* 0x00000016e6e67c10 */ /* 0x000fe2000ff5e0ff */
[----:B-1----:R-:W-:Y:S02]  /*28560*/  IMAD.MOV.U32 R190, RZ, RZ, R214 ;  /* 0x000000ffffbe7224 */ /* 0x002fe400078e00d6 */
[----:B------:R-:W-:Y:S01]  /*28570*/  IMAD.MOV.U32 R191, RZ, RZ, R213 ;  /* 0x000000ffffbf7224 */ /* 0x000fe200078e00d5 */
[----:B------:R-:W-:-:S04]  /*28580*/  IADD3.X R229, R229, UR16, RZ, P2, !PT ;  /* 0x00000010e5e57c10 */ /* 0x000fc800097fe4ff */
[----:B------:R1:W-:Y:S01]  /*28590*/  LDGSTS.E [R188+0x700], desc[UR18][R190.64], P0 ;  /* 0x00700000bebc7fae */ /* 0x0003e20008121852 */
[----:B------:R-:W-:Y:S02]  /*285a0*/  IADD3 R238, P1, R238, UR22, RZ ;  /* 0x00000016eeee7c10 */ /* 0x000fe4000ff3e0ff */
[----:B------:R-:W-:Y:S02]  /*285b0*/  IADD3 R246, P2, R246, UR22, RZ ;  /* 0x00000016f6f67c10 */ /* 0x000fe4000ff5e0ff */
[----:B------:R-:W-:Y:S01]  /*285c0*/  IADD3.X R237, R237, UR16, RZ, P1, !PT ;  /* 0x00000010eded7c10 */ /* 0x000fe20008ffe4ff */
[----:B-1----:R-:W-:Y:S02]  /*285d0*/  IMAD.MOV.U32 R190, RZ, RZ, R222 ;  /* 0x000000ffffbe7224 */ /* 0x002fe400078e00de */
[----:B------:R-:W-:-:S05]  /*285e0*/  IMAD.MOV.U32 R191, RZ, RZ, R221 ;  /* 0x000000ffffbf7224 */ /* 0x000fca00078e00dd */
[----:B------:R1:W-:Y:S01]  /*285f0*/  LDGSTS.E [R188+0xb00], desc[UR18][R190.64], P0 ;  /* 0x00b00000bebc7fae */ /* 0x0003e20008121852 */
[----:B------:R-:W-:Y:S01]  /*28600*/  IADD3.X R245, R245, UR16, RZ, P2, !PT ;  /* 0x00000010f5f57c10 */ /* 0x000fe200097fe4ff */
        /* <DEDUP_REMOVED lines=9> */
[----:B--2---:R-:W-:-:S04]  /*286a0*/  IADD3 R2, P1, R2, UR22, RZ ;  /* 0x0000001602027c10 */ /* 0x004fc8000ff3e0ff */
[----:B------:R-:W-:Y:S02]  /*286b0*/  IADD3.X R21, R21, UR16, RZ, P1, !PT ;  /* 0x0000001015157c10 */ /* 0x000fe40008ffe4ff */
[----:B---3--:R-:W-:Y:S01]  /*286c0*/  IADD3 R4, P2, R4, UR22, RZ ;  /* 0x0000001604047c10 */ /* 0x008fe2000ff5e0ff */
[----:B------:R2:W-:Y:S01]  /*286d0*/  STL [R1+0x4], R2 ;  /* 0x0000040201007387 */ /* 0x0005e20000100800 */
[----:B-1----:R-:W-:Y:S02]  /*286e0*/  IMAD.MOV.U32 R190, RZ, RZ, R2 ;  /* 0x000000ffffbe7224 */ /* 0x002fe400078e0002 */
[----:B------:R-:W-:Y:S01]  /*286f0*/  IADD3.X R165, R165, UR16, RZ, P2, !PT ;  /* 0x00000010a5a57c10 */ /* 0x000fe200097fe4ff */
[----:B------:R-:W-:Y:S01]  /*28700*/  IMAD.MOV.U32 R191, RZ, RZ, R21 ;  /* 0x000000ffffbf7224 */ /* 0x000fe200078e0015 */
[----:B------:R1:W-:Y:S04]  /*28710*/  STL [R1], R21 ;  /* 0x0000001501007387 */ /* 0x0003e80000100800 */
[----:B------:R3:W-:Y:S04]  /*28720*/  STL [R1+0x24], R4 ;  /* 0x0000240401007387 */ /* 0x0007e80000100800 */
[----:B--2---:R-:W2:Y:S01]  /*28730*/  LDL.LU R2, [R1+0x84] ;  /* 0x0000840001027983 */ /* 0x004ea20000300800 */
[----:B----4-:R-:W-:-:S03]  /*28740*/  IADD3 R0, P1, R0, UR22, RZ ;  /* 0x0000001600007c10 */ /* 0x010fc6000ff3e0ff */
[----:B------:R4:W-:Y:S04]  /*28750*/  STL [R1+0x20], R165 ;  /* 0x000020a501007387 */ /* 0x0009e80000100800 */
[----:B------:R3:W-:Y:S01]  /*28760*/  LDGSTS.E [R188+0x1b00], desc[UR18][R190.64], P0 ;  /* 0x01b00000bebc7fae */ /* 0x0007e20008121852 */
[----:B------:R-:W-:-:S03]  /*28770*/  IADD3.X R3, R3, UR16, RZ, P1, !PT ;  /* 0x0000001003037c10 */ /* 0x000fc60008ffe4ff */
[----:B-1----:R-:W2:Y:S01]  /*28780*/  LDL.LU R21, [R1+0xa4] ;  /* 0x0000a40001157983 */ /* 0x002ea20000300800 */
[----:B------:R-:W-:Y:S01]  /*28790*/  IADD3 R5, P2, R5, UR22, RZ ;  /* 0x0000001605057c10 */ /* 0x000fe2000ff5e0ff */
[----:B---3--:R-:W-:Y:S02]  /*287a0*/  IMAD.MOV.U32 R190, RZ, RZ, R4 ;  /* 0x000000ffffbe7224 */ /* 0x008fe400078e0004 */
[----:B------:R-:W-:Y:S01]  /*287b0*/  IMAD.MOV.U32 R191, RZ, RZ, R165 ;  /* 0x000000ffffbf7224 */ /* 0x000fe200078e00a5 */
[----:B------:R-:W3:Y:S01]  /*287c0*/  LDL.LU R4, [R1+0x80] ;  /* 0x0000800001047983 */ /* 0x000ee20000300800 */
[----:B------:R-:W-:-:S03]  /*287d0*/  IADD3.X R20, R20, UR16, RZ, P2, !PT ;  /* 0x0000001014147c10 */ /* 0x000fc600097fe4ff */
[----:B----4-:R-:W4:Y:S04]  /*287e0*/  LDL.LU R165, [R1+0xa0] ;  /* 0x0000a00001a57983 */ /* 0x010f280000300800 */
[----:B------:R1:W-:Y:S04]  /*287f0*/  LDGSTS.E [R188+0x1f00], desc[UR18][R190.64], P0 ;  /* 0x01f00000bebc7fae */ /* 0x0003e80008121852 */
[----:B------:R1:W-:Y:S04]  /*28800*/  STL [R1+0x44], R0 ;  /* 0x0000440001007387 */ /* 0x0003e80000100800 */
[----:B------:R1:W-:Y:S02]  /*28810*/  STL [R1+0x40], R3 ;  /* 0x0000400301007387 */ /* 0x0003e40000100800 */
[----:B-1----:R-:W-:-:S02]  /*28820*/  IMAD.MOV.U32 R190, RZ, RZ, R0 ;  /* 0x000000ffffbe7224 */ /* 0x002fc400078e0000 */
[----:B------:R-:W-:Y:S01]  /*28830*/  IMAD.MOV.U32 R191, RZ, RZ, R3 ;  /* 0x000000ffffbf7224 */ /* 0x000fe200078e0003 */
[----:B------:R1:W-:Y:S04]  /*28840*/  STL [R1+0x64], R5 ;  /* 0x0000640501007387 */ /* 0x0003e80000100800 */
[----:B------:R-:W4:Y:S04]  /*28850*/  LDL.LU R0, [R1+0xc4] ;  /* 0x0000c40001007983 */ /* 0x000f280000300800 */
[----:B------:R1:W-:Y:S04]  /*28860*/  STL [R1+0x60], R20 ;  /* 0x0000601401007387 */ /* 0x0003e80000100800 */
[----:B------:R1:W-:Y:S04]  /*28870*/  LDGSTS.E [R188+0x2300], desc[UR18][R190.64], P0 ;  /* 0x02300000bebc7fae */ /* 0x0003e80008121852 */
[----:B------:R-:W4:Y:S01]  /*28880*/  LDL.LU R3, [R1+0xe4] ;  /* 0x0000e40001037983 */ /* 0x000f220000300800 */
[----:B-1----:R-:W-:-:S03]  /*28890*/  IMAD.MOV.U32 R190, RZ, RZ, R5 ;  /* 0x000000ffffbe7224 */ /* 0x002fc600078e0005 */
        /* <DEDUP_REMOVED lines=9> */
[----:B----4-:R-:W-:-:S03]  /*28930*/  IADD3.X R165, R165, UR16, RZ, P2, !PT ;  /* 0x00000010a5a57c10 */ /* 0x010fc600097fe4ff */
[----:B------:R-:W-:Y:S01]  /*28940*/  IMAD.MOV.U32 R191, RZ, RZ, R4 ;  /* 0x000000ffffbf7224 */ /* 0x000fe200078e0004 */
[----:B------:R1:W-:Y:S04]  /*28950*/  STL [R1+0x80], R4 ;  /* 0x0000800401007387 */ /* 0x0003e80000100800 */
[----:B------:R3:W-:Y:S04]  /*28960*/  STL [R1+0xa4], R21 ;  /* 0x0000a41501007387 */ /* 0x0007e80000100800 */
[----:B--2---:R-:W2:Y:S04]  /*28970*/  LDL.LU R2, [R1+0x104] ;  /* 0x0001040001027983 */ /* 0x004ea80000300800 */
[----:B------:R4:W-:Y:S04]  /*28980*/  STL [R1+0xa0], R165 ;  /* 0x0000a0a501007387 */ /* 0x0009e80000100800 */
[----:B------:R3:W-:Y:S04]  /*28990*/  LDGSTS.E [R188+0x2b00], desc[UR18][R190.64], P0 ;  /* 0x02b00000bebc7fae */ /* 0x0007e80008121852 */
[----:B-1----:R-:W2:Y:S01]  /*289a0*/  LDL.LU R4, [R1+0x124] ;  /* 0x0001240001047983 */ /* 0x002ea20000300800 */
[----:B------:R-:W-:Y:S01]  /*289b0*/  IADD3 R0, P1, R0, UR22, RZ ;  /* 0x0000001600007c10 */ /* 0x000fe2000ff3e0ff */
[----:B---3--:R-:W-:-:S02]  /*289c0*/  IMAD.MOV.U32 R190, RZ, RZ, R21 ;  /* 0x000000ffffbe7224 */ /* 0x008fc400078e0015 */
[----:B------:R-:W-:Y:S01]  /*289d0*/  IMAD.MOV.U32 R191, RZ, RZ, R165 ;  /* 0x000000ffffbf7224 */ /* 0x000fe200078e00a5 */
[----:B------:R-:W3:Y:S01]  /*289e0*/  LDL.LU R21, [R1+0x100] ;  /* 0x0001000001157983 */ /* 0x000ee20000300800 */
[----:B------:R-:W-:-:S03]  /*289f0*/  IADD3 R3, P2, R3, UR22, RZ ;  /* 0x0000001603037c10 */ /* 0x000fc6000ff5e0ff */
[----:B----4-:R-:W4:Y:S04]  /*28a00*/  LDL.LU R165, [R1+0x120] ;  /* 0x0001200001a57983 */ /* 0x010f280000300800 */
[----:B------:R1:W-:Y:S01]  /*28a10*/  LDGSTS.E [R188+0x2f00], desc[UR18][R190.64], P0 ;  /* 0x02f00000bebc7fae */ /* 0x0003e20008121852 */
[----:B------:R-:W-:-:S03]  /*28a20*/  IADD3.X R5, R5, UR16, RZ, P1, !PT ;  /* 0x0000001005057c10 */ /* 0x000fc60008ffe4ff */
[----:B------:R1:W-:Y:S01]  /*28a30*/  STL [R1+0xc4], R0 ;  /* 0x0000c40001007387 */ /* 0x0003e20000100800 */
[----:B------:R-:W-:-:S03]  /*28a40*/  IADD3.X R20, R20, UR16, RZ, P2, !PT ;  /* 0x0000001014147c10 */ /* 0x000fc600097fe4ff */
[----:B------:R1:W-:Y:S02]  /*28a50*/  STL [R1+0xc0], R5 ;  /* 0x0000c00501007387 */ /* 0x0003e40000100800 */
[----:B-1----:R-:W-:Y:S02]  /*28a60*/  IMAD.MOV.U32 R190, RZ, RZ, R0 ;  /* 0x000000ffffbe7224 */ /* 0x002fe400078e0000 */
        /* <DEDUP_REMOVED lines=336> */
[----:B-1----:R-:W-:Y:S01]  /*29f70*/  IMAD.MOV.U32 R190, RZ, RZ, R2 ;  /* 0x000000ffffbe7224 */ /* 0x002fe200078e0002 */
[----:B------:R-:W-:Y:S02]  /*29f80*/  IADD3 R21, P2, R21, UR22, RZ ;  /* 0x0000001615157c10 */ /* 0x000fe4000ff5e0ff */
[----:B---3--:R-:W-:Y:S02]  /*29f90*/  IADD3.X R4, R4, UR16, RZ, P1, !PT ;  /* 0x0000001004047c10 */ /* 0x008fe40008ffe4ff */
[----:B----4-:R-:W-:-:S03]  /*29fa0*/  IADD3.X R165, R165, UR16, RZ, P2, !PT ;  /* 0x00000010a5a57c10 */ /* 0x010fc600097fe4ff */
[----:B------:R-:W-:Y:S01]  /*29fb0*/  IMAD.MOV.U32 R191, RZ, RZ, R4 ;  /* 0x000000ffffbf7224 */ /* 0x000fe200078e0004 */
[----:B------:R-:W-:Y:S04]  /*29fc0*/  STL [R1+0x584], R2 ;  /* 0x0005840201007387 */ /* 0x000fe80000100800 */
[----:B------:R1:W-:Y:S04]  /*29fd0*/  LDGSTS.E [R188+0x24b00], desc[UR18][R190.64], P0 ;  /* 0x24b00000bebc7fae */ /* 0x0003e80008121852 */
[----:B------:R2:W-:Y:S04]  /*29fe0*/  STL [R1+0x580], R4 ;  /* 0x0005800401007387 */ /* 0x0005e80000100800 */
[----:B------:R-:W-:Y:S01]  /*29ff0*/  STL [R1+0x5a4], R21 ;  /* 0x0005a41501007387 */ /* 0x000fe20000100800 */
[----:B-1----:R-:W-:-:S02]  /*2a000*/  IMAD.MOV.U32 R190, RZ, RZ, R21 ;  /* 0x000000ffffbe7224 */ /* 0x002fc400078e0015 */
[----:B------:R-:W-:Y:S01]  /*2a010*/  IMAD.MOV.U32 R191, RZ, RZ, R165 ;  /* 0x000000ffffbf7224 */ /* 0x000fe200078e00a5 */
[----:B--2---:R-:W2:Y:S01]  /*2a020*/  LDL.LU R4, [R1+0x604] ;  /* 0x0006040001047983 */ /* 0x004ea20000300800 */
[----:B------:R-:W-:-:S03]  /*2a030*/  IADD3 R0, P1, R0, UR22, RZ ;  /* 0x0000001600007c10 */ /* 0x000fc6000ff3e0ff */
[----:B------:R1:W-:Y:S04]  /*2a040*/  LDGSTS.E [R188+0x24f00], desc[UR18][R190.64], P0 ;  /* 0x24f00000bebc7fae */ /* 0x0003e80008121852 */
[----:B------:R3:W-:Y:S04]  /*2a050*/  STL [R1+0x5a0], R165 ;  /* 0x0005a0a501007387 */ /* 0x0007e80000100800 */
[----:B------:R-:W4:Y:S01]  /*2a060*/  LDL.LU R2, [R1+0x624] ;  /* 0x0006240001027983 */ /* 0x000f220000300800 */
[----:B------:R-:W-:Y:S01]  /*2a070*/  IADD3 R3, P2, R3, UR22, RZ ;  /* 0x0000001603037c10 */ /* 0x000fe2000ff5e0ff */
[----:B-1----:R-:W-:-:S02]  /*2a080*/  IMAD.MOV.U32 R190, RZ, RZ, R0 ;  /* 0x000000ffffbe7224 */ /* 0x002fc400078e0000 */
[----:B---3--:R-:W5:Y:S04]  /*2a090*/  LDL.LU R165, [R1+0xafc] ;  /* 0x000afc0001a57983 */ /* 0x008f680000300800 */
[----:B------:R-:W3:Y:S01]  /*2a0a0*/  LDL.LU R21, [R1+0x620] ;  /* 0x0006200001157983 */ /* 0x000ee20000300800 */
[----:B------:R-:W-:Y:S02]  /*2a0b0*/  IADD3.X R5, R5, UR16, RZ, P1, !PT ;  /* 0x0000001005057c10 */ /* 0x000fe40008ffe4ff */
[----:B------:R-:W-:-:S03]  /*2a0c0*/  IADD3.X R20, R20, UR16, RZ, P2, !PT ;  /* 0x0000001014147c10 */ /* 0x000fc600097fe4ff */
[----:B------:R-:W-:Y:S01]  /*2a0d0*/  IMAD.MOV.U32 R191, RZ, RZ, R5 ;  /* 0x000000ffffbf7224 */ /* 0x000fe200078e0005 */
[----:B------:R-:W-:Y:S04]  /*2a0e0*/  STL [R1+0x5c4], R0 ;  /* 0x0005c40001007387 */ /* 0x000fe80000100800 */
[----:B------:R1:W-:Y:S04]  /*2a0f0*/  STL [R1+0x5c0], R5 ;  /* 0x0005c00501007387 */ /* 0x0003e80000100800 */
[----:B------:R1:W-:Y:S04]  /*2a100*/  LDGSTS.E [R188+0x25300], desc[UR18][R190.64], P0 ;  /* 0x25300000bebc7fae */ /* 0x0003e80008121852 */
[----:B------:R-:W-:Y:S04]  /*2a110*/  STL [R1+0x5e4], R3 ;  /* 0x0005e40301007387 */ /* 0x000fe80000100800 */
[----:B-1----:R-:W3:Y:S01]  /*2a120*/  LDL.LU R5, [R1+0x644] ;  /* 0x0006440001057983 */ /* 0x002ee20000300800 */
[----:B------:R-:W-:-:S02]  /*2a130*/  IMAD.MOV.U32 R190, RZ, RZ, R3 ;  /* 0x000000ffffbe7224 */ /* 0x000fc400078e0003 */
[----:B------:R-:W-:Y:S01]  /*2a140*/  IMAD.MOV.U32 R191, RZ, RZ, R20 ;  /* 0x000000ffffbf7224 */ /* 0x000fe200078e0014 */
[----:B------:R1:W-:Y:S04]  /*2a150*/  STL [R1+0x5e0], R20 ;  /* 0x0005e01401007387 */ /* 0x0003e80000100800 */
[----:B------:R-:W3:Y:S04]  /*2a160*/  LDL.LU R0, [R1+0x664] ;  /* 0x0006640001007983 */ /* 0x000ee80000300800 */
[----:B------:R2:W-:Y:S04]  /*2a170*/  LDGSTS.E [R188+0x25700], desc[UR18][R190.64], P0 ;  /* 0x25700000bebc7fae */ /* 0x0005e80008121852 */
[----:B-1----:R-:W5:Y:S04]  /*2a180*/  LDL.LU R20, [R1+0xaf8] ;  /* 0x000af80001147983 */ /* 0x002f680000300800 */
[----:B------:R-:W3:Y:S04]  /*2a190*/  LDL.LU R3, [R1+0x660] ;  /* 0x0006600001037983 */ /* 0x000ee80000300800 */
[----:B------:R-:W3:Y:S01]  /*2a1a0*/  LDL.LU R191, [R1+0x600] ;  /* 0x0006000001bf7983 */ /* 0x000ee20000300800 */
[----:B--2---:R-:W-:-:S05]  /*2a1b0*/  IADD3 R4, P1, R4, UR22, RZ ;  /* 0x0000001604047c10 */ /* 0x004fca000ff3e0ff */
[----:B------:R-:W-:Y:S01]  /*2a1c0*/  IMAD.MOV.U32 R190, RZ, RZ, R4 ;  /* 0x000000ffffbe7224 */ /* 0x000fe200078e0004 */
[----:B----4-:R-:W-:Y:S01]  /*2a1d0*/  IADD3 R2, P2, R2, UR22, RZ ;  /* 0x0000001602027c10 */ /* 0x010fe2000ff5e0ff */
[----:B------:R1:W-:Y:S03]  /*2a1e0*/  STL [R1+0x604], R4 ;  /* 0x0006040401007387 */ /* 0x0003e60000100800 */
[----:B---3--:R-:W-:Y:S02]  /*2a1f0*/  IADD3.X R21, R21, UR16, RZ, P2, !PT ;  /* 0x0000001015157c10 */ /* 0x008fe400097fe4ff */
[----:B------:R-:W-:-:S05]  /*2a200*/  IADD3.X R191, R191, UR16, RZ, P1, !PT ;  /* 0x00000010bfbf7c10 */ /* 0x000fca0008ffe4ff */
[----:B------:R2:W-:Y:S04]  /*2a210*/  STL [R1+0x600], R191 ;  /* 0x000600bf01007387 */ /* 0x0005e80000100800 */
[----:B------:R3:W-:Y:S04]  /*2a220*/  LDGSTS.E [R188+0x25b00], desc[UR18][R190.64], P0 ;  /* 0x25b00000bebc7fae */ /* 0x0007e80008121852 */
[----:B------:R-:W-:Y:S04]  /*2a230*/  STL [R1+0x624], R2 ;  /* 0x0006240201007387 */ /* 0x000fe80000100800 */
[----:B-1----:R-:W4:Y:S01]  /*2a240*/  LDL.LU R4, [R1+0x6a4] ;  /* 0x0006a40001047983 */ /* 0x002f220000300800 */
[----:B---3--:R-:W-:-:S02]  /*2a250*/  IMAD.MOV.U32 R190, RZ, RZ, R2 ;  /* 0x000000ffffbe7224 */ /* 0x008fc400078e0002 */
[----:B--2---:R-:W-:Y:S01]  /*2a260*/  IMAD.MOV.U32 R191, RZ, RZ, R21 ;  /* 0x000000ffffbf7224 */ /* 0x004fe200078e0015 */
[----:B------:R1:W-:Y:S04]  /*2a270*/  STL [R1+0x620], R21 ;  /* 0x0006201501007387 */ /* 0x0003e80000100800 */
[----:B------:R2:W-:Y:S04]  /*2a280*/  LDGSTS.E [R188+0x25f00], desc[UR18][R190.64], P0 ;  /* 0x25f00000bebc7fae */ /* 0x0005e80008121852 */
[----:B-1----:R-:W3:Y:S04]  /*2a290*/  LDL.LU R21, [R1+0x6a0] ;  /* 0x0006a00001157983 */ /* 0x002ee80000300800 */
[----:B------:R-:W3:Y:S04]  /*2a2a0*/  LDL.LU R2, [R1+0x6e4] ;  /* 0x0006e40001027983 */ /* 0x000ee80000300800 */
[----:B------:R-:W4:Y:S01]  /*2a2b0*/  LDL.LU R191, [R1+0x640] ;  /* 0x0006400001bf7983 */ /* 0x000f220000300800 */
[----:B------:R-:W-:-:S02]  /*2a2c0*/  IADD3 R5, P1, R5, UR22, RZ ;  /* 0x0000001605057c10 */ /* 0x000fc4000ff3e0ff */
[----:B------:R-:W-:-:S03]  /*2a2d0*/  IADD3 R0, P2, R0, UR22, RZ ;  /* 0x0000001600007c10 */ /* 0x000fc6000ff5e0ff */
[----:B--2---:R-:W-:Y:S01]  /*2a2e0*/  IMAD.MOV.U32 R190, RZ, RZ, R5 ;  /* 0x000000ffffbe7224 */ /* 0x004fe200078e0005 */
[----:B------:R-:W-:Y:S01]  /*2a2f0*/  IADD3.X R3, R3, UR16, RZ, P2, !PT ;  /* 0x0000001003037c10 */ /* 0x000fe200097fe4ff */
[----:B------:R1:W-:Y:S01]  /*2a300*/  STL [R1+0x644], R5 ;  /* 0x0006440501007387 */ /* 0x0003e20000100800 */
[----:B----4-:R-:W-:-:S05]  /*2a310*/  IADD3.X R191, R191, UR16, RZ, P1, !PT ;  /* 0x00000010bfbf7c10 */ /* 0x010fca0008ffe4ff */
[----:B------:R2:W-:Y:S04]  /*2a320*/  STL [R1+0x640], R191 ;  /* 0x000640bf01007387 */ /* 0x0005e80000100800 */
[----:B------:R4:W-:Y:S04]  /*2a330*/  LDGSTS.E [R188+0x26300], desc[UR18][R190.64], P0 ;  /* 0x26300000bebc7fae */ /* 0x0009e80008121852 */
[----:B------:R3:W-:Y:S04]  /*2a340*/  STL [R1+0x664], R0 ;  /* 0x0006640001007387 */ /* 0x0007e80000100800 */
[----:B-1----:R-:W3:Y:S01]  /*2a350*/  LDL.LU R5, [R1+0x6e0] ;  /* 0x0006e00001057983 */ /* 0x002ee20000300800 */
[----:B----4-:R-:W-:-:S02]  /*2a360*/  IMAD.MOV.U32 R190, RZ, RZ, R0 ;  /* 0x000000ffffbe7224 */ /* 0x010fc400078e0000 */
[----:B--2---:R-:W-:Y:S01]  /*2a370*/  IMAD.MOV.U32 R191, RZ, RZ, R3 ;  /* 0x000000ffffbf7224 */ /* 0x004fe200078e0003 */
[----:B------:R1:W-:Y:S04]  /*2a380*/  STL [R1+0x660], R3 ;  /* 0x0006600301007387 */ /* 0x0003e80000100800 */
[----:B---3--:R-:W2:Y:S04]  /*2a390*/  LDL.LU R0, [R1+0x720] ;  /* 0x0007200001007983 */ /* 0x008ea80000300800 */
[----:B------:R3:W-:Y:S04]  /*2a3a0*/  LDGSTS.E [R188+0x26700], desc[UR18][R190.64], P0 ;  /* 0x26700000bebc7fae */ /* 0x0007e80008121852 */
[----:B-1----:R-:W4:Y:S04]  /*2a3b0*/  LDL.LU R3, [R1+0x724] ;  /* 0x0007240001037983 */ /* 0x002f280000300800 */
[----:B------:R-:W2:Y:S04]  /*2a3c0*/  LDL.LU R190, [R1+0x680] ;  /* 0x0006800001be7983 */ /* 0x000ea80000300800 */
[----:B------:R-:W3:Y:S01]  /*2a3d0*/  LDL.LU R191, [R1+0x684] ;  /* 0x0006840001bf7983 */ /* 0x000ee20000300800 */
[----:B------:R-:W-:-:S04]  /*2a3e0*/  IADD3 R4, P2, R4, UR22, RZ ;  /* 0x0000001604047c10 */ /* 0x000fc8000ff5e0ff */
[----:B------:R-:W-:Y:S02]  /*2a3f0*/  IADD3.X R21, R21, UR16, RZ, P2, !PT ;  /* 0x0000001015157c10 */ /* 0x000fe400097fe4ff */
[----:B---3--:R-:W-:-:S04]  /*2a400*/  IADD3 R191, P1, R191, UR22, RZ ;  /* 0x00000016bfbf7c10 */ /* 0x008fc8000ff3e0ff */
[----:B--2---:R-:W-:Y:S01]  /*2a410*/  IADD3.X R190, R190, UR16, RZ, P1, !PT ;  /* 0x00000010bebe7c10 */ /* 0x004fe20008ffe4ff */
[----:B------:R1:W-:Y:S04]  /*2a420*/  STL [R1+0x684], R191 ;  /* 0x000684bf01007387 */ /* 0x0003e80000100800 */
[----:B------:R2:W-:Y:S01]  /*2a430*/  STL [R1+0x680], R190 ;  /* 0x000680be01007387 */ /* 0x0005e20000100800 */
[----:B-1----:R-:W-:-:S04]  /*2a440*/  LOP3.LUT R191, R191, R190, RZ, 0x3c, !PT ;  /* 0x000000bebfbf7212 */ /* 0x002fc800078e3cff */
[----:B--2---:R-:W-:-:S04]  /*2a450*/  LOP3.LUT R190, R191, R190, RZ, 0x3c, !PT ;  /* 0x000000bebfbe7212 */ /* 0x004fc800078e3cff */
[----:B------:R-:W-:Y:S01]  /*2a460*/  LOP3.LUT R191, R191, R190, RZ, 0x3c, !PT ;  /* 0x000000bebfbf7212 */ /* 0x000fe200078e3cff */
[----:B------:R-:W-:Y:S04]  /*2a470*/  STL [R1+0x6a4], R4 ;  /* 0x0006a40401007387 */ /* 0x000fe80000100800 */
[----:B------:R1:W-:Y:S04]  /*2a480*/  LDGSTS.E [R188+0x26b00], desc[UR18][R190.64], P0 ;  /* 0x26b00000bebc7fae */ /* 0x0003e80008121852 */
[----:B------:R2:W-:Y:S01]  /*2a490*/  STL [R1+0x6a0], R21 ;  /* 0x0006a01501007387 */ /* 0x0005e20000100800 */
[----:B-1----:R-:W-:-:S02]  /*2a4a0*/  IMAD.MOV.U32 R190, RZ, RZ, R4 ;  /* 0x000000ffffbe7224 */ /* 0x002fc400078e0004 */
[----:B------:R-:W-:Y:S02]  /*2a4b0*/  IMAD.MOV.U32 R191, RZ, RZ, R21 ;  /* 0x000000ffffbf7224 */ /* 0x000fe400078e0015 */
[----:B--2---:R-:W5:Y:S04]  /*2a4c0*/  LDL.LU R21, [R1+0xaf4] ;  /* 0x000af40001157983 */ /* 0x004f680000300800 */
[----:B------:R-:W5:Y:S04]  /*2a4d0*/  LDL.LU R4, [R1+0xaf0] ;  /* 0x000af00001047983 */ /* 0x000f680000300800 */
[----:B------:R1:W-:Y:S04]  /*2a4e0*/  LDGSTS.E [R188+0x26f00], desc[UR18][R190.64], P0 ;  /* 0x26f00000bebc7fae */ /* 0x0003e80008121852 */
[----:B------:R-:W2:Y:S04]  /*2a4f0*/  LDL.LU R190, [R1+0x6c0] ;  /* 0x0006c00001be7983 */ /* 0x000ea80000300800 */
[----:B------:R-:W1:Y:S01]  /*2a500*/  LDL.LU R191, [R1+0x6c4] ;  /* 0x0006c40001bf7983 */ /* 0x000e620000300800 */
[----:B------:R-:W-:-:S04]  /*2a510*/  IADD3 R2, P2, R2, UR22, RZ ;  /* 0x0000001602027c10 */ /* 0x000fc8000ff5e0ff */
[----:B------:R-:W-:Y:S02]  /*2a520*/  IADD3.X R5, R5, UR16, RZ, P2, !PT ;  /* 0x0000001005057c10 */ /* 0x000fe400097fe4ff */
[----:B-1----:R-:W-:-:S04]  /*2a530*/  IADD3 R191, P1, R191, UR22, RZ ;  /* 0x00000016bfbf7c10 */ /* 0x002fc8000ff3e0ff */
        /* <DEDUP_REMOVED lines=16> */
[----:B----4-:R-:W-:-:S04]  /*2a640*/  IADD3 R3, P2, R3, UR22, RZ ;  /* 0x0000001603037c10 */ /* 0x010fc8000ff5e0ff */
        /* <DEDUP_REMOVED lines=11> */
[----:B-1----:R-:W-:-:S03]  /*2a700*/  IMAD.MOV.U32 R191, RZ, RZ, R0 ;  /* 0x000000ffffbf7224 */ /* 0x002fc600078e0000 */
[----:B--2---:R-:W5:Y:S01]  /*2a710*/  LDL.LU R0, [R1+0xae4] ;  /* 0x000ae40001007983 */ /* 0x004f620000300800 */
[----:B------:R-:W-:-:S05]  /*2a720*/  IMAD.MOV.U32 R190, RZ, RZ, R3 ;  /* 0x000000ffffbe7224 */ /* 0x000fca00078e0003 */
[----:B------:R1:W-:Y:S01]  /*2a730*/  LDGSTS.E [R188+0x27f00], desc[UR18][R190.64], P0 ;  /* 0x27f00000bebc7fae */ /* 0x0003e20008121852 */
[----:B------:R-:W2:Y:S01]  /*2a740*/  S2R R3, SR_TID.X ;  /* 0x0000000000037919 */ /* 0x000ea20000002100 */
[----:B------:R-:W-:Y:S02]  /*2a750*/  UIADD3 UR4, UR4, 0x1, URZ ;  /* 0x0000000104047890 */ /* 0x000fe4000fffe03f */
[----:B------:R-:W0:Y:S01]  /*2a760*/  LDGDEPBAR ;  /* 0x00000000000079af */ /* 0x000e220000000000 */
[----:B-1----:R-:W1:Y:S02]  /*2a770*/  LDC R191, c[0x0][0x230] ;  /* 0x00008c00ffbf7b82 */ /* 0x002e640000000800 */
[----:B-1----:R-:W-:-:S05]  /*2a780*/  VIADD R190, R191, 0x7f ;  /* 0x0000007fbfbe7836 */ /* 0x002fca0000000000 */
[----:B------:R-:W-:-:S04]  /*2a790*/  SHF.R.S32.HI R191, RZ, 0x1f, R190 ;  /* 0x0000001fffbf7819 */ /* 0x000fc800000114be */
[----:B------:R-:W-:-:S04]  /*2a7a0*/  LEA.HI R191, R191, R190, RZ, 0x7 ;  /* 0x000000bebfbf7211 */ /* 0x000fc800078f38ff */
[----:B------:R-:W-:-:S04]  /*2a7b0*/  SHF.R.S32.HI R191, RZ, 0x7, R191 ;  /* 0x00000007ffbf7819 */ /* 0x000fc800000114bf */
[----:B------:R-:W-:Y:S02]  /*2a7c0*/  ISETP.NE.U32.AND P0, PT, R191, UR4, PT ;  /* 0x00000004bf007c0c */ /* 0x000fe4000bf05070 */
[----:B--2---:R-:W-:-:S04]  /*2a7d0*/  SHF.R.U32.HI R3, RZ, 0x6, R3 ;  /* 0x00000006ff037819 */ /* 0x004fc80000011603 */
[----:B------:R-:W-:-:S07]  /*2a7e0*/  SGXT.U32 R3, R3, 0x2 ;  /* 0x000000020303781a */ /* 0x000fce0000000000 */
[----:B------:R-:W-:Y:S05]  /*2a7f0*/  @P0 BRA `(.L_x_1) ;  /* 0xffffff5400c80947 */ /* 0x000fea000383ffff */
.L_x_0:
[----:B------:R-:W2:Y:S01]  /*2a800*/  LDL.LU R190, [R1+0xa38] ;  /* 0x000a380001be7983 */ /* 0x000ea20000300800 */
[----:B------:R-:W1:Y:S01]  /*2a810*/  S2R R251, SR_TID.X ;  /* 0x0000000000fb7919 */ /* 0x000e620000002100 */
[C-C-:B-----5:R-:W-:Y:S02]  /*2a820*/  LOP3.LUT R163, R0.reuse, 0x1b4, R3.reuse, 0xfe, !PT ;  /* 0x000001b400a37812 */ /* 0x160fe400078efe03 */
[C-C-:B------:R-:W-:Y:S01]  /*2a830*/  LOP3.LUT R162, R0.reuse, 0x1b8, R3.reuse, 0xfe, !PT ;  /* 0x000001b800a27812 */ /* 0x140fe200078efe03 */
[----:B------:R-:W2:Y:S01]  /*2a840*/  LDL R188, [R1+0xa3c] ;  /* 0x000a3c0001bc7983 */ /* 0x000ea20000100800 */
[----:B------:R-:W-:Y:S01]  /*2a850*/  LOP3.LUT R164, R0, 0x1bc, R3, 0xfe, !PT ;  /* 0x000001bc00a47812 */ /* 0x000fe200078efe03 */
[----:B------:R-:W-:Y:S02]  /*2a860*/  WARPGROUP.DEPBAR.LE gsb0, 0x0 ;  /* 0x00008000000079c5 */ /* 0x000fe40000010000 */
[----:B------:R-:W-:-:S04]  /*2a870*/  DEPBAR.LE SB0, 0x0 ;  /* 0x000080000000791a */ /* 0x000fc80000000000 */
[C-C-:B------:R-:W-:Y:S01]  /*2a880*/  LOP3.LUT R160, R0.reuse, 0x84, R3.reuse, 0xfe, !PT ;  /* 0x0000008400a07812 */ /* 0x140fe200078efe03 */
[----:B------:R-:W-:Y:S01]  /*2a890*/  ULDC UR5, c[0x0][0x22c] ;  /* 0x00008b0000057ab9 */ /* 0x000fe20000000800 */
[C---:B------:R-:W-:Y:S01]  /*2a8a0*/  LOP3.LUT R161, R0.reuse, 0x88, R3, 0xfe, !PT ;  /* 0x0000008800a17812 */ /* 0x040fe200078efe03 */
[----:B------:R-:W-:Y:S01]  /*2a8b0*/  ULDC UR6, c[0x0][0x22c] ;  /* 0x00008b0000067ab9 */ /* 0x000fe20000000800 */
[----:B------:R-:W-:Y:S01]  /*2a8c0*/  LOP3.LUT R175, R0, R3, RZ, 0xfc, !PT ;  /* 0x0000000300af7212 */ /* 0x000fe200078efcff */
[----:B------:R-:W-:Y:S01]  /*2a8d0*/  ULDC.64 UR8, c[0x0][0x220] ;  /* 0x0000880000087ab9 */ /* 0x000fe20000000a00 */
[C---:B-1----:R-:W-:Y:S02]  /*2a8e0*/  IMAD.SHL.U32 R2, R251.reuse, 0x200, RZ ;  /* 0x00000200fb027824 */ /* 0x042fe400078e00ff */
[C---:B------:R-:W-:Y:S01]  /*2a8f0*/  IMAD.SHL.U32 R4, R251.reuse, 0x4, RZ ;  /* 0x00000004fb047824 */ /* 0x040fe200078e00ff */
[C---:B------:R-:W-:Y:S01]  /*2a900*/  LOP3.LUT R7, R251.reuse, 0x60, RZ, 0xc0, !PT ;  /* 0x00000060fb077812 */ /* 0x040fe200078ec0ff */
[----:B------:R-:W-:Y:S01]  /*2a910*/  IMAD.SHL.U32 R5, R251, 0x20, RZ ;  /* 0x00000020fb057824 */ /* 0x000fe200078e00ff */
[----:B------:R-:W-:-:S02]  /*2a920*/  LOP3.LUT R2, R2, 0x3000, RZ, 0xc0, !PT ;  /* 0x0000300002027812 */ /* 0x000fc400078ec0ff */
[----:B------:R-:W-:Y:S02]  /*2a930*/  LOP3.LUT R4, R4, 0x70, RZ, 0xc0, !PT ;  /* 0x0000007004047812 */ /* 0x000fe400078ec0ff */
[----:B------:R-:W-:-:S03]  /*2a940*/  LOP3.LUT R2, R2, 0x60, R5, 0xf8, !PT ;  /* 0x0000006002027812 */ /* 0x000fc600078ef805 */
[----:B------:R-:W-:-:S05]  /*2a950*/  IMAD R5, R7, 0x8, R4 ;  /* 0x0000000807057824 */ /* 0x000fca00078e0204 */
[----:B------:R-:W-:Y:S02]  /*2a960*/  LOP3.LUT R2, R2, R5, RZ, 0x3c, !PT ;  /* 0x0000000502027212 */ /* 0x000fe400078e3cff */
[----:B------:R-:W-:-:S05]  /*2a970*/  LOP3.LUT R5, R0, 0x1fc, R3, 0xfe, !PT ;  /* 0x000001fc00057812 */ /* 0x000fca00078efe03 */
[----:B------:R-:W-:Y:S04]  /*2a980*/  STL [R1+0x44], R5 ;  /* 0x0000440501007387 */ /* 0x000fe80000100800 */
[----:B------:R1:W-:Y:S04]  /*2a990*/  STL [R1], R163 ;  /* 0x000000a301007387 */ /* 0x0003e80000100800 */
[----:B------:R3:W-:Y:S01]  /*2a9a0*/  STL [R1+0x4], R162 ;  /* 0x000004a201007387 */ /* 0x0007e20000100800 */
[----:B-1----:R-:W-:-:S03]  /*2a9b0*/  LOP3.LUT R163, R0, 0x1c0, R3, 0xfe, !PT ;  /* 0x000001c000a37812 */ /* 0x002fc600078efe03 */
[----:B------:R1:W-:Y:S01]  /*2a9c0*/  STL [R1+0x8], R164 ;  /* 0x000008a401007387 */ /* 0x0003e20000100800 */
[----:B---3--:R-:W-:-:S03]  /*2a9d0*/  LOP3.LUT R162, R0, 0x1c4, R3, 0xfe, !PT ;  /* 0x000001c400a27812 */ /* 0x008fc600078efe03 */
[----:B------:R3:W-:Y:S04]  /*2a9e0*/  STL [R1+0xc], R163 ;  /* 0x00000ca301007387 */ /* 0x0007e80000100800 */
[----:B------:R4:W-:Y:S01]  /*2a9f0*/  STL [R1+0x10], R162 ;  /* 0x000010a201007387 */ /* 0x0009e20000100800 */
[C-C-:B-1----:R-:W-:Y:S02]  /*2aa00*/  LOP3.LUT R164, R0.reuse, 0x1c8, R3.reuse, 0xfe, !PT ;  /* 0x000001c800a47812 */ /* 0x142fe400078efe03 */
[----:B---3--:R-:W-:-:S03]  /*2aa10*/  LOP3.LUT R163, R0, 0x1cc, R3, 0xfe, !PT ;  /* 0x000001cc00a37812 */ /* 0x008fc600078efe03 */
[----:B------:R1:W-:Y:S01]  /*2aa20*/  STL [R1+0x14], R164 ;  /* 0x000014a401007387 */ /* 0x0003e20000100800 */
[----:B----4-:R-:W-:-:S03]  /*2aa30*/  LOP3.LUT R162, R0, 0x1d0, R3, 0xfe, !PT ;  /* 0x000001d000a27812 */ /* 0x010fc600078efe03 */
[----:B------:R3:W-:Y:S01]  /*2aa40*/  STL [R1+0x18], R163 ;  /* 0x000018a301007387 */ /* 0x0007e20000100800 */
[----:B------:R-:W-:-:S03]  /*2aa50*/  LOP3.LUT R4, R251, 0x80, RZ, 0xc0, !PT ;  /* 0x00000080fb047812 */ /* 0x000fc600078ec0ff */
[----:B------:R4:W-:Y:S01]  /*2aa60*/  STL [R1+0x1c], R162 ;  /* 0x00001ca201007387 */ /* 0x0009e20000100800 */
[--C-:B-1----:R-:W-:Y:S02]  /*2aa70*/  LOP3.LUT R164, R0, 0x1d4, R3.reuse, 0xfe, !PT ;  /* 0x000001d400a47812 */ /* 0x102fe400078efe03 */
[----:B------:R-:W-:Y:S02]  /*2aa80*/  R2UR UR4, R4 ;  /* 0x00000000040472ca */ /* 0x000fe400000e0000 */
[C-C-:B---3--:R-:W-:Y:S01]  /*2aa90*/  LOP3.LUT R163, R0.reuse, 0x1d8, R3.reuse, 0xfe, !PT ;  /* 0x000001d800a37812 */ /* 0x148fe200078efe03 */
[----:B------:R1:W-:Y:S01]  /*2aaa0*/  STL [R1+0x20], R164 ;  /* 0x000020a401007387 */ /* 0x0003e20000100800 */
[----:B----4-:R-:W-:-:S03]  /*2aab0*/  LOP3.LUT R162, R0, 0x1dc, R3, 0xfe, !PT ;  /* 0x000001dc00a27812 */ /* 0x010fc600078efe03 */
[----:B------:R3:W-:Y:S04]  /*2aac0*/  STL [R1+0x24], R163 ;  /* 0x000024a301007387 */ /* 0x0007e80000100800 */
[----:B------:R4:W-:Y:S01]  /*2aad0*/  STL [R1+0x28], R162 ;  /* 0x000028a201007387 */ /* 0x0009e20000100800 */
[C-C-:B-1----:R-:W-:Y:S02]  /*2aae0*/  LOP3.LUT R164, R0.reuse, 0x1e0, R3.reuse, 0xfe, !PT ;  /* 0x000001e000a47812 */ /* 0x142fe400078efe03 */
[----:B---3--:R-:W-:-:S03]  /*2aaf0*/  LOP3.LUT R163, R0, 0x1e4, R3, 0xfe, !PT ;  /* 0x000001e400a37812 */ /* 0x008fc600078efe03 */
        /* <DEDUP_REMOVED lines=8> */
[----:B------:R3:W-:Y:S01]  /*2ab80*/  STL [R1+0x3c], R163 ;  /* 0x00003ca301007387 */ /* 0x0007e20000100800 */
[----:B------:R-:W-:Y:S02]  /*2ab90*/  IMAD.MOV.U32 R167, RZ, RZ, R37 ;  /* 0x000000ffffa77224 */ /* 0x000fe400078e0025 */
[----:B------:R-:W-:Y:S01]  /*2aba0*/  IMAD.MOV.U32 R171, RZ, RZ, R38 ;  /* 0x000000ffffab7224 */ /* 0x000fe200078e0026 */
[----:B------:R4:W-:Y:S01]  /*2abb0*/  STL [R1+0x40], R162 ;  /* 0x000040a201007387 */ /* 0x0009e20000100800 */
[----:B------:R-:W-:Y:S02]  /*2abc0*/  IMAD.MOV.U32 R165, RZ, RZ, R29 ;  /* 0x000000ffffa57224 */ /* 0x000fe400078e001d */
[----:B-1----:R-:W-:Y:S02]  /*2abd0*/  IMAD.MOV.U32 R164, RZ, RZ, R25 ;  /* 0x000000ffffa47224 */ /* 0x002fe400078e0019 */
[----:B------:R-:W-:Y:S02]  /*2abe0*/  IMAD.MOV.U32 R166, RZ, RZ, R33 ;  /* 0x000000ffffa67224 */ /* 0x000fe400078e0021 */
[----:B---3--:R-:W-:-:S02]  /*2abf0*/  IMAD.MOV.U32 R163, RZ, RZ, R36 ;  /* 0x000000ffffa37224 */ /* 0x008fc400078e0024 */
[----:B------:R-:W-:Y:S02]  /*2ac00*/  IMAD.MOV.U32 R168, RZ, RZ, R26 ;  /* 0x000000ffffa87224 */ /* 0x000fe400078e001a */
[----:B----4-:R-:W-:Y:S02]  /*2ac10*/  IMAD.MOV.U32 R162, RZ, RZ, R32 ;  /* 0x000000ffffa27224 */ /* 0x010fe400078e0020 */
[----:B------:R-:W-:Y:S02]  /*2ac20*/  IMAD.MOV.U32 R169, RZ, RZ, R30 ;  /* 0x000000ffffa97224 */ /* 0x000fe400078e001e */
[----:B------:R-:W-:Y:S02]  /*2ac30*/  IMAD.MOV.U32 R170, RZ, RZ, R34 ;  /* 0x000000ffffaa7224 */ /* 0x000fe400078e0022 */
[----:B------:R-:W-:Y:S02]  /*2ac40*/  IMAD.MOV.U32 R36, RZ, RZ, R27 ;  /* 0x000000ffff247224 */ /* 0x000fe400078e001b */
[----:B------:R-:W-:-:S02]  /*2ac50*/  IMAD.MOV.U32 R37, RZ, RZ, R31 ;  /* 0x000000ffff257224 */ /* 0x000fc400078e001f */
[----:B------:R-:W-:Y:S02]  /*2ac60*/  IMAD.MOV.U32 R38, RZ, RZ, R35 ;  /* 0x000000ffff267224 */ /* 0x000fe400078e0023 */
[C---:B------:R-:W-:Y:S01]  /*2ac70*/  IMAD.SHL.U32 R6, R251.reuse, 0x800, RZ ;  /* 0x00000800fb067824 */ /* 0x040fe200078e00ff */
[----:B------:R-:W-:-:S04]  /*2ac80*/  LOP3.LUT R191, R251, 0x7f, RZ, 0xc0, !PT ;  /* 0x0000007ffbbf7812 */ /* 0x000fc800078ec0ff */
[----:B------:R-:W-:-:S05]  /*2ac90*/  LOP3.LUT R6, R6, 0x3000, RZ, 0xc0, !PT ;  /* 0x0000300006067812 */ /* 0x000fca00078ec0ff */
[----:B------:R-:W-:Y:S01]  /*2aca0*/  IMAD R224, R191, 0x10, R6 ;  /* 0x00000010bfe07824 */ /* 0x000fe200078e0206 */
[C-C-:B------:R-:W-:Y:S02]  /*2acb0*/  LOP3.LUT R4, R0.reuse, 0x4, R3.reuse, 0xfe, !PT ;  /* 0x0000000400047812 */ /* 0x140fe400078efe03 */
[C-C-:B------:R-:W-:Y:S02]  /*2acc0*/  LOP3.LUT R5, R0.reuse, 0x8, R3.reuse, 0xfe, !PT ;  /* 0x0000000800057812 */ /* 0x140fe400078efe03 */
[C-C-:B------:R-:W-:Y:S02]  /*2acd0*/  LOP3.LUT R156, R0.reuse, 0xc, R3.reuse, 0xfe, !PT ;  /* 0x0000000c009c7812 */ /* 0x140fe400078efe03 */
[C-C-:B------:R-:W-:Y:S02]  /*2ace0*/  LOP3.LUT R155, R0.reuse, 0x10, R3.reuse, 0xfe, !PT ;  /* 0x00000010009b7812 */ /* 0x140fe400078efe03 */
[C-C-:B------:R-:W-:Y:S02]  /*2acf0*/  LOP3.LUT R154, R0.reuse, 0x14, R3.reuse, 0xfe, !PT ;  /* 0x00000014009a7812 */ /* 0x140fe400078efe03 */
[----:B------:R-:W-:-:S02]  /*2ad00*/  LOP3.LUT R153, R0, 0x18, R3, 0xfe, !PT ;  /* 0x0000001800997812 */ /* 0x000fc400078efe03 */
        /* <DEDUP_REMOVED lines=45> */
[----:B------:R-:W-:Y:S02]  /*2afe0*/  LOP3.LUT R199, R0, 0xe0, R3, 0xfe, !PT ;  /* 0x000000e000c77812 */ /* 0x000fe400078efe03 */
[----:B--2---:R-:W-:-:S04]  /*2aff0*/  ISETP.GE.AND P0, PT, R188, R190, PT ;  /* 0x000000bebc00720c */ /* 0x004fc80003f06270 */
[----:B------:R-:W-:Y:S01]  /*2b000*/  ISETP.LT.AND P6, PT, R160, UR5, !P0 ;  /* 0x00000005a0007c0c */ /* 0x000fe2000c7c1270 */
[----:B------:R-:W-:Y:S01]  /*2b010*/  ULEA UR5, UR4, UR7, 0x4 ;  /* 0x0000000704057291 */ /* 0x000fe2000f8e203f */
[----:B------:R-:W-:Y:S01]  /*2b020*/  BAR.SYNC.DEFER_BLOCKING 0x0 ;  /* 0x0000000000007b1d */ /* 0x000fe20000010000 */
[----:B------:R-:W-:Y:S01]  /*2b030*/  ISETP.LT.AND P1, PT, R161, UR6, !P0 ;  /* 0x00000006a1007c0c */ /* 0x000fe2000c721270 */
[----:B------:R-:W-:Y:S02]  /*2b040*/  IMAD.MOV.U32 R160, RZ, RZ, R24 ;  /* 0x000000ffffa07224 */ /* 0x000fe400078e0018 */
[----:B------:R-:W-:Y:S01]  /*2b050*/  IMAD.MOV.U32 R161, RZ, RZ, R28 ;  /* 0x000000ffffa17224 */ /* 0x000fe200078e001c */
[----:B------:R-:W-:Y:S01]  /*2b060*/  USHF.R.U32.HI UR4, URZ, 0x2, UR4 ;  /* 0x000000023f047899 */ /* 0x000fe20008011604 */
        /* <DEDUP_REMOVED lines=9> */
[C-C-:B------:R-:W-:Y:S01]  /*2b100*/  LOP3.LUT R208, R0.reuse, 0x104, R3.reuse, 0xfe, !PT ;  /* 0x0000010400d07812 */ /* 0x140fe200078efe03 */
[----:B------:R-:W-:Y:S04]  /*2b110*/  STS.128 [R2+UR5], R160 ;  /* 0x000000a002007988 */ /* 0x000fe80008000c05 */
[----:B------:R1:W-:Y:S04]  /*2b120*/  STS.128 [R2+UR5+0x400], R164 ;  /* 0x000400a402007988 */ /* 0x0003e80008000c05 */
[----:B------:R-:W-:Y:S04]  /*2b130*/  STS.128 [R2+UR5+0x80], R168 ;  /* 0x000080a802007988 */ /* 0x000fe80008000c05 */
[----:B------:R-:W-:Y:S01]  /*2b140*/  STS.128 [R2+UR5+0x480], R36 ;  /* 0x0004802402007988 */ /* 0x000fe20008000c05 */
        /* <DEDUP_REMOVED lines=44> */
[----:B------:R-:W-:Y:S01]  /*2b410*/  LOP3.LUT R177, R0, 0x1f8, R3, 0xfe, !PT ;  /* 0x000001f800b17812 */ /* 0x000fe200078efe03 */
[----:B------:R-:W-:Y:S01]  /*2b420*/  IMAD.MOV.U32 R25, RZ, RZ, R44 ;  /* 0x000000ffff197224 */ /* 0x000fe200078e002c */
[----:B------:R-:W-:Y:S01]  /*2b430*/  LOP3.LUT R0, R224, UR4, RZ, 0x3c, !PT ;  /* 0x00000004e0007c12 */ /* 0x000fe2000f8e3cff */
[----:B------:R-:W-:Y:S03]  /*2b440*/  BAR.SYNC.DEFER_BLOCKING 0x0 ;  /* 0x0000000000007b1d */ /* 0x000fe60000010000 */
[----:B------:R-:W-:Y:S01]  /*2b450*/  LOP3.LUT R3, R0, 0x40, RZ, 0x3c, !PT ;  /* 0x0000004000037812 */ /* 0x000fe200078e3cff */
[----:B------:R-:W-:Y:S02]  /*2b460*/  IMAD.MOV.U32 R24, RZ, RZ, R40 ;  /* 0x000000ffff187224 */ /* 0x000fe400078e0028 */
[----:B------:R-:W-:-:S02]  /*2b470*/  IMAD.MOV.U32 R26, RZ, RZ, R48 ;  /* 0x000000ffff1a7224 */ /* 0x000fc400078e0030 */
[----:B------:R-:W2:Y:S01]  /*2b480*/  LDC R224, c[0x0][0x248] ;  /* 0x00009200ffe07b82 */ /* 0x000ea20000000800 */
        /* <DEDUP_REMOVED lines=8> */
[----:B------:R-:W-:Y:S01]  /*2b510*/  IMAD.MOV.U32 R35, RZ, RZ, R54 ;  /* 0x000000ffff237224 */ /* 0x000fe200078e0036 */
[----:B------:R-:W3:Y:S01]  /*2b520*/  LDS.128 R36, [R0+UR7] ;  /* 0x0000000700247984 */ /* 0x000ee20008000c00 */
[----:B-1----:R-:W-:Y:S01]  /*2b530*/  IMAD.MOV.U32 R164, RZ, RZ, R43 ;  /* 0x000000ffffa47224 */ /* 0x002fe200078e002b */
[----:B------:R-:W-:Y:S01]  /*2b540*/  ISETP.LT.AND P2, PT, R175, UR17, !P0 ;  /* 0x00000011af007c0c */ /* 0x000fe2000c741270 */
[----:B------:R-:W-:Y:S01]  /*2b550*/  IMAD.MOV.U32 R165, RZ, RZ, R47 ;  /* 0x000000ffffa57224 */ /* 0x000fe200078e002f */
[----:B------:R-:W-:Y:S01]  /*2b560*/  LDS.128 R40, [R0+UR7+0x800] ;  /* 0x0008000700287984 */ /* 0x000fe20008000c00 */
[----:B------:R-:W-:Y:S01]  /*2b570*/  IMAD.MOV.U32 R166, RZ, RZ, R51 ;  /* 0x000000ffffa67224 */ /* 0x000fe200078e0033 */
[----:B------:R-:W-:Y:S01]  /*2b580*/  ULDC UR4, c[0x0][0x244] ;  /* 0x0000910000047ab9 */ /* 0x000fe20000000800 */
[----:B------:R-:W-:Y:S01]  /*2b590*/  ULDC UR6, c[0x0][0x22c] ;  /* 0x00008b0000067ab9 */ /* 0x000fe20000000800 */
[----:B------:R-:W1:Y:S04]  /*2b5a0*/  LDS.128 R48, [R3+UR7] ;  /* 0x0000000703307984 */ /* 0x000e680008000c00 */
[----:B------:R-:W-:Y:S01]  /*2b5b0*/  LDS.128 R44, [R3+UR7+0x800] ;  /* 0x00080007032c7984 */ /* 0x000fe20008000c00 */
[----:B------:R-:W-:Y:S01]  /*2b5c0*/  BAR.SYNC.DEFER_BLOCKING 0x0 ;  /* 0x0000000000007b1d */ /* 0x000fe20000010000 */
[----:B------:R-:W-:-:S02]  /*2b5d0*/  IMAD.MOV.U32 R167, RZ, RZ, R55 ;  /* 0x000000ffffa77224 */ /* 0x000fc400078e0037 */
[----:B--2---:R-:W-:-:S03]  /*2b5e0*/  IMAD R175, R175, R224, RZ ;  /* 0x000000e0afaf7224 */ /* 0x004fc600078e02ff */
[----:B------:R-:W2:Y:S04]  /*2b5f0*/  LDL.LU R224, [R1+0xa3c] ;  /* 0x000a3c0001e07983 */ /* 0x000ea80000300800 */
[----:B------:R4:W-:Y:S04]  /*2b600*/  STS.128 [R2+UR5], R24 ;  /* 0x0000001802007988 */ /* 0x0009e80008000c05 */
[----:B------:R-:W-:Y:S04]  /*2b610*/  STS.128 [R2+UR5+0x400], R28 ;  /* 0x0004001c02007988 */ /* 0x000fe80008000c05 */
[----:B------:R-:W-:Y:S04]  /*2b620*/  STS.128 [R2+UR5+0x80], R32 ;  /* 0x0000802002007988 */ /* 0x000fe80008000c05 */
[----:B------:R3:W-:Y:S01]  /*2b630*/  STS.128 [R2+UR5+0x480], R164 ;  /* 0x000480a402007988 */ /* 0x0007e20008000c05 */
[----:B------:R-:W-:Y:S01]  /*2b640*/  BAR.SYNC.DEFER_BLOCKING 0x0 ;  /* 0x0000000000007b1d */ /* 0x000fe20000010000 */
[----:B------:R-:W-:-:S02]  /*2b650*/  IMAD.MOV.U32 R52, RZ, RZ, R56 ;  /* 0x000000ffff347224 */ /* 0x000fc400078e0038 */
[----:B------:R-:W-:Y:S02]  /*2b660*/  IMAD.MOV.U32 R53, RZ, RZ, R60 ;  /* 0x000000ffff357224 */ /* 0x000fe400078e003c */
[----:B------:R-:W-:Y:S02]  /*2b670*/  IMAD.MOV.U32 R160, RZ, RZ, R57 ;  /* 0x000000ffffa07224 */ /* 0x000fe400078e0039 */
[----:B------:R-:W-:Y:S02]  /*2b680*/  IMAD.MOV.U32 R161, RZ, RZ, R61 ;  /* 0x000000ffffa17224 */ /* 0x000fe400078e003d */
[----:B----4-:R-:W-:Y:S02]  /*2b690*/  IMAD.MOV.U32 R24, RZ, RZ, R58 ;  /* 0x000000ffff187224 */ /* 0x010fe400078e003a */
[----:B------:R-:W-:Y:S02]  /*2b6a0*/  IMAD.MOV.U32 R25, RZ, RZ, R62 ;  /* 0x000000ffff197224 */ /* 0x000fe400078e003e */
[----:B---3--:R-:W-:-:S02]  /*2b6b0*/  IMAD.MOV.U32 R164, RZ, RZ, R59 ;  /* 0x000000ffffa47224 */ /* 0x008fc400078e003b */
[----:B------:R-:W-:Y:S02]  /*2b6c0*/  IMAD.MOV.U32 R165, RZ, RZ, R63 ;  /* 0x000000ffffa57224 */ /* 0x000fe400078e003f */
[----:B------:R-:W3:Y:S04]  /*2b6d0*/  LDS.128 R60, [R0+UR7] ;  /* 0x00000007003c7984 */ /* 0x000ee80008000c00 */
[----:B------:R-:W-:Y:S04]  /*2b6e0*/  LDS.128 R28, [R0+UR7+0x800] ;  /* 0x00080007001c7984 */ /* 0x000fe80008000c00 */
[----:B------:R-:W4:Y:S04]  /*2b6f0*/  LDS.128 R56, [R3+UR7] ;  /* 0x0000000703387984 */ /* 0x000f280008000c00 */
[----:B------:R-:W-:Y:S01]  /*2b700*/  LDS.128 R32, [R3+UR7+0x800] ;  /* 0x0008000703207984 */ /* 0x000fe20008000c00 */
[----:B------:R-:W-:-:S02]  /*2b710*/  IMAD.MOV.U32 R54, RZ, RZ, R64 ;  /* 0x000000ffff367224 */ /* 0x000fc400078e0040 */
[----:B------:R-:W-:Y:S01]  /*2b720*/  IMAD.MOV.U32 R55, RZ, RZ, R68 ;  /* 0x000000ffff377224 */ /* 0x000fe200078e0044 */
[----:B------:R-:W-:Y:S01]  /*2b730*/  BAR.SYNC.DEFER_BLOCKING 0x0 ;  /* 0x0000000000007b1d */ /* 0x000fe20000010000 */
[----:B------:R-:W-:Y:S02]  /*2b740*/  IMAD.MOV.U32 R162, RZ, RZ, R65 ;  /* 0x000000ffffa27224 */ /* 0x000fe400078e0041 */
[----:B------:R-:W-:Y:S02]  /*2b750*/  IMAD.MOV.U32 R163, RZ, RZ, R69 ;  /* 0x000000ffffa37224 */ /* 0x000fe400078e0045 */
[----:B------:R-:W-:Y:S02]  /*2b760*/  IMAD.MOV.U32 R26, RZ, RZ, R66 ;  /* 0x000000ffff1a7224 */ /* 0x000fe400078e0042 */
[----:B------:R-:W-:Y:S02]  /*2b770*/  IMAD.MOV.U32 R27, RZ, RZ, R70 ;  /* 0x000000ffff1b7224 */ /* 0x000fe400078e0046 */
[----:B------:R-:W-:-:S02]  /*2b780*/  IMAD.MOV.U32 R166, RZ, RZ, R67 ;  /* 0x000000ffffa67224 */ /* 0x000fc400078e0043 */
[----:B------:R-:W-:Y:S01]  /*2b790*/  IMAD.MOV.U32 R167, RZ, RZ, R71 ;  /* 0x000000ffffa77224 */ /* 0x000fe200078e0047 */
[----:B------:R-:W-:Y:S04]  /*2b7a0*/  STS.128 [R2+UR5], R52 ;  /* 0x0000003402007988 */ /* 0x000fe80008000c05 */
[----:B------:R-:W-:Y:S04]  /*2b7b0*/  STS.128 [R2+UR5+0x400], R160 ;  /* 0x000400a002007988 */ /* 0x000fe80008000c05 */
[----:B------:R1:W-:Y:S04]  /*2b7c0*/  STS.128 [R2+UR5+0x80], R24 ;  /* 0x0000801802007988 */ /* 0x0003e80008000c05 */
[----:B------:R3:W-:Y:S01]  /*2b7d0*/  STS.128 [R2+UR5+0x480], R164 ;  /* 0x000480a402007988 */ /* 0x0007e20008000c05 */
[----:B------:R-:W-:Y:S01]  /*2b7e0*/  BAR.SYNC.DEFER_BLOCKING 0x0 ;  /* 0x0000000000007b1d */ /* 0x000fe20000010000 */
[----:B------:R-:W-:-:S02]  /*2b7f0*/  IMAD.MOV.U32 R64, RZ, RZ, R72 ;  /* 0x000000ffff407224 */ /* 0x000fc400078e0048 */
[----:B------:R-:W-:Y:S02]  /*2b800*/  IMAD.MOV.U32 R65, RZ, RZ, R76 ;  /* 0x000000ffff417224 */ /* 0x000fe400078e004c */
[----:B------:R-:W-:Y:S02]  /*2b810*/  IMAD.MOV.U32 R66, RZ, RZ, R80 ;  /* 0x000000ffff427224 */ /* 0x000fe400078e0050 */
[----:B------:R-:W-:Y:S02]  /*2b820*/  IMAD.MOV.U32 R68, RZ, RZ, R73 ;  /* 0x000000ffff447224 */ /* 0x000fe400078e0049 */
[----:B------:R-:W-:Y:S02]  /*2b830*/  IMAD.MOV.U32 R69, RZ, RZ, R77 ;  /* 0x000000ffff457224 */ /* 0x000fe400078e004d */
[----:B------:R-:W-:Y:S02]  /*2b840*/  IMAD.MOV.U32 R70, RZ, RZ, R81 ;  /* 0x000000ffff467224 */ /* 0x000fe400078e0051 */
[----:B-1----:R-:W-:-:S02]  /*2b850*/  IMAD.MOV.U32 R24, RZ, RZ, R74 ;  /* 0x000000ffff187224 */ /* 0x002fc400078e004a */
[----:B------:R-:W-:Y:S02]  /*2b860*/  IMAD.MOV.U32 R25, RZ, RZ, R78 ;  /* 0x000000ffff197224 */ /* 0x000fe400078e004e */
[----:B------:R-:W-:Y:S02]  /*2b870*/  IMAD.MOV.U32 R26, RZ, RZ, R82 ;  /* 0x000000ffff1a7224 */ /* 0x000fe400078e0052 */
[----:B---3--:R-:W-:Y:S02]  /*2b880*/  IMAD.MOV.U32 R164, RZ, RZ, R75 ;  /* 0x000000ffffa47224 */ /* 0x008fe400078e004b */
[----:B------:R-:W-:Y:S02]  /*2b890*/  IMAD.MOV.U32 R165, RZ, RZ, R79 ;  /* 0x000000ffffa57224 */ /* 0x000fe400078e004f */
[----:B------:R-:W-:Y:S01]  /*2b8a0*/  IMAD.MOV.U32 R166, RZ, RZ, R83 ;  /* 0x000000ffffa67224 */ /* 0x000fe200078e0053 */
[----:B------:R-:W-:Y:S04]  /*2b8b0*/  LDS.128 R52, [R0+UR7+0x800] ;  /* 0x0008000700347984 */ /* 0x000fe80008000c00 */
[----:B------:R-:W1:Y:S04]  /*2b8c0*/  LDS.128 R80, [R0+UR7] ;  /* 0x0000000700507984 */ /* 0x000e680008000c00 */
[----:B------:R-:W3:Y:S04]  /*2b8d0*/  LDS.128 R76, [R3+UR7] ;  /* 0x00000007034c7984 */ /* 0x000ee80008000c00 */
[----:B------:R-:W-:Y:S01]  /*2b8e0*/  LDS.128 R72, [R3+UR7+0x800] ;  /* 0x0008000703487984 */ /* 0x000fe20008000c00 */
[----:B------:R-:W-:Y:S01]  /*2b8f0*/  IMAD.MOV.U32 R67, RZ, RZ, R84 ;  /* 0x000000ffff437224 */ /* 0x000fe200078e0054 */
[----:B------:R-:W-:Y:S01]  /*2b900*/  BAR.SYNC.DEFER_BLOCKING 0x0 ;  /* 0x0000000000007b1d */ /* 0x000fe20000010000 */
[----:B------:R-:W-:-:S02]  /*2b910*/  IMAD.MOV.U32 R71, RZ, RZ, R85 ;  /* 0x000000ffff477224 */ /* 0x000fc400078e0055 */
[----:B------:R-:W-:Y:S02]  /*2b920*/  IMAD.MOV.U32 R27, RZ, RZ, R86 ;  /* 0x000000ffff1b7224 */ /* 0x000fe400078e0056 */
        /* <DEDUP_REMOVED lines=12> */
[----:B-1----:R-:W-:-:S02]  /*2b9f0*/  IMAD.MOV.U32 R164, RZ, RZ, R91 ;  /* 0x000000ffffa47224 */ /* 0x002fc400078e005b */
[----:B------:R-:W-:Y:S02]  /*2ba00*/  IMAD.MOV.U32 R165, RZ, RZ, R95 ;  /* 0x000000ffffa57224 */ /* 0x000fe400078e005f */
[----:B------:R-:W1:Y:S04]  /*2ba10*/  LDS.128 R92, [R0+UR7] ;  /* 0x00000007005c7984 */ /* 0x000e680008000c00 */
        /* <DEDUP_REMOVED lines=23> */
[----:B---3--:R-:W-:-:S02]  /*2bb90*/  IMAD.MOV.U32 R24, RZ, RZ, R106 ;  /* 0x000000ffff187224 */ /* 0x008fc400078e006a */
[----:B------:R-:W-:Y:S02]  /*2bba0*/  IMAD.MOV.U32 R25, RZ, RZ, R110 ;  /* 0x000000ffff197224 */ /* 0x000fe400078e006e */
[----:B------:R-:W-:Y:S02]  /*2bbb0*/  IMAD.MOV.U32 R26, RZ, RZ, R114 ;  /* 0x000000ffff1a7224 */ /* 0x000fe400078e0072 */
[----:B-1----:R-:W-:Y:S02]  /*2bbc0*/  IMAD.MOV.U32 R164, RZ, RZ, R107 ;  /* 0x000000ffffa47224 */ /* 0x002fe400078e006b */
        /* <DEDUP_REMOVED lines=40> */
[----:B------:R-:W-:Y:S01]  /*2be50*/  STS.128 [R2+UR5+0x480], R164 ;  /* 0x000480a402007988 */ /* 0x000fe20008000c05 */
[----:B------:R-:W-:Y:S06]  /*2be60*/  BAR.SYNC.DEFER_BLOCKING 0x0 ;  /* 0x0000000000007b1d */ /* 0x000fec0000010000 */
[----:B------:R-:W4:Y:S04]  /*2be70*/  LDS.128 R116, [R0+UR7] ;  /* 0x0000000700747984 */ /* 0x000f280008000c00 */
[----:B------:R-:W-:Y:S04]  /*2be80*/  LDS.128 R160, [R0+UR7+0x800] ;  /* 0x0008000700a07984 */ /* 0x000fe80008000c00 */
[----:B------:R-:W4:Y:S04]  /*2be90*/  LDS.128 R164, [R3+UR7] ;  /* 0x0000000703a47984 */ /* 0x000f280008000c00 */
[----:B------:R-:W-:Y:S01]  /*2bea0*/  LDS.128 R168, [R3+UR7+0x800] ;  /* 0x0008000703a87984 */ /* 0x000fe20008000c00 */
[----:B---3--:R-:W-:-:S02]  /*2beb0*/  IMAD.MOV.U32 R24, RZ, RZ, R138 ;  /* 0x000000ffff187224 */ /* 0x008fc400078e008a */
[----:B------:R-:W-:Y:S02]  /*2bec0*/  IMAD.MOV.U32 R25, RZ, RZ, R142 ;  /* 0x000000ffff197224 */ /* 0x000fe400078e008e */
[----:B------:R-:W-:Y:S02]  /*2bed0*/  IMAD.MOV.U32 R26, RZ, RZ, R146 ;  /* 0x000000ffff1a7224 */ /* 0x000fe400078e0092 */
[----:B------:R-:W-:Y:S01]  /*2bee0*/  IMAD.MOV.U32 R27, RZ, RZ, R150 ;  /* 0x000000ffff1b7224 */ /* 0x000fe200078e0096 */
[----:B------:R-:W-:Y:S01]  /*2bef0*/  BAR.SYNC.DEFER_BLOCKING 0x0 ;  /* 0x0000000000007b1d */ /* 0x000fe20000010000 */
        /* <DEDUP_REMOVED lines=8> */
[----:B------:R-:W-:Y:S01]  /*2bf80*/  IMAD.MOV.U32 R148, RZ, RZ, R139 ;  /* 0x000000ffff947224 */ /* 0x000fe200078e008b */
[----:B------:R2:W-:Y:S01]  /*2bf90*/  STS.128 [R2+UR5+0x80], R24 ;  /* 0x0000801802007988 */ /* 0x0005e20008000c05 */
[----:B------:R-:W-:-:S02]  /*2bfa0*/  IMAD.MOV.U32 R149, RZ, RZ, R143 ;  /* 0x000000ffff957224 */ /* 0x000fc400078e008f */
[----:B------:R-:W-:Y:S01]  /*2bfb0*/  IMAD.MOV.U32 R150, RZ, RZ, R147 ;  /* 0x000000ffff967224 */ /* 0x000fe200078e0093 */
[----:B------:R3:W-:Y:S01]  /*2bfc0*/  STS.128 [R2+UR5], R128 ;  /* 0x0000008002007988 */ /* 0x0007e20008000c05 */
[----:B--2---:R-:W-:-:S03]  /*2bfd0*/  IMAD R27, R224, UR4, RZ ;  /* 0x00000004e01b7c24 */ /* 0x004fc6000f8e02ff */
[----:B------:R-:W-:Y:S01]  /*2bfe0*/  STS.128 [R2+UR5+0x400], R132 ;  /* 0x0004008402007988 */ /* 0x000fe20008000c05 */
[----:B------:R-:W3:Y:S01]  /*2bff0*/  LDC R224, c[0x0][0x248] ;  /* 0x00009200ffe07b82 */ /* 0x000ee20000000800 */
[----:B------:R-:W-:Y:S01]  /*2c000*/  ISETP.LT.AND P4, PT, R4, UR6, !P0 ;  /* 0x0000000604007c0c */ /* 0x000fe2000c781270 */
[----:B------:R-:W-:Y:S01]  /*2c010*/  ULDC UR4, c[0x0][0x22c] ;  /* 0x00008b0000047ab9 */ /* 0x000fe20000000800 */
[----:B------:R2:W-:Y:S05]  /*2c020*/  STS.128 [R2+UR5+0x480], R148 ;  /* 0x0004809402007988 */ /* 0x0005ea0008000c05 */
[----:B------:R-:W-:Y:S01]  /*2c030*/  BAR.SYNC.DEFER_BLOCKING 0x0 ;  /* 0x0000000000007b1d */ /* 0x000fe20000010000 */
[----:B------:R-:W-:-:S04]  /*2c040*/  LEA R26, P3, R27, UR8, 0x2 ;  /* 0x000000081b1a7c11 */ /* 0x000fc8000f8610ff */
[----:B------:R-:W-:Y:S02]  /*2c050*/  LEA.HI.X.SX32 R27, R27, UR9, 0x2, P3 ;  /* 0x000000091b1b7c11 */ /* 0x000fe400098f16ff */
[----:B------:R-:W-:-:S04]  /*2c060*/  LEA R24, P3, R175, R26, 0x2 ;  /* 0x0000001aaf187211 */ /* 0x000fc800078610ff */
[-C--:B------:R-:W-:Y:S01]  /*2c070*/  LEA.HI.X.SX32 R25, R175, R27.reuse, 0x2, P3 ;  /* 0x0000001baf197211 */ /* 0x080fe200018f16ff */
[-C--:B---3--:R-:W-:Y:S01]  /*2c080*/  IMAD R128, R4, R224.reuse, RZ ;  /* 0x000000e004807224 */ /* 0x088fe200078e02ff */
[C---:B------:R-:W-:Y:S01]  /*2c090*/  ISETP.LT.AND P3, PT, R5.reuse, UR4, !P0 ;  /* 0x0000000405007c0c */ /* 0x040fe2000c761270 */
[-C--:B------:R-:W-:Y:S01]  /*2c0a0*/  IMAD R129, R5, R224.reuse, RZ ;  /* 0x000000e005817224 */ /* 0x080fe200078e02ff */
[----:B------:R-:W-:Y:S01]  /*2c0b0*/  ULDC UR4, c[0x0][0x22c] ;  /* 0x00008b0000047ab9 */ /* 0x000fe20000000800 */
[----:B--2---:R-:W-:Y:S01]  /*2c0c0*/  IMAD R2, R22, R224, RZ ;  /* 0x000000e016027224 */ /* 0x004fe200078e02ff */
[C---:B------:R-:W-:Y:S01]  /*2c0d0*/  LEA R4, P5, R128.reuse, R26, 0x2 ;  /* 0x0000001a80047211 */ /* 0x040fe200078a10ff */
[----:B------:R-:W2:Y:S03]  /*2c0e0*/  LDL.LU R175, [R1+0x10] ;  /* 0x0000100001af7983 */ /* 0x000ea60000300800 */
[----:B------:R-:W-:Y:S01]  /*2c0f0*/  LEA.HI.X.SX32 R5, R128, R27, 0x2, P5 ;  /* 0x0000001b80057211 */ /* 0x000fe200028f16ff */
[----:B------:R3:W-:Y:S01]  /*2c100*/  @P2 STG.E desc[UR18][R24.64], R36 ;  /* 0x0000002418002986 */ /* 0x0007e2000c101912 */
[C---:B------:R-:W-:Y:S01]  /*2c110*/  ISETP.LT.AND P5, PT, R156.reuse, UR4, !P0 ;  /* 0x000000049c007c0c */ /* 0x040fe2000c7a1270 */
[----:B------:R-:W-:Y:S01]  /*2c120*/  IMAD R156, R156, R224, RZ ;  /* 0x000000e09c9c7224 */ /* 0x000fe200078e02ff */
[----:B------:R-:W-:Y:S01]  /*2c130*/  ULDC UR4, c[0x0][0x22c] ;  /* 0x00008b0000047ab9 */ /* 0x000fe20000000800 */
[----:B------:R1:W-:Y:S01]  /*2c140*/  @P4 STG.E desc[UR18][R4.64], R48 ;  /* 0x0000003004004986 */ /* 0x0003e2000c101912 */
[----:B---3--:R-:W-:-:S04]  /*2c150*/  LEA R24, P2, R129, R26, 0x2 ;  /* 0x0000001a81187211 */ /* 0x008fc800078410ff */
[-C--:B------:R-:W-:Y:S02]  /*2c160*/  LEA.HI.X.SX32 R25, R129, R27.reuse, 0x2, P2 ;  /* 0x0000001b81197211 */ /* 0x080fe400010f16ff */
[C---:B-1----:R-:W-:Y:S02]  /*2c170*/  LEA R4, P4, R156.reuse, R26, 0x2 ;  /* 0x0000001a9c047211 */ /* 0x042fe400078810ff */
[C---:B------:R-:W-:Y:S01]  /*2c180*/  ISETP.LT.AND P2, PT, R155.reuse, UR4, !P0 ;  /* 0x000000049b007c0c */ /* 0x040fe2000c741270 */
[-C--:B------:R-:W-:Y:S01]  /*2c190*/  IMAD R155, R155, R224.reuse, RZ ;  /* 0x000000e09b9b7224 */ /* 0x080fe200078e02ff */
[----:B------:R-:W-:Y:S01]  /*2c1a0*/  ULDC UR4, c[0x0][0x22c] ;  /* 0x00008b0000047ab9 */ /* 0x000fe20000000800 */
[----:B------:R-:W-:Y:S01]  /*2c1b0*/  LEA.HI.X.SX32 R5, R156, R27, 0x2, P4 ;  /* 0x0000001b9c057211 */ /* 0x000fe200020f16ff */
[----:B------:R1:W-:Y:S01]  /*2c1c0*/  @P3 STG.E desc[UR18][R24.64], R37 ;  /* 0x0000002518003986 */ /* 0x0003e2000c101912 */
[C---:B------:R-:W-:Y:S01]  /*2c1d0*/  ISETP.LT.AND P4, PT, R154.reuse, UR4, !P0 ;  /* 0x000000049a007c0c */ /* 0x040fe2000c781270 */
[----:B------:R-:W-:Y:S01]  /*2c1e0*/  IMAD R154, R154, R224, RZ ;  /* 0x000000e09a9a7224 */ /* 0x000fe200078e02ff */
[----:B------:R-:W-:Y:S01]  /*2c1f0*/  ULDC UR4, c[0x0][0x22c] ;  /* 0x00008b0000047ab9 */ /* 0x000fe20000000800 */
[----:B------:R3:W-:Y:S04]  /*2c200*/  @P5 STG.E desc[UR18][R4.64], R49 ;  /* 0x0000003104005986 */ /* 0x0007e8000c101912 */
[----:B------:R-:W2:Y:S01]  /*2c210*/  LDL.LU R156, [R1+0x4] ;  /* 0x00000400019c7983 */ /* 0x000ea20000300800 */
[----:B-1----:R-:W-:-:S04]  /*2c220*/  LEA R24, P3, R155, R26, 0x2 ;  /* 0x0000001a9b187211 */ /* 0x002fc800078610ff */
[-C--:B------:R-:W-:Y:S02]  /*2c230*/  LEA.HI.X.SX32 R25, R155, R27.reuse, 0x2, P3 ;  /* 0x0000001b9b197211 */ /* 0x080fe400018f16ff */
[C---:B---3--:R-:W-:Y:S01]  /*2c240*/  LEA R4, P5, R154.reuse, R26, 0x2 ;  /* 0x0000001a9a047211 */ /* 0x048fe200078a10ff */
[----:B------:R-:W3:Y:S01]  /*2c250*/  LDL.LU R155, [R1] ;  /* 0x00000000019b7983 */ /* 0x000ee20000300800 */
        /* <DEDUP_REMOVED lines=12> */
[C---:B----4-:R-:W-:Y:S01]  /*2c320*/  LEA R4, P4, R152.reuse, R26, 0x2 ;  /* 0x0000001a98047211 */ /* 0x050fe200078810ff */
[----:B------:R-:W4:Y:S01]  /*2c330*/  LDL.LU R153, [R1+0x8] ;  /* 0x0000080001997983 */ /* 0x000f220000300800 */
[C---:B------:R-:W-:Y:S01]  /*2c340*/  ISETP.LT.AND P2, PT, R23.reuse, UR4, !P0 ;  /* 0x0000000417007c0c */ /* 0x040fe2000c741270 */
[----:B------:R-:W-:Y:S01]  /*2c350*/  IMAD R23, R23, R224, RZ ;  /* 0x000000e017177224 */ /* 0x000fe200078e02ff */
[----:B------:R-:W-:Y:S01]  /*2c360*/  ULDC UR4, c[0x0][0x22c] ;  /* 0x00008b0000047ab9 */ /* 0x000fe20000000800 */
[-C--:B------:R-:W-:Y:S01]  /*2c370*/  LEA.HI.X.SX32 R5, R152, R27.reuse, 0x2, P4 ;  /* 0x0000001b98057211 */ /* 0x080fe200020f16ff */
[----:B------:R-:W-:Y:S01]  /*2c380*/  @P3 STG.E desc[UR18][R24.64], R39 ;  /* 0x0000002718003986 */ /* 0x000fe2000c101912 */
[----:B------:R-:W-:Y:S01]  /*2c390*/  ISETP.LT.AND P4, PT, R22, UR4, !P0 ;  /* 0x0000000416007c0c */ /* 0x000fe2000c781270 */
[----:B------:R-:W-:Y:S01]  /*2c3a0*/  ULDC UR4, c[0x0][0x22c] ;  /* 0x00008b0000047ab9 */ /* 0x000fe20000000800 */
[C---:B------:R-:W-:Y:S01]  /*2c3b0*/  LEA R22, P3, R23.reuse, R26, 0x2 ;  /* 0x0000001a17167211 */ /* 0x040fe200078610ff */
[----:B------:R1:W-:Y:S03]  /*2c3c0*/  @P5 STG.E desc[UR18][R4.64], R51 ;  /* 0x0000003304005986 */ /* 0x0003e6000c101912 */
[----:B------:R-:W-:-:S02]  /*2c3d0*/  LEA.HI.X.SX32 R23, R23, R27, 0x2, P3 ;  /* 0x0000001b17177211 */ /* 0x000fc400018f16ff */
[C---:B------:R-:W-:Y:S01]  /*2c3e0*/  ISETP.LT.AND P3, PT, R21.reuse, UR4, !P0 ;  /* 0x0000000415007c0c */ /* 0x040fe2000c761270 */
[----:B------:R-:W-:Y:S01]  /*2c3f0*/  IMAD R21, R21, R224, RZ ;  /* 0x000000e015157224 */ /* 0x000fe200078e02ff */
[----:B------:R-:W-:Y:S01]  /*2c400*/  ULDC UR4, c[0x0][0x22c] ;  /* 0x00008b0000047ab9 */ /* 0x000fe20000000800 */
[C---:B-1----:R-:W-:Y:S01]  /*2c410*/  LEA R4, P5, R2.reuse, R26, 0x2 ;  /* 0x0000001a02047211 */ /* 0x042fe200078a10ff */
[----:B------:R-:W-:Y:S03]  /*2c420*/  @P2 STG.E desc[UR18][R22.64], R60 ;  /* 0x0000003c16002986 */ /* 0x000fe6000c101912 */
[-C--:B------:R-:W-:Y:S01]  /*2c430*/  LEA.HI.X.SX32 R5, R2, R27.reuse, 0x2, P5 ;  /* 0x0000001b02057211 */ /* 0x080fe200028f16ff */
[C---:B------:R-:W-:Y:S01]  /*2c440*/  IMAD R2, R20.reuse, R224, RZ ;  /* 0x000000e014027224 */ /* 0x040fe200078e02ff */
        /* <DEDUP_REMOVED lines=93> */
[----:B------:R1:W-:Y:S03]  /*2ca20*/  @P2 STG.E desc[UR18][R6.64], R92 ;  /* 0x0000005c06002986 */ /* 0x0003e6000c101912 */
[----:B------:R-:W-:Y:S02]  /*2ca30*/  LEA.HI.X.SX32 R5, R2, R27, 0x2, P5 ;  /* 0x0000001b02057211 */ /* 0x000fe400028f16ff */
[C---:B------:R-:W-:Y:S01]  /*2ca40*/  ISETP.LT.AND P5, PT, R158.reuse, UR4, !P0 ;  /* 0x000000049e007c0c */ /* 0x040fe2000c7a1270 */
[----:B------:R-:W-:Y:S01]  /*2ca50*/  IMAD R158, R158, R224, RZ ;  /* 0x000000e09e9e7224 */ /* 0x000fe200078e02ff */
[----:B------:R-:W-:Y:S01]  /*2ca60*/  ULDC UR4, c[0x0][0x22c] ;  /* 0x00008b0000047ab9 */ /* 0x000fe20000000800 */
[----:B------:R1:W-:Y:S02]  /*2ca70*/  @P4 STG.E desc[UR18][R4.64], R88 ;  /* 0x0000005804004986 */ /* 0x0003e4000c101912 */
[----:B-1----:R-:W-:-:S04]  /*2ca80*/  LEA R6, P2, R157, R26, 0x2 ;  /* 0x0000001a9d067211 */ /* 0x002fc800078410ff */
[-C--:B------:R-:W-:Y:S02]  /*2ca90*/  LEA.HI.X.SX32 R7, R157, R27.reuse, 0x2, P2 ;  /* 0x0000001b9d077211 */ /* 0x080fe400010f16ff */
[C---:B------:R-:W-:Y:S02]  /*2caa0*/  ISETP.LT.AND P2, PT, R159.reuse, UR4, !P0 ;  /* 0x000000049f007c0c */ /* 0x040fe4000c741270 */
[C---:B------:R-:W-:Y:S01]  /*2cab0*/  LEA R4, P4, R158.reuse, R26, 0x2 ;  /* 0x0000001a9e047211 */ /* 0x040fe200078810ff */
[-C--:B------:R-:W-:Y:S01]  /*2cac0*/  IMAD R159, R159, R224.reuse, RZ ;  /* 0x000000e09f9f7224 */ /* 0x080fe200078e02ff */
[----:B------:R-:W-:Y:S02]  /*2cad0*/  ULDC UR4, c[0x0][0x22c] ;  /* 0x00008b0000047ab9 */ /* 0x000fe40000000800 */
[----:B------:R-:W-:Y:S01]  /*2cae0*/  LEA.HI.X.SX32 R5, R158, R27, 0x2, P4 ;  /* 0x0000001b9e057211 */ /* 0x000fe200020f16ff */
[----:B------:R1:W-:Y:S01]  /*2caf0*/  @P3 STG.E desc[UR18][R6.64], R93 ;  /* 0x0000005d06003986 */ /* 0x0003e2000c101912 */
[C---:B------:R-:W-:Y:S01]  /*2cb00*/  ISETP.LT.AND P4, PT, R172.reuse, UR4, !P0 ;  /* 0x00000004ac007c0c */ /* 0x040fe2000c781270 */
[----:B------:R-:W-:Y:S01]  /*2cb10*/  IMAD R172, R172, R224, RZ ;  /* 0x000000e0acac7224 */ /* 0x000fe200078e02ff */
[----:B------:R-:W-:Y:S01]  /*2cb20*/  ULDC UR4, c[0x0][0x22c] ;  /* 0x00008b0000047ab9 */ /* 0x000fe20000000800 */
[----:B------:R1:W-:Y:S02]  /*2cb30*/  @P5 STG.E desc[UR18][R4.64], R89 ;  /* 0x0000005904005986 */ /* 0x0003e4000c101912 */
[----:B-1----:R-:W-:-:S02]  /*2cb40*/  LEA R6, P3, R159, R26, 0x2 ;  /* 0x0000001a9f067211 */ /* 0x002fc400078610ff */
[C---:B------:R-:W-:Y:S02]  /*2cb50*/  LEA R4, P5, R172.reuse, R26, 0x2 ;  /* 0x0000001aac047211 */ /* 0x040fe400078a10ff */
[-C--:B------:R-:W-:Y:S02]  /*2cb60*/  LEA.HI.X.SX32 R7, R159, R27.reuse, 0x2, P3 ;  /* 0x0000001b9f077211 */ /* 0x080fe400018f16ff */
[C---:B------:R-:W-:Y:S01]  /*2cb70*/  ISETP.LT.AND P3, PT, R173.reuse, UR4, !P0 ;  /* 0x00000004ad007c0c */ /* 0x040fe2000c761270 */
[-C--:B------:R-:W-:Y:S01]  /*2cb80*/  IMAD R173, R173, R224.reuse, RZ ;  /* 0x000000e0adad7224 */ /* 0x080fe200078e02ff */
[----:B------:R-:W-:Y:S01]  /*2cb90*/  ULDC UR4, c[0x0][0x22c] ;  /* 0x00008b0000047ab9 */ /* 0x000fe20000000800 */
[----:B------:R-:W-:Y:S01]  /*2cba0*/  LEA.HI.X.SX32 R5, R172, R27, 0x2, P5 ;  /* 0x0000001bac057211 */ /* 0x000fe200028f16ff */
[----:B------:R1:W-:Y:S01]  /*2cbb0*/  @P2 STG.E desc[UR18][R6.64], R94 ;  /* 0x0000005e06002986 */ /* 0x0003e2000c101912 */
[C---:B------:R-:W-:Y:S01]  /*2cbc0*/  ISETP.LT.AND P5, PT, R174.reuse, UR4, !P0 ;  /* 0x00000004ae007c0c */ /* 0x040fe2000c7a1270 */
[-C--:B------:R-:W-:Y:S01]  /*2cbd0*/  IMAD R174, R174, R224.reuse, RZ ;  /* 0x000000e0aeae7224 */ /* 0x080fe200078e02ff */
[----:B------:R-:W-:Y:S01]  /*2cbe0*/  ULDC UR4, c[0x0][0x22c] ;  /* 0x00008b0000047ab9 */ /* 0x000fe20000000800 */
[----:B------:R1:W-:Y:S01]  /*2cbf0*/  @P4 STG.E desc[UR18][R4.64], R90 ;  /* 0x0000005a04004986 */ /* 0x0003e2000c101912 */
[----:B------:R-:W-:Y:S01]  /*2cc00*/  IMAD R9, R176, R224, RZ ;  /* 0x000000e0b0097224 */ /* 0x000fe200078e02ff */
[----:B-1----:R-:W-:-:S02]  /*2cc10*/  LEA R6, P2, R173, R26, 0x2 ;  /* 0x0000001aad067211 */ /* 0x002fc400078410ff */
[----:B------:R-:W-:Y:S02]  /*2cc20*/  LEA R4, P4, R174, R26, 0x2 ;  /* 0x0000001aae047211 */ /* 0x000fe400078810ff */
[-C--:B------:R-:W-:Y:S02]  /*2cc30*/  LEA.HI.X.SX32 R7, R173, R27.reuse, 0x2, P2 ;  /* 0x0000001bad077211 */ /* 0x080fe400010f16ff */
[----:B------:R-:W-:Y:S01]  /*2cc40*/  ISETP.LT.AND P2, PT, R176, UR4, !P0 ;  /* 0x00000004b0007c0c */ /* 0x000fe2000c741270 */
[----:B------:R-:W-:Y:S01]  /*2cc50*/  IMAD R11, R224, 0x4, R9 ;  /* 0x00000004e00b7824 */ /* 0x000fe200078e0209 */
[----:B------:R-:W-:Y:S01]  /*2cc60*/  LEA.HI.X.SX32 R5, R174, R27, 0x2, P4 ;  /* 0x0000001bae057211 */ /* 0x000fe200020f16ff */
[----:B------:R1:W-:Y:S01]  /*2cc70*/  @P3 STG.E desc[UR18][R6.64], R95 ;  /* 0x0000005f06003986 */ /* 0x0003e2000c101912 */
[----:B------:R-:W-:-:S03]  /*2cc80*/  ULDC UR4, c[0x0][0x22c] ;  /* 0x00008b0000047ab9 */ /* 0x000fc60000000800 */
[----:B------:R3:W-:Y:S01]  /*2cc90*/  @P5 STG.E desc[UR18][R4.64], R91 ;  /* 0x0000005b04005986 */ /* 0x0007e2000c101912 */
[-C--:B-1----:R-:W-:Y:S02]  /*2cca0*/  LEA R6, P3, R9, R26.reuse, 0x2 ;  /* 0x0000001a09067211 */ /* 0x082fe400078610ff */
[----:B---3--:R-:W-:Y:S02]  /*2ccb0*/  LEA R4, P5, R11, R26, 0x2 ;  /* 0x0000001a0b047211 */ /* 0x008fe400078a10ff */
[-C--:B------:R-:W-:Y:S01]  /*2ccc0*/  LEA.HI.X.SX32 R7, R9, R27.reuse, 0x2, P3 ;  /* 0x0000001b09077211 */ /* 0x080fe200018f16ff */
[----:B------:R-:W-:Y:S01]  /*2ccd0*/  IMAD R9, R224, 0x4, R11 ;  /* 0x00000004e0097824 */ /* 0x000fe200078e020b */
[----:B------:R-:W-:Y:S02]  /*2cce0*/  LEA.HI.X.SX32 R5, R11, R27, 0x2, P5 ;  /* 0x0000001b0b057211 */ /* 0x000fe400028f16ff */
[----:B------:R-:W-:Y:S01]  /*2ccf0*/  ISETP.LT.AND P4, PT, R178, UR4, !P0 ;  /* 0x00000004b2007c0c */ /* 0x000fe2000c781270 */
[----:B------:R1:W-:Y:S01]  /*2cd00*/  @P2 STG.E desc[UR18][R6.64], R112 ;  /* 0x0000007006002986 */ /* 0x0003e2000c101912 */
[----:B------:R-:W-:Y:S01]  /*2cd10*/  IMAD R11, R224, 0x4, R9 ;  /* 0x00000004e00b7824 */ /* 0x000fe200078e0209 */
[----:B------:R-:W-:-:S02]  /*2cd20*/  ULDC UR4, c[0x0][0x22c] ;  /* 0x00008b0000047ab9 */ /* 0x000fc40000000800 */
[----:B------:R3:W-:Y:S01]  /*2cd30*/  @P6 STG.E desc[UR18][R4.64], R108 ;  /* 0x0000006c04006986 */ /* 0x0007e2000c101912 */
[----:B------:R-:W-:Y:S01]  /*2cd40*/  ISETP.LT.AND P3, PT, R179, UR4, !P0 ;  /* 0x00000004b3007c0c */ /* 0x000fe2000c761270 */
[----:B------:R-:W-:Y:S01]  /*2cd50*/  ULDC UR4, c[0x0][0x22c] ;  /* 0x00008b0000047ab9 */ /* 0x000fe20000000800 */
        /* <DEDUP_REMOVED lines=37> */
[-C--:B---3--:R-:W-:Y:S02]  /*2cfb0*/  LEA R4, P6, R11, R26.reuse, 0x2 ;  /* 0x0000001a0b047211 */ /* 0x088fe400078c10ff */
[-C--:B------:R-:W-:Y:S01]  /*2cfc0*/  LEA.HI.X.SX32 R7, R9, R27.reuse, 0x2, P2 ;  /* 0x0000001b09077211 */ /* 0x080fe200010f16ff */
[----:B------:R-:W-:Y:S01]  /*2cfd0*/  IMAD R9, R224, 0x4, R11 ;  /* 0x00000004e0097824 */ /* 0x000fe200078e020b */
[----:B------:R-:W-:Y:S02]  /*2cfe0*/  LEA.HI.X.SX32 R5, R11, R27, 0x2, P6 ;  /* 0x0000001b0b057211 */ /* 0x000fe400030f16ff */
[----:B------:R-:W-:Y:S01]  /*2cff0*/  ISETP.LT.AND P5, PT, R186, UR4, !P0 ;  /* 0x00000004ba007c0c */ /* 0x000fe2000c7a1270 */
[----:B------:R1:W-:Y:S01]  /*2d000*/  @P1 STG.E desc[UR18][R6.64], R124 ;  /* 0x0000007c06001986 */ /* 0x0003e2000c101912 */
[C---:B------:R-:W-:Y:S01]  /*2d010*/  IMAD R11, R224.reuse, 0x4, R9 ;  /* 0x00000004e00b7824 */ /* 0x040fe200078e0209 */
[-C--:B------:R-:W-:Y:S01]  /*2d020*/  LEA R8, P1, R9, R26.reuse, 0x2 ;  /* 0x0000001a09087211 */ /* 0x080fe200078210ff */
[----:B------:R-:W-:Y:S01]  /*2d030*/  ULDC UR4, c[0x0][0x22c] ;  /* 0x00008b0000047ab9 */ /* 0x000fe20000000800 */
[----:B------:R3:W-:Y:S01]  /*2d040*/  @P4 STG.E desc[UR18][R4.64], R120 ;  /* 0x0000007804004986 */ /* 0x0007e2000c101912 */
[----:B------:R-:W-:Y:S01]  /*2d050*/  IMAD R13, R224, 0x4, R11 ;  /* 0x00000004e00d7824 */ /* 0x000fe200078e020b */
[----:B------:R-:W-:-:S02]  /*2d060*/  LEA R10, P4, R11, R26, 0x2 ;  /* 0x0000001a0b0a7211 */ /* 0x000fc400078810ff */
[-C--:B------:R-:W-:Y:S02]  /*2d070*/  LEA.HI.X.SX32 R9, R9, R27.reuse, 0x2, P1 ;  /* 0x0000001b09097211 */ /* 0x080fe400008f16ff */
[----:B------:R-:W-:Y:S01]  /*2d080*/  ISETP.LT.AND P2, PT, R187, UR4, !P0 ;  /* 0x00000004bb007c0c */ /* 0x000fe2000c741270 */
[----:B------:R-:W-:Y:S01]  /*2d090*/  ULDC UR4, c[0x0][0x22c] ;  /* 0x00008b0000047ab9 */ /* 0x000fe20000000800 */
[----:B------:R-:W-:Y:S01]  /*2d0a0*/  LEA.HI.X.SX32 R11, R11, R27, 0x2, P4 ;  /* 0x0000001b0b0b7211 */ /* 0x000fe200020f16ff */
[----:B------:R2:W-:Y:S01]  /*2d0b0*/  @P3 STG.E desc[UR18][R8.64], R125 ;  /* 0x0000007d08003986 */ /* 0x0005e2000c101912 */
[----:B-1----:R-:W-:Y:S01]  /*2d0c0*/  IMAD R7, R224, 0x4, R13 ;  /* 0x00000004e0077824 */ /* 0x002fe200078e020d */
[----:B------:R-:W-:Y:S01]  /*2d0d0*/  ISETP.LT.AND P6, PT, R188, UR4, !P0 ;  /* 0x00000004bc007c0c */ /* 0x000fe2000c7c1270 */
[----:B------:R-:W-:Y:S01]  /*2d0e0*/  ULDC UR4, c[0x0][0x22c] ;  /* 0x00008b0000047ab9 */ /* 0x000fe20000000800 */
[-C--:B---3--:R-:W-:Y:S01]  /*2d0f0*/  LEA R4, P3, R13, R26.reuse, 0x2 ;  /* 0x0000001a0d047211 */ /* 0x088fe200078610ff */
[----:B------:R1:W-:Y:S01]  /*2d100*/  @P5 STG.E desc[UR18][R10.64], R121 ;  /* 0x000000790a005986 */ /* 0x0003e2000c101912 */
[----:B------:R-:W-:-:S02]  /*2d110*/  LEA R6, P5, R7, R26, 0x2 ;  /* 0x0000001a07067211 */ /* 0x000fc400078a10ff */
[-C--:B------:R-:W-:Y:S01]  /*2d120*/  LEA.HI.X.SX32 R5, R13, R27.reuse, 0x2, P3 ;  /* 0x0000001b0d057211 */ /* 0x080fe200018f16ff */
[C---:B------:R-:W-:Y:S01]  /*2d130*/  IMAD R13, R224.reuse, 0x4, R7 ;  /* 0x00000004e00d7824 */ /* 0x040fe200078e0207 */
[----:B------:R-:W-:Y:S01]  /*2d140*/  ISETP.LT.AND P1, PT, R189, UR4, !P0 ;  /* 0x00000004bd007c0c */ /* 0x000fe2000c721270 */
[----:B------:R-:W-:Y:S01]  /*2d150*/  ULDC UR4, c[0x0][0x22c] ;  /* 0x00008b0000047ab9 */ /* 0x000fe20000000800 */
[----:B------:R-:W-:Y:S01]  /*2d160*/  LEA.HI.X.SX32 R7, R7, R27, 0x2, P5 ;  /* 0x0000001b07077211 */ /* 0x000fe200028f16ff */
[----:B------:R3:W-:Y:S01]  /*2d170*/  @P2 STG.E desc[UR18][R4.64], R126 ;  /* 0x0000007e04002986 */ /* 0x0007e2000c101912 */
[----:B------:R-:W-:Y:S01]  /*2d180*/  IMAD R15, R224, 0x4, R13 ;  /* 0x00000004e00f7824 */ /* 0x000fe200078e020d */
[----:B------:R-:W-:Y:S01]  /*2d190*/  ISETP.LT.AND P4, PT, R190, UR4, !P0 ;  /* 0x00000004be007c0c */ /* 0x000fe2000c781270 */
[----:B------:R-:W-:Y:S01]  /*2d1a0*/  ULDC UR4, c[0x0][0x22c] ;  /* 0x00008b0000047ab9 */ /* 0x000fe20000000800 */
[-C--:B--2---:R-:W-:Y:S01]  /*2d1b0*/  LEA R8, P2, R13, R26.reuse, 0x2 ;  /* 0x0000001a0d087211 */ /* 0x084fe200078410ff */
[----:B------:R2:W-:Y:S01]  /*2d1c0*/  @P6 STG.E desc[UR18][R6.64], R122 ;  /* 0x0000007a06006986 */ /* 0x0005e2000c101912 */
[----:B-1----:R-:W-:-:S02]  /*2d1d0*/  LEA R10, P6, R15, R26, 0x2 ;  /* 0x0000001a0f0a7211 */ /* 0x002fc400078c10ff */
[-C--:B------:R-:W-:Y:S01]  /*2d1e0*/  LEA.HI.X.SX32 R9, R13, R27.reuse, 0x2, P2 ;  /* 0x0000001b0d097211 */ /* 0x080fe200010f16ff */
[C---:B------:R-:W-:Y:S01]  /*2d1f0*/  IMAD R13, R224.reuse, 0x4, R15 ;  /* 0x00000004e00d7824 */ /* 0x040fe200078e020f */
[----:B------:R-:W-:Y:S01]  /*2d200*/  ISETP.LT.AND P3, PT, R191, UR4, !P0 ;  /* 0x00000004bf007c0c */ /* 0x000fe2000c761270 */
[----:B------:R-:W-:Y:S01]  /*2d210*/  ULDC UR4, c[0x0][0x22c] ;  /* 0x00008b0000047ab9 */ /* 0x000fe20000000800 */
[----:B------:R-:W-:Y:S01]  /*2d220*/  LEA.HI.X.SX32 R11, R15, R27, 0x2, P6 ;  /* 0x0000001b0f0b7211 */ /* 0x000fe200030f16ff */
[----:B------:R-:W-:Y:S01]  /*2d230*/  IMAD R15, R224, 0x4, R13 ;  /* 0x00000004e00f7824 */ /* 0x000fe200078e020d */
[----:B------:R-:W-:Y:S01]  /*2d240*/  ISETP.LT.AND P5, PT, R192, UR4, !P0 ;  /* 0x00000004c0007c0c */ /* 0x000fe2000c7a1270 */
[----:B------:R1:W-:Y:S01]  /*2d250*/  @P1 STG.E desc[UR18][R8.64], R127 ;  /* 0x0000007f08001986 */ /* 0x0003e2000c101912 */
[-C--:B---3--:R-:W-:Y:S01]  /*2d260*/  LEA R4, P6, R13, R26.reuse, 0x2 ;  /* 0x0000001a0d047211 */ /* 0x088fe200078c10ff */
[----:B--2---:R-:W-:Y:S01]  /*2d270*/  IMAD R7, R224, 0x4, R15 ;  /* 0x00000004e0077824 */ /* 0x004fe200078e020f */
[----:B------:R-:W-:Y:S01]  /*2d280*/  ULDC UR4, c[0x0][0x22c] ;  /* 0x00008b0000047ab9 */ /* 0x000fe20000000800 */
[----:B------:R2:W-:Y:S01]  /*2d290*/  @P4 STG.E desc[UR18][R10.64], R123 ;  /* 0x0000007b0a004986 */ /* 0x0005e2000c101912 */
[----:B------:R-:W-:-:S02]  /*2d2a0*/  LEA R12, P4, R15, R26, 0x2 ;  /* 0x0000001a0f0c7211 */ /* 0x000fc400078810ff */
[-C--:B------:R-:W-:Y:S02]  /*2d2b0*/  LEA.HI.X.SX32 R5, R13, R27.reuse, 0x2, P6 ;  /* 0x0000001b0d057211 */ /* 0x080fe400030f16ff */
[----:B------:R-:W-:Y:S01]  /*2d2c0*/  LEA.HI.X.SX32 R13, R15, R27, 0x2, P4 ;  /* 0x0000001b0f0d7211 */ /* 0x000fe200020f16ff */
[C---:B-1----:R-:W-:Y:S02]  /*2d2d0*/  IMAD R9, R224.reuse, 0x4, R7 ;  /* 0x00000004e0097824 */ /* 0x042fe400078e0207 */
[----:B------:R-:W-:Y:S01]  /*2d2e0*/  @P3 STG.E desc[UR18][R4.64], R116 ;  /* 0x0000007404003986 */ /* 0x000fe2000c101912 */
[-C--:B------:R-:W-:Y:S01]  /*2d2f0*/  LEA R14, P3, R7, R26.reuse, 0x2 ;  /* 0x0000001a070e7211 */ /* 0x080fe200078610ff */
[----:B--2---:R-:W-:Y:S02]  /*2d300*/  IMAD R11, R224, 0x4, R9 ;  /* 0x00000004e00b7824 */ /* 0x004fe400078e0209 */
[----:B------:R1:W-:Y:S01]  /*2d310*/  @P5 STG.E desc[UR18][R12.64], R164 ;  /* 0x000000a40c005986 */ /* 0x0003e2000c101912 */
[----:B------:R-:W-:-:S02]  /*2d320*/  LEA R16, P5, R9, R26, 0x2 ;  /* 0x0000001a09107211 */ /* 0x000fc400078a10ff */
[----:B------:R-:W-:Y:S01]  /*2d330*/  ISETP.LT.AND P2, PT, R193, UR4, !P0 ;  /* 0x00000004c1007c0c */ /* 0x000fe2000c741270 */
[----:B------:R-:W-:Y:S01]  /*2d340*/  ULDC UR4, c[0x0][0x22c] ;  /* 0x00008b0000047ab9 */ /* 0x000fe20000000800 */
[-C--:B------:R-:W-:Y:S02]  /*2d350*/  LEA.HI.X.SX32 R17, R9, R27.reuse, 0x2, P5 ;  /* 0x0000001b09117211 */ /* 0x080fe400028f16ff */
[----:B------:R-:W-:Y:S02]  /*2d360*/  LEA.HI.X.SX32 R15, R7, R27, 0x2, P3 ;  /* 0x0000001b070f7211 */ /* 0x000fe400018f16ff */
[----:B------:R-:W2:Y:S01]  /*2d370*/  LDS.128 R4, [R0+UR7] ;  /* 0x0000000700047984 */ /* 0x000ea20008000c00 */
[----:B------:R-:W-:Y:S01]  /*2d380*/  ISETP.LT.AND P1, PT, R194, UR4, !P0 ;  /* 0x00000004c2007c0c */ /* 0x000fe2000c721270 */
[----:B------:R-:W-:Y:S01]  /*2d390*/  IMAD R19, R224, 0x4, R11 ;  /* 0x00000004e0137824 */ /* 0x000fe200078e020b */
[----:B-1----:R-:W-:Y:S01]  /*2d3a0*/  LEA R12, P5, R11, R26, 0x2 ;  /* 0x0000001a0b0c7211 */ /* 0x002fe200078a10ff */
[----:B------:R-:W-:-:S03]  /*2d3b0*/  ULDC UR4, c[0x0][0x22c] ;  /* 0x00008b0000047ab9 */ /* 0x000fc60000000800 */
[----:B------:R-:W-:Y:S02]  /*2d3c0*/  LEA.HI.X.SX32 R13, R11, R27, 0x2, P5 ;  /* 0x0000001b0b0d7211 */ /* 0x000fe400028f16ff */
[----:B------:R-:W1:Y:S01]  /*2d3d0*/  LDS.128 R8, [R3+UR7] ;  /* 0x0000000703087984 */ /* 0x000e620008000c00 */
[----:B------:R-:W-:Y:S01]  /*2d3e0*/  ISETP.LT.AND P6, PT, R195, UR4, !P0 ;  /* 0x00000004c3007c0c */ /* 0x000fe2000c7c1270 */
[----:B------:R-:W-:Y:S02]  /*2d3f0*/  ULDC UR4, c[0x0][0x22c] ;  /* 0x00008b0000047ab9 */ /* 0x000fe40000000800 */
[----:B------:R-:W-:Y:S01]  /*2d400*/  ISETP.LT.AND P4, PT, R196, UR4, !P0 ;  /* 0x00000004c4007c0c */ /* 0x000fe2000c781270 */
[----:B------:R3:W-:Y:S01]  /*2d410*/  @P2 STG.E desc[UR18][R14.64], R117 ;  /* 0x000000750e002986 */ /* 0x0007e2000c101912 */
[----:B------:R-:W-:Y:S01]  /*2d420*/  ULDC UR4, c[0x0][0x22c] ;  /* 0x00008b0000047ab9 */ /* 0x000fe20000000800 */
[----:B------:R-:W-:Y:S02]  /*2d430*/  IMAD R21, R224, 0x4, R19 ;  /* 0x00000004e0157824 */ /* 0x000fe400078e0213 */
[----:B------:R4:W-:Y:S01]  /*2d440*/  @P1 STG.E desc[UR18][R16.64], R165 ;  /* 0x000000a510001986 */ /* 0x0009e2000c101912 */
[----:B------:R-:W-:Y:S01]  /*2d450*/  ISETP.LT.AND P3, PT, R197, UR4, !P0 ;  /* 0x00000004c5007c0c */ /* 0x000fe2000c761270 */
[----:B------:R-:W-:Y:S01]  /*2d460*/  ULDC UR4, c[0x0][0x22c] ;  /* 0x00008b0000047ab9 */ /* 0x000fe20000000800 */
[----:B---3--:R-:W-:-:S02]  /*2d470*/  LEA R14, P1, R19, R26, 0x2 ;  /* 0x0000001a130e7211 */ /* 0x008fc400078210ff */
[----:B------:R3:W-:Y:S01]  /*2d480*/  @P6 STG.E desc[UR18][R12.64], R118 ;  /* 0x000000760c006986 */ /* 0x0007e2000c101912 */
[----:B------:R-:W-:Y:S01]  /*2d490*/  ISETP.LT.AND P2, PT, R198, UR4, !P0 ;  /* 0x00000004c6007c0c */ /* 0x000fe2000c741270 */
[----:B------:R-:W-:Y:S01]  /*2d4a0*/  ULDC UR4, c[0x0][0x22c] ;  /* 0x00008b0000047ab9 */ /* 0x000fe20000000800 */
[----:B------:R-:W-:Y:S01]  /*2d4b0*/  LEA.HI.X.SX32 R15, R19, R27, 0x2, P1 ;  /* 0x0000001b130f7211 */ /* 0x000fe200008f16ff */
[----:B----4-:R-:W-:Y:S01]  /*2d4c0*/  IMAD R17, R224, 0x4, R21 ;  /* 0x00000004e0117824 */ /* 0x010fe200078e0215 */
[----:B------:R-:W-:-:S03]  /*2d4d0*/  LEA R18, P6, R21, R26, 0x2 ;  /* 0x0000001a15127211 */ /* 0x000fc600078c10ff */
[----:B------:R4:W-:Y:S01]  /*2d4e0*/  @P4 STG.E desc[UR18][R14.64], R166 ;  /* 0x000000a60e004986 */ /* 0x0009e2000c101912 */
[-C--:B------:R-:W-:Y:S01]  /*2d4f0*/  LEA.HI.X.SX32 R19, R21, R27.reuse, 0x2, P6 ;  /* 0x0000001b15137211 */ /* 0x080fe200030f16ff */
[C---:B------:R-:W-:Y:S01]  /*2d500*/  IMAD R21, R224.reuse, 0x4, R17 ;  /* 0x00000004e0157824 */ /* 0x040fe200078e0211 */
[-C--:B---3--:R-:W-:Y:S02]  /*2d510*/  LEA R12, P4, R17, R26.reuse, 0x2 ;  /* 0x0000001a110c7211 */ /* 0x088fe400078810ff */
[----:B------:R-:W-:Y:S01]  /*2d520*/  ISETP.LT.AND P5, PT, R199, UR4, !P0 ;  /* 0x00000004c7007c0c */ /* 0x000fe2000c7a1270 */
[----:B------:R-:W-:Y:S01]  /*2d530*/  ULDC UR4, c[0x0][0x22c] ;  /* 0x00008b0000047ab9 */ /* 0x000fe20000000800 */
[----:B------:R-:W-:Y:S01]  /*2d540*/  LEA.HI.X.SX32 R13, R17, R27, 0x2, P4 ;  /* 0x0000001b110d7211 */ /* 0x000fe200020f16ff */
[----:B------:R3:W-:Y:S01]  /*2d550*/  @P3 STG.E desc[UR18][R18.64], R119 ;  /* 0x0000007712003986 */ /* 0x0007e2000c101912 */
[----:B------:R-:W-:Y:S01]  /*2d560*/  IMAD R23, R224, 0x4, R21 ;  /* 0x00000004e0177824 */ /* 0x000fe200078e0215 */
[----:B------:R-:W-:Y:S01]  /*2d570*/  ISETP.LT.AND P1, PT, R200, UR4, !P0 ;  /* 0x00000004c8007c0c */ /* 0x000fe2000c721270 */
[----:B------:R-:W-:Y:S01]  /*2d580*/  ULDC UR4, c[0x0][0x22c] ;  /* 0x00008b0000047ab9 */ /* 0x000fe20000000800 */
[-C--:B------:R-:W-:Y:S01]  /*2d590*/  LEA R16, P3, R21, R26.reuse, 0x2 ;  /* 0x0000001a15107211 */ /* 0x080fe200078610ff */
[----:B------:R1:W-:Y:S01]  /*2d5a0*/  @P2 STG.E desc[UR18][R12.64], R167 ;  /* 0x000000a70c002986 */ /* 0x0003e2000c101912 */
[----:B----4-:R-:W-:-:S02]  /*2d5b0*/  LEA R14, P2, R23, R26, 0x2 ;  /* 0x0000001a170e7211 */ /* 0x010fc400078410ff */
[-C--:B------:R-:W-:Y:S01]  /*2d5c0*/  LEA.HI.X.SX32 R17, R21, R27.reuse, 0x2, P3 ;  /* 0x0000001b15117211 */ /* 0x080fe200018f16ff */
[C---:B------:R-:W-:Y:S01]  /*2d5d0*/  IMAD R21, R224.reuse, 0x4, R23 ;  /* 0x00000004e0157824 */ /* 0x040fe200078e0217 */
[----:B------:R-:W-:Y:S01]  /*2d5e0*/  ISETP.LT.AND P6, PT, R201, UR4, !P0 ;  /* 0x00000004c9007c0c */ /* 0x000fe2000c7c1270 */
[----:B------:R-:W-:Y:S01]  /*2d5f0*/  ULDC UR4, c[0x0][0x22c] ;  /* 0x00008b0000047ab9 */ /* 0x000fe20000000800 */
[----:B------:R-:W-:Y:S01]  /*2d600*/  LEA.HI.X.SX32 R15, R23, R27, 0x2, P2 ;  /* 0x0000001b170f7211 */ /* 0x000fe200010f16ff */
[----:B--2---:R2:W-:Y:S01]  /*2d610*/  @P5 STG.E desc[UR18][R16.64], R4 ;  /* 0x0000000410005986 */ /* 0x0045e2000c101912 */
[----:B------:R-:W-:Y:S01]  /*2d620*/  IMAD R23, R224, 0x4, R21 ;  /* 0x00000004e0177824 */ /* 0x000fe200078e0215 */
[----:B------:R-:W-:Y:S01]  /*2d630*/  ISETP.LT.AND P4, PT, R202, UR4, !P0 ;  /* 0x00000004ca007c0c */ /* 0x000fe2000c781270 */
[----:B------:R-:W-:Y:S01]  /*2d640*/  ULDC UR4, c[0x0][0x22c] ;  /* 0x00008b0000047ab9 */ /* 0x000fe20000000800 */
[-C--:B---3--:R-:W-:Y:S01]  /*2d650*/  LEA R18, P5, R21, R26.reuse, 0x2 ;  /* 0x0000001a15127211 */ /* 0x088fe200078a10ff */
[----:B-1----:R1:W-:Y:S01]  /*2d660*/  @P1 STG.E desc[UR18][R14.64], R8 ;  /* 0x000000080e001986 */ /* 0x0023e2000c101912 */
[----:B------:R-:W-:-:S02]  /*2d670*/  LEA R12, P1, R23, R26, 0x2 ;  /* 0x0000001a170c7211 */ /* 0x000fc400078210ff */
[-C--:B------:R-:W-:Y:S01]  /*2d680*/  LEA.HI.X.SX32 R19, R21, R27.reuse, 0x2, P5 ;  /* 0x0000001b15137211 */ /* 0x080fe200028f16ff */
[C---:B------:R-:W-:Y:S01]  /*2d690*/  IMAD R21, R224.reuse, 0x4, R23 ;  /* 0x00000004e0157824 */ /* 0x040fe200078e0217 */
[----:B------:R-:W-:Y:S01]  /*2d6a0*/  ISETP.LT.AND P3, PT, R203, UR4, !P0 ;  /* 0x00000004cb007c0c */ /* 0x000fe2000c761270 */
[----:B------:R-:W-:Y:S01]  /*2d6b0*/  ULDC UR4, c[0x0][0x22c] ;  /* 0x00008b0000047ab9 */ /* 0x000fe20000000800 */
[-C--:B------:R-:W-:Y:S01]  /*2d6c0*/  LEA.HI.X.SX32 R13, R23, R27.reuse, 0x2, P1 ;  /* 0x0000001b170d7211 */ /* 0x080fe200008f16ff */
[----:B------:R3:W-:Y:S01]  /*2d6d0*/  @P6 STG.E desc[UR18][R18.64], R5 ;  /* 0x0000000512006986 */ /* 0x0007e2000c101912 */
[----:B------:R-:W-:Y:S01]  /*2d6e0*/  IMAD R23, R224, 0x4, R21 ;  /* 0x00000004e0177824 */ /* 0x000fe200078e0215 */
[----:B------:R-:W-:Y:S01]  /*2d6f0*/  ISETP.LT.AND P2, PT, R204, UR4, !P0 ;  /* 0x00000004cc007c0c */ /* 0x000fe2000c741270 */
[----:B------:R-:W-:Y:S01]  /*2d700*/  ULDC UR4, c[0x0][0x22c] ;  /* 0x00008b0000047ab9 */ /* 0x000fe20000000800 */
[-C--:B--2---:R-:W-:Y:S01]  /*2d710*/  LEA R16, P6, R21, R26.reuse, 0x2 ;  /* 0x0000001a15107211 */ /* 0x084fe200078c10ff */
[----:B------:R2:W-:Y:S01]  /*2d720*/  @P4 STG.E desc[UR18][R12.64], R9 ;  /* 0x000000090c004986 */ /* 0x0005e2000c101912 */
[----:B------:R-:W-:Y:S01]  /*2d730*/  LEA R4, P4, R23, R26, 0x2 ;  /* 0x0000001a17047211 */ /* 0x000fe200078810ff */
[----:B-1----:R-:W-:Y:S01]  /*2d740*/  IMAD R15, R224, 0x4, R23 ;  /* 0x00000004e00f7824 */ /* 0x002fe200078e0217 */
[----:B------:R-:W-:-:S02]  /*2d750*/  LEA.HI.X.SX32 R17, R21, R27, 0x2, P6 ;  /* 0x0000001b15117211 */ /* 0x000fc400030f16ff */
[----:B------:R-:W-:Y:S01]  /*2d760*/  ISETP.LT.AND P5, PT, R205, UR4, !P0 ;  /* 0x00000004cd007c0c */ /* 0x000fe2000c7a1270 */
[----:B------:R-:W-:Y:S01]  /*2d770*/  ULDC UR4, c[0x0][0x22c] ;  /* 0x00008b0000047ab9 */ /* 0x000fe20000000800 */
[-C--:B---3--:R-:W-:Y:S01]  /*2d780*/  LEA.HI.X.SX32 R5, R23, R27.reuse, 0x2, P4 ;  /* 0x0000001b17057211 */ /* 0x088fe200020f16ff */
[----:B------:R1:W-:Y:S01]  /*2d790*/  @P3 STG.E desc[UR18][R16.64], R6 ;  /* 0x0000000610003986 */ /* 0x0003e2000c101912 */
[----:B------:R-:W-:Y:S01]  /*2d7a0*/  IMAD R19, R224, 0x4, R15 ;  /* 0x00000004e0137824 */ /* 0x000fe200078e020f */
[----:B------:R-:W-:Y:S01]  /*2d7b0*/  ISETP.LT.AND P1, PT, R206, UR4, !P0 ;  /* 0x00000004ce007c0c */ /* 0x000fe2000c721270 */
[----:B------:R-:W-:Y:S01]  /*2d7c0*/  ULDC UR4, c[0x0][0x22c] ;  /* 0x00008b0000047ab9 */ /* 0x000fe20000000800 */
[-C--:B------:R-:W-:Y:S01]  /*2d7d0*/  LEA R14, P3, R15, R26.reuse, 0x2 ;  /* 0x0000001a0f0e7211 */ /* 0x080fe200078610ff */
[----:B------:R3:W-:Y:S01]  /*2d7e0*/  @P2 STG.E desc[UR18][R4.64], R10 ;  /* 0x0000000a04002986 */ /* 0x0007e2000c101912 */
[-C--:B------:R-:W-:Y:S01]  /*2d7f0*/  LEA R8, P2, R19, R26.reuse, 0x2 ;  /* 0x0000001a13087211 */ /* 0x080fe200078410ff */
[C---:B--2---:R-:W-:Y:S01]  /*2d800*/  IMAD R13, R224.reuse, 0x4, R19 ;  /* 0x00000004e00d7824 */ /* 0x044fe200078e0213 */
[-C--:B------:R-:W-:Y:S01]  /*2d810*/  LEA.HI.X.SX32 R15, R15, R27.reuse, 0x2, P3 ;  /* 0x0000001b0f0f7211 */ /* 0x080fe200018f16ff */
[----:B------:R-:W2:Y:S01]  /*2d820*/  LDS.128 R20, [R0+UR7+0x800] ;  /* 0x0008000700147984 */ /* 0x000ea20008000c00 */
[----:B------:R-:W-:Y:S01]  /*2d830*/  ISETP.LT.AND P6, PT, R207, UR4, !P0 ;  /* 0x00000004cf007c0c */ /* 0x000fe2000c7c1270 */
[----:B------:R-:W-:Y:S01]  /*2d840*/  ULDC UR4, c[0x0][0x22c] ;  /* 0x00008b0000047ab9 */ /* 0x000fe20000000800 */
[-C--:B------:R-:W-:Y:S01]  /*2d850*/  LEA.HI.X.SX32 R9, R19, R27.reuse, 0x2, P2 ;  /* 0x0000001b13097211 */ /* 0x080fe200010f16ff */
[----:B------:R4:W-:Y:S01]  /*2d860*/  @P5 STG.E desc[UR18][R14.64], R7 ;  /* 0x000000070e005986 */ /* 0x0009e2000c101912 */
[----:B-1----:R-:W-:Y:S01]  /*2d870*/  IMAD R17, R224, 0x4, R13 ;  /* 0x00000004e0117824 */ /* 0x002fe200078e020d */
[----:B------:R-:W-:Y:S01]  /*2d880*/  ISETP.LT.AND P4, PT, R208, UR4, !P0 ;  /* 0x00000004d0007c0c */ /* 0x000fe2000c781270 */
[----:B------:R-:W-:Y:S01]  /*2d890*/  ULDC UR4, c[0x0][0x22c] ;  /* 0x00008b0000047ab9 */ /* 0x000fe20000000800 */
[-C--:B------:R-:W-:Y:S01]  /*2d8a0*/  LEA R12, P5, R13, R26.reuse, 0x2 ;  /* 0x0000001a0d0c7211 */ /* 0x080fe200078a10ff */
[----:B------:R1:W-:Y:S01]  /*2d8b0*/  @P1 STG.E desc[UR18][R8.64], R11 ;  /* 0x0000000b08001986 */ /* 0x0003e2000c101912 */
[----:B---3--:R-:W-:Y:S01]  /*2d8c0*/  LEA R4, P1, R17, R26, 0x2 ;  /* 0x0000001a11047211 */ /* 0x008fe200078210ff */
[----:B------:R-:W-:Y:S01]  /*2d8d0*/  IMAD R19, R224, 0x4, R17 ;  /* 0x00000004e0137824 */ /* 0x000fe200078e0211 */
[----:B------:R-:W-:-:S02]  /*2d8e0*/  LEA.HI.X.SX32 R13, R13, R27, 0x2, P5 ;  /* 0x0000001b0d0d7211 */ /* 0x000fc400028f16ff */
[----:B------:R-:W-:Y:S01]  /*2d8f0*/  ISETP.LT.AND P3, PT, R209, UR4, !P0 ;  /* 0x00000004d1007c0c */ /* 0x000fe2000c761270 */
[----:B------:R-:W-:Y:S01]  /*2d900*/  ULDC UR4, c[0x0][0x22c] ;  /* 0x00008b0000047ab9 */ /* 0x000fe20000000800 */
[-C--:B------:R-:W-:Y:S01]  /*2d910*/  LEA.HI.X.SX32 R5, R17, R27.reuse, 0x2, P1 ;  /* 0x0000001b11057211 */ /* 0x080fe200008f16ff */
[----:B------:R3:W-:Y:S01]  /*2d920*/  @P6 STG.E desc[UR18][R12.64], R40 ;  /* 0x000000280c006986 */ /* 0x0007e2000c101912 */
[----:B----4-:R-:W-:Y:S01]  /*2d930*/  IMAD R15, R224, 0x4, R19 ;  /* 0x00000004e00f7824 */ /* 0x010fe200078e0213 */
[----:B------:R-:W-:Y:S01]  /*2d940*/  ISETP.LT.AND P2, PT, R210, UR4, !P0 ;  /* 0x00000004d2007c0c */ /* 0x000fe2000c741270 */
[----:B------:R-:W-:Y:S01]  /*2d950*/  ULDC UR4, c[0x0][0x22c] ;  /* 0x00008b0000047ab9 */ /* 0x000fe20000000800 */
[-C--:B------:R-:W-:Y:S01]  /*2d960*/  LEA R6, P6, R19, R26.reuse, 0x2 ;  /* 0x0000001a13067211 */ /* 0x080fe200078c10ff */
[----:B------:R4:W-:Y:S01]  /*2d970*/  @P4 STG.E desc[UR18][R4.64], R44 ;  /* 0x0000002c04004986 */ /* 0x0009e2000c101912 */
[----:B-1----:R-:W-:Y:S01]  /*2d980*/  LEA R8, P4, R15, R26, 0x2 ;  /* 0x0000001a0f087211 */ /* 0x002fe200078810ff */
[----:B------:R-:W-:Y:S01]  /*2d990*/  IMAD R11, R224, 0x4, R15 ;  /* 0x00000004e00b7824 */ /* 0x000fe200078e020f */
[----:B------:R-:W-:-:S02]  /*2d9a0*/  LEA.HI.X.SX32 R7, R19, R27, 0x2, P6 ;  /* 0x0000001b13077211 */ /* 0x000fc400030f16ff */
[----:B------:R-:W-:Y:S01]  /*2d9b0*/  ISETP.LT.AND P5, PT, R211, UR4, !P0 ;  /* 0x00000004d3007c0c */ /* 0x000fe2000c7a1270 */
[----:B------:R-:W-:Y:S01]  /*2d9c0*/  ULDC UR4, c[0x0][0x22c] ;  /* 0x00008b0000047ab9 */ /* 0x000fe20000000800 */
[-C--:B------:R-:W-:Y:S01]  /*2d9d0*/  LEA.HI.X.SX32 R9, R15, R27.reuse, 0x2, P4 ;  /* 0x0000001b0f097211 */ /* 0x080fe200020f16ff */
[----:B------:R1:W-:Y:S01]  /*2d9e0*/  @P3 STG.E desc[UR18][R6.64], R41 ;  /* 0x0000002906003986 */ /* 0x0003e2000c101912 */
[----:B---3--:R-:W-:Y:S01]  /*2d9f0*/  IMAD R13, R224, 0x4, R11 ;  /* 0x00000004e00d7824 */ /* 0x008fe200078e020b */
[----:B------:R-:W-:Y:S01]  /*2da00*/  ISETP.LT.AND P1, PT, R212, UR4, !P0 ;  /* 0x00000004d4007c0c */ /* 0x000fe2000c721270 */
[----:B------:R-:W-:Y:S01]  /*2da10*/  ULDC UR4, c[0x0][0x22c] ;  /* 0x00008b0000047ab9 */ /* 0x000fe20000000800 */
[-C--:B------:R-:W-:Y:S01]  /*2da20*/  LEA R10, P3, R11, R26.reuse, 0x2 ;  /* 0x0000001a0b0a7211 */ /* 0x080fe200078610ff */
[----:B------:R3:W-:Y:S01]  /*2da30*/  @P2 STG.E desc[UR18][R8.64], R45 ;  /* 0x0000002d08002986 */ /* 0x0007e2000c101912 */
[----:B----4-:R-:W-:Y:S01]  /*2da40*/  LEA R4, P2, R13, R26, 0x2 ;  /* 0x0000001a0d047211 */ /* 0x010fe200078410ff */
[----:B------:R-:W-:Y:S01]  /*2da50*/  IMAD R15, R224, 0x4, R13 ;  /* 0x00000004e00f7824 */ /* 0x000fe200078e020d */
[----:B------:R-:W-:-:S02]  /*2da60*/  LEA.HI.X.SX32 R11, R11, R27, 0x2, P3 ;  /* 0x0000001b0b0b7211 */ /* 0x000fc400018f16ff */
[----:B------:R-:W-:Y:S01]  /*2da70*/  ISETP.LT.AND P6, PT, R213, UR4, !P0 ;  /* 0x00000004d5007c0c */ /* 0x000fe2000c7c1270 */
[----:B------:R-:W-:Y:S01]  /*2da80*/  ULDC UR4, c[0x0][0x22c] ;  /* 0x00008b0000047ab9 */ /* 0x000fe20000000800 */
[-C--:B------:R-:W-:Y:S01]  /*2da90*/  LEA.HI.X.SX32 R5, R13, R27.reuse, 0x2, P2 ;  /* 0x0000001b0d057211 */ /* 0x080fe200010f16ff */
[----:B------:R4:W-:Y:S01]  /*2daa0*/  @P5 STG.E desc[UR18][R10.64], R42 ;  /* 0x0000002a0a005986 */ /* 0x0009e2000c101912 */
[----:B------:R-:W-:Y:S01]  /*2dab0*/  IMAD R13, R224, 0x4, R15 ;  /* 0x00000004e00d7824 */ /* 0x000fe200078e020f */
[----:B------:R-:W-:Y:S01]  /*2dac0*/  ISETP.LT.AND P4, PT, R214, UR4, !P0 ;  /* 0x00000004d6007c0c */ /* 0x000fe2000c781270 */
[----:B------:R-:W-:Y:S01]  /*2dad0*/  ULDC UR4, c[0x0][0x22c] ;  /* 0x00008b0000047ab9 */ /* 0x000fe20000000800 */
[-C--:B-1----:R-:W-:Y:S01]  /*2dae0*/  LEA R6, P5, R15, R26.reuse, 0x2 ;  /* 0x0000001a0f067211 */ /* 0x082fe200078a10ff */
[----:B------:R1:W-:Y:S01]  /*2daf0*/  @P1 STG.E desc[UR18][R4.64], R46 ;  /* 0x0000002e04001986 */ /* 0x0003e2000c101912 */
[-C--:B---3--:R-:W-:Y:S02]  /*2db00*/  LEA R8, P1, R13, R26.reuse, 0x2 ;  /* 0x0000001a0d087211 */ /* 0x088fe400078210ff */
        /* <DEDUP_REMOVED lines=9> */
[-C--:B----4-:R-:W-:Y:S01]  /*2dba0*/  LEA R10, P6, R15, R26.reuse, 0x2 ;  /* 0x0000001a0f0a7211 */ /* 0x090fe200078c10ff */
[----:B------:R4:W-:Y:S01]  /*2dbb0*/  @P4 STG.E desc[UR18][R8.64], R47 ;  /* 0x0000002f08004986 */ /* 0x0009e2000c101912 */
[----:B-1----:R-:W-:-:S02]  /*2dbc0*/  LEA R4, P4, R13, R26, 0x2 ;  /* 0x0000001a0d047211 */ /* 0x002fc400078810ff */
        /* <DEDUP_REMOVED lines=9> */
[-C--:B---3--:R-:W-:Y:S01]  /*2dc60*/  LEA R6, P3, R15, R26.reuse, 0x2 ;  /* 0x0000001a0f067211 */ /* 0x088fe200078610ff */
[----:B------:R3:W-:Y:S01]  /*2dc70*/  @P2 STG.E desc[UR18][R4.64], R32 ;  /* 0x0000002004002986 */ /* 0x0007e2000c101912 */
[----:B----4-:R-:W-:-:S02]  /*2dc80*/  LEA R8, P2, R13, R26, 0x2 ;  /* 0x0000001a0d087211 */ /* 0x010fc400078410ff */
        /* <DEDUP_REMOVED lines=9> */
[-C--:B-1----:R-:W-:Y:S01]  /*2dd20*/  LEA R10, P5, R15, R26.reuse, 0x2 ;  /* 0x0000001a0f0a7211 */ /* 0x082fe200078a10ff */
[----:B------:R1:W-:Y:S01]  /*2dd30*/  @P1 STG.E desc[UR18][R8.64], R33 ;  /* 0x0000002108001986 */ /* 0x0003e2000c101912 */
[----:B---3--:R-:W-:-:S02]  /*2dd40*/  LEA R4, P1, R13, R26, 0x2 ;  /* 0x0000001a0d047211 */ /* 0x008fc400078210ff */
        /* <DEDUP_REMOVED lines=25> */
[----:B------:R-:W-:Y:S01]  /*2dee0*/  IMAD R15, R224, 0x4, R13 ;  /* 0x00000004e00f7824 */ /* 0x000fe200078e020d */
        /* <DEDUP_REMOVED lines=146> */
[-C--:B------:R-:W-:Y:S01]  /*2e810*/  LEA.HI.X.SX32 R5, R13, R27.reuse, 0x2, P2 ;  /* 0x0000001b0d057211 */ /* 0x080fe200010f16ff */
[----:B------:R4:W-:Y:S01]  /*2e820*/  @P5 STG.E desc[UR18][R10.64], R96 ;  /* 0x000000600a005986 */ /* 0x0009e2000c101912 */
[----:B------:R-:W-:Y:S01]  /*2e830*/  IMAD R13, R224, 0x4, R15 ;  /* 0x00000004e00d7824 */ /* 0x000fe200078e020f */
[----:B------:R-:W-:Y:S01]  /*2e840*/  ISETP.LT.AND P4, PT, R251, UR4, !P0 ;  /* 0x00000004fb007c0c */ /* 0x000fe2000c781270 */
[----:B------:R-:W-:Y:S01]  /*2e850*/  ULDC UR4, c[0x0][0x22c] ;  /* 0x00008b0000047ab9 */ /* 0x000fe20000000800 */
[CC--:B-1----:R-:W-:Y:S01]  /*2e860*/  LEA R6, P5, R15.reuse, R26.reuse, 0x2 ;  /* 0x0000001a0f067211 */ /* 0x0c2fe200078a10ff */
[----:B------:R1:W-:Y:S01]  /*2e870*/  @P1 STG.E desc[UR18][R4.64], R100 ;  /* 0x0000006404001986 */ /* 0x0003e2000c101912 */
[----:B------:R-:W-:Y:S01]  /*2e880*/  ISETP.LT.AND P3, PT, R252, UR4, !P0 ;  /* 0x00000004fc007c0c */ /* 0x000fe2000c761270 */
[----:B------:R-:W-:Y:S01]  /*2e890*/  ULDC UR4, c[0x0][0x22c] ;  /* 0x00008b0000047ab9 */ /* 0x000fe20000000800 */
[-C--:B------:R-:W-:Y:S01]  /*2e8a0*/  LEA.HI.X.SX32 R7, R15, R27.reuse, 0x2, P5 ;  /* 0x0000001b0f077211 */ /* 0x080fe200028f16ff */
[C---:B------:R-:W-:Y:S01]  /*2e8b0*/  IMAD R15, R224.reuse, 0x4, R13 ;  /* 0x00000004e00f7824 */ /* 0x040fe200078e020d */
[-C--:B---3--:R-:W-:Y:S01]  /*2e8c0*/  LEA R8, P1, R13, R26.reuse, 0x2 ;  /* 0x0000001a0d087211 */ /* 0x088fe200078210ff */
[----:B------:R-:W3:Y:S01]  /*2e8d0*/  LDS.128 R28, [R3+UR7+0x800] ;  /* 0x00080007031c7984 */ /* 0x000ee20008000c00 */
[----:B------:R-:W-:Y:S01]  /*2e8e0*/  ISETP.LT.AND P2, PT, R155, UR4, !P0 ;  /* 0x000000049b007c0c */ /* 0x000fe2000c741270 */
[----:B------:R-:W-:Y:S01]  /*2e8f0*/  ULDC UR4, c[0x0][0x22c] ;  /* 0x00008b0000047ab9 */ /* 0x000fe20000000800 */
[----:B------:R-:W-:Y:S01]  /*2e900*/  LEA.HI.X.SX32 R9, R13, R27, 0x2, P1 ;  /* 0x0000001b0d097211 */ /* 0x000fe200008f16ff */
[----:B------:R-:W2:Y:S01]  /*2e910*/  LDL.LU R155, [R1+0x14] ;  /* 0x00001400019b7983 */ /* 0x000ea20000300800 */
[----:B------:R-:W-:Y:S01]  /*2e920*/  IMAD R13, R224, 0x4, R15 ;  /* 0x00000004e00d7824 */ /* 0x000fe200078e020f */
[----:B------:R-:W-:Y:S01]  /*2e930*/  ISETP.LT.AND P5, PT, R156, UR4, !P0 ;  /* 0x000000049c007c0c */ /* 0x000fe2000c7a1270 */
[----:B------:R-:W-:Y:S01]  /*2e940*/  ULDC UR4, c[0x0][0x22c] ;  /* 0x00008b0000047ab9 */ /* 0x000fe20000000800 */
[----:B------:R1:W-:Y:S01]  /*2e950*/  @P6 STG.E desc[UR18][R6.64], R97 ;  /* 0x0000006106006986 */ /* 0x0003e2000c101912 */
[----:B----4-:R-:W-:-:S03]  /*2e960*/  LEA R10, P6, R15, R26, 0x2 ;  /* 0x0000001a0f0a7211 */ /* 0x010fc600078c10ff */
[----:B------:R-:W4:Y:S01]  /*2e970*/  LDL.LU R156, [R1+0x18] ;  /* 0x00001800019c7983 */ /* 0x000f220000300800 */
[----:B------:R-:W-:Y:S01]  /*2e980*/  ISETP.LT.AND P1, PT, R153, UR4, !P0 ;  /* 0x0000000499007c0c */ /* 0x000fe2000c721270 */
[----:B------:R-:W-:Y:S02]  /*2e990*/  ULDC UR4, c[0x0][0x22c] ;  /* 0x00008b0000047ab9 */ /* 0x000fe40000000800 */
[----:B------:R3:W-:Y:S01]  /*2e9a0*/  @P4 STG.E desc[UR18][R8.64], R101 ;  /* 0x0000006508004986 */ /* 0x0007e2000c101912 */
[----:B-1----:R-:W-:Y:S02]  /*2e9b0*/  LEA R4, P4, R13, R26, 0x2 ;  /* 0x0000001a0d047211 */ /* 0x002fe400078810ff */
[-C--:B------:R-:W-:Y:S01]  /*2e9c0*/  LEA.HI.X.SX32 R11, R15, R27.reuse, 0x2, P6 ;  /* 0x0000001b0f0b7211 */ /* 0x080fe200030f16ff */
[----:B------:R-:W4:Y:S01]  /*2e9d0*/  LDL.LU R153, [R1+0x1c] ;  /* 0x00001c0001997983 */ /* 0x000f220000300800 */
[----:B------:R-:W-:Y:S01]  /*2e9e0*/  ISETP.LT.AND P6, PT, R154, UR4, !P0 ;  /* 0x000000049a007c0c */ /* 0x000fe2000c7c1270 */
[----:B------:R-:W-:Y:S01]  /*2e9f0*/  ULDC UR4, c[0x0][0x22c] ;  /* 0x00008b0000047ab9 */ /* 0x000fe20000000800 */
[----:B------:R-:W-:Y:S01]  /*2ea00*/  LEA.HI.X.SX32 R5, R13, R27, 0x2, P4 ;  /* 0x0000001b0d057211 */ /* 0x000fe200020f16ff */
[----:B------:R-:W4:Y:S01]  /*2ea10*/  LDL.LU R154, [R1+0x20] ;  /* 0x00002000019a7983 */ /* 0x000f220000300800 */
[----:B------:R-:W-:Y:S01]  /*2ea20*/  ISETP.LT.AND P4, PT, R175, UR4, !P0 ;  /* 0x00000004af007c0c */ /* 0x000fe2000c781270 */
[C---:B------:R-:W-:Y:S01]  /*2ea30*/  IMAD R15, R224.reuse, 0x4, R13 ;  /* 0x00000004e00f7824 */ /* 0x040fe200078e020d */
[----:B------:R-:W-:Y:S01]  /*2ea40*/  ULDC UR4, c[0x0][0x22c] ;  /* 0x00008b0000047ab9 */ /* 0x000fe20000000800 */
[----:B------:R-:W4:Y:S02]  /*2ea50*/  LDL.LU R175, [R1+0x24] ;  /* 0x0000240001af7983 */ /* 0x000f240000300800 */
[----:B------:R-:W-:-:S02]  /*2ea60*/  IMAD R13, R224, 0x4, R15 ;  /* 0x00000004e00d7824 */ /* 0x000fc400078e020f */
[----:B------:R1:W-:Y:S01]  /*2ea70*/  @P3 STG.E desc[UR18][R10.64], R98 ;  /* 0x000000620a003986 */ /* 0x0003e2000c101912 */
[----:B------:R-:W-:-:S03]  /*2ea80*/  LEA R6, P3, R15, R26, 0x2 ;  /* 0x0000001a0f067211 */ /* 0x000fc600078610ff */
[----:B------:R1:W-:Y:S01]  /*2ea90*/  @P2 STG.E desc[UR18][R4.64], R102 ;  /* 0x0000006604002986 */ /* 0x0003e2000c101912 */
[----:B------:R-:W-:Y:S01]  /*2eaa0*/  LEA.HI.X.SX32 R7, R15, R27, 0x2, P3 ;  /* 0x0000001b0f077211 */ /* 0x000fe200018f16ff */
[----:B------:R-:W-:Y:S01]  /*2eab0*/  IMAD R15, R224, 0x4, R13 ;  /* 0x00000004e00f7824 */ /* 0x000fe200078e020d */
[----:B---3--:R-:W-:-:S03]  /*2eac0*/  LEA R8, P2, R13, R26, 0x2 ;  /* 0x0000001a0d087211 */ /* 0x008fc600078410ff */
[----:B------:R3:W-:Y:S01]  /*2ead0*/  @P5 STG.E desc[UR18][R6.64], R99 ;  /* 0x0000006306005986 */ /* 0x0007e2000c101912 */
[----:B------:R-:W-:Y:S01]  /*2eae0*/  LEA.HI.X.SX32 R9, R13, R27, 0x2, P2 ;  /* 0x0000001b0d097211 */ /* 0x000fe200010f16ff */
[----:B------:R-:W-:Y:S01]  /*2eaf0*/  IMAD R13, R224, 0x4, R15 ;  /* 0x00000004e00d7824 */ /* 0x000fe200078e020f */
[----:B-1----:R-:W-:-:S04]  /*2eb00*/  LEA R10, P5, R15, R26, 0x2 ;  /* 0x0000001a0f0a7211 */ /* 0x002fc800078a10ff */
[-C--:B------:R-:W-:Y:S02]  /*2eb10*/  LEA.HI.X.SX32 R11, R15, R27.reuse, 0x2, P5 ;  /* 0x0000001b0f0b7211 */ /* 0x080fe400028f16ff */
[C---:B------:R-:W-:Y:S01]  /*2eb20*/  LEA R4, P5, R13.reuse, R26, 0x2 ;  /* 0x0000001a0d047211 */ /* 0x040fe200078a10ff */
[----:B------:R-:W-:Y:S03]  /*2eb30*/  @P1 STG.E desc[UR18][R8.64], R103 ;  /* 0x0000006708001986 */ /* 0x000fe6000c101912 */
[----:B------:R-:W-:Y:S01]  /*2eb40*/  LEA.HI.X.SX32 R5, R13, R27, 0x2, P5 ;  /* 0x0000001b0d057211 */ /* 0x000fe200028f16ff */
[----:B------:R1:W-:Y:S04]  /*2eb50*/  @P6 STG.E desc[UR18][R10.64], R160 ;  /* 0x000000a00a006986 */ /* 0x0003e8000c101912 */
[----:B------:R1:W-:Y:S01]  /*2eb60*/  @P4 STG.E desc[UR18][R4.64], R168 ;  /* 0x000000a804004986 */ /* 0x0003e2000c101912 */
[----:B--2---:R-:W-:Y:S01]  /*2eb70*/  ISETP.LT.AND P3, PT, R155, UR4, !P0 ;  /* 0x000000049b007c0c */ /* 0x004fe2000c761270 */
[----:B------:R-:W-:-:S02]  /*2eb80*/  ULDC UR4, c[0x0][0x22c] ;  /* 0x00008b0000047ab9 */ /* 0x000fc40000000800 */
[----:B------:R-:W2:Y:S01]  /*2eb90*/  LDL.LU R155, [R1+0x28] ;  /* 0x00002800019b7983 */ /* 0x000ea20000300800 */
[----:B----4-:R-:W-:Y:S01]  /*2eba0*/  ISETP.LT.AND P2, PT, R156, UR4, !P0 ;  /* 0x000000049c007c0c */ /* 0x010fe2000c741270 */
[----:B------:R-:W-:Y:S02]  /*2ebb0*/  ULDC UR4, c[0x0][0x22c] ;  /* 0x00008b0000047ab9 */ /* 0x000fe40000000800 */
[----:B------:R-:W4:Y:S01]  /*2ebc0*/  LDL.LU R156, [R1+0x2c] ;  /* 0x00002c00019c7983 */ /* 0x000f220000300800 */
[----:B------:R-:W-:Y:S01]  /*2ebd0*/  ISETP.LT.AND P1, PT, R153, UR4, !P0 ;  /* 0x0000000499007c0c */ /* 0x000fe2000c721270 */
[----:B------:R-:W-:Y:S02]  /*2ebe0*/  ULDC UR4, c[0x0][0x22c] ;  /* 0x00008b0000047ab9 */ /* 0x000fe40000000800 */
[----:B------:R-:W4:Y:S01]  /*2ebf0*/  LDL.LU R153, [R1+0x30] ;  /* 0x0000300001997983 */ /* 0x000f220000300800 */
[----:B------:R-:W-:Y:S01]  /*2ec00*/  ISETP.LT.AND P5, PT, R154, UR4, !P0 ;  /* 0x000000049a007c0c */ /* 0x000fe2000c7a1270 */
[----:B------:R-:W-:-:S02]  /*2ec10*/  ULDC UR4, c[0x0][0x22c] ;  /* 0x00008b0000047ab9 */ /* 0x000fc40000000800 */
[----:B------:R-:W4:Y:S01]  /*2ec20*/  LDL.LU R154, [R1+0x34] ;  /* 0x00003400019a7983 */ /* 0x000f220000300800 */
[----:B------:R-:W-:Y:S01]  /*2ec30*/  ISETP.LT.AND P4, PT, R175, UR4, !P0 ;  /* 0x00000004af007c0c */ /* 0x000fe2000c781270 */
[C---:B------:R-:W-:Y:S02]  /*2ec40*/  IMAD R15, R224.reuse, 0x4, R13 ;  /* 0x00000004e00f7824 */ /* 0x040fe400078e020d */
[----:B------:R-:W4:Y:S01]  /*2ec50*/  LDL.LU R175, [R1+0x38] ;  /* 0x0000380001af7983 */ /* 0x000f220000300800 */
[----:B------:R-:W-:Y:S01]  /*2ec60*/  ULDC UR4, c[0x0][0x22c] ;  /* 0x00008b0000047ab9 */ /* 0x000fe20000000800 */
[----:B------:R-:W-:Y:S01]  /*2ec70*/  IMAD R13, R224, 0x4, R15 ;  /* 0x00000004e00d7824 */ /* 0x000fe200078e020f */
[----:B---3--:R-:W-:-:S03]  /*2ec80*/  LEA R6, P6, R15, R26, 0x2 ;  /* 0x0000001a0f067211 */ /* 0x008fc600078c10ff */
[----:B-1----:R-:W-:Y:S01]  /*2ec90*/  IMAD R11, R224, 0x4, R13 ;  /* 0x00000004e00b7824 */ /* 0x002fe200078e020d */
[----:B------:R-:W-:Y:S02]  /*2eca0*/  LEA.HI.X.SX32 R7, R15, R27, 0x2, P6 ;  /* 0x0000001b0f077211 */ /* 0x000fe400030f16ff */
[----:B------:R-:W-:-:S04]  /*2ecb0*/  LEA R8, P6, R13, R26, 0x2 ;  /* 0x0000001a0d087211 */ /* 0x000fc800078c10ff */
[----:B------:R-:W-:Y:S01]  /*2ecc0*/  LEA.HI.X.SX32 R9, R13, R27, 0x2, P6 ;  /* 0x0000001b0d097211 */ /* 0x000fe200030f16ff */
[----:B------:R-:W-:Y:S01]  /*2ecd0*/  IMAD R13, R224, 0x4, R11 ;  /* 0x00000004e00d7824 */ /* 0x000fe200078e020b */
[----:B------:R-:W-:-:S04]  /*2ece0*/  LEA R10, P6, R11, R26, 0x2 ;  /* 0x0000001a0b0a7211 */ /* 0x000fc800078c10ff */
[-C--:B------:R-:W-:Y:S02]  /*2ecf0*/  LEA.HI.X.SX32 R11, R11, R27.reuse, 0x2, P6 ;  /* 0x0000001b0b0b7211 */ /* 0x080fe400030f16ff */
[C---:B------:R-:W-:Y:S01]  /*2ed00*/  LEA R4, P6, R13.reuse, R26, 0x2 ;  /* 0x0000001a0d047211 */ /* 0x040fe200078c10ff */
[----:B------:R1:W-:Y:S03]  /*2ed10*/  @P3 STG.E desc[UR18][R6.64], R161 ;  /* 0x000000a106003986 */ /* 0x0003e6000c101912 */
[----:B------:R-:W-:Y:S01]  /*2ed20*/  LEA.HI.X.SX32 R5, R13, R27, 0x2, P6 ;  /* 0x0000001b0d057211 */ /* 0x000fe200030f16ff */
[----:B------:R3:W-:Y:S04]  /*2ed30*/  @P2 STG.E desc[UR18][R8.64], R169 ;  /* 0x000000a908002986 */ /* 0x0007e8000c101912 */
[----:B------:R3:W-:Y:S01]  /*2ed40*/  @P1 STG.E desc[UR18][R10.64], R162 ;  /* 0x000000a20a001986 */ /* 0x0007e2000c101912 */
[----:B-1----:R-:W-:-:S03]  /*2ed50*/  IMAD R7, R224, 0x4, R13 ;  /* 0x00000004e0077824 */ /* 0x002fc600078e020d */
[----:B------:R1:W-:Y:S02]  /*2ed60*/  @P5 STG.E desc[UR18][R4.64], R170 ;  /* 0x000000aa04005986 */ /* 0x0003e4000c101912 */
[----:B------:R-:W-:Y:S01]  /*2ed70*/  LEA R6, P5, R7, R26, 0x2 ;  /* 0x0000001a07067211 */ /* 0x000fe200078a10ff */
[----:B------:R-:W-:-:S03]  /*2ed80*/  IMAD R13, R224, 0x4, R7 ;  /* 0x00000004e00d7824 */ /* 0x000fc600078e0207 */
[----:B------:R-:W-:-:S05]  /*2ed90*/  LEA.HI.X.SX32 R7, R7, R27, 0x2, P5 ;  /* 0x0000001b07077211 */ /* 0x000fca00028f16ff */
[----:B------:R-:W-:Y:S01]  /*2eda0*/  @P4 STG.E desc[UR18][R6.64], R163 ;  /* 0x000000a306004986 */ /* 0x000fe2000c101912 */
[----:B--2---:R-:W-:Y:S01]  /*2edb0*/  ISETP.LT.AND P3, PT, R155, UR4, !P0 ;  /* 0x000000049b007c0c */ /* 0x004fe2000c761270 */
[----:B------:R-:W-:Y:S02]  /*2edc0*/  ULDC UR4, c[0x0][0x22c] ;  /* 0x00008b0000047ab9 */ /* 0x000fe40000000800 */
[----:B------:R-:W2:Y:S01]  /*2edd0*/  LDL.LU R155, [R1+0x3c] ;  /* 0x00003c00019b7983 */ /* 0x000ea20000300800 */
[----:B----4-:R-:W-:Y:S01]  /*2ede0*/  ISETP.LT.AND P2, PT, R156, UR4, !P0 ;  /* 0x000000049c007c0c */ /* 0x010fe2000c741270 */
[----:B------:R-:W-:Y:S02]  /*2edf0*/  ULDC UR4, c[0x0][0x22c] ;  /* 0x00008b0000047ab9 */ /* 0x000fe40000000800 */
[----:B------:R-:W4:Y:S01]  /*2ee00*/  LDL.LU R156, [R1+0x40] ;  /* 0x00004000019c7983 */ /* 0x000f220000300800 */
[----:B------:R-:W-:Y:S01]  /*2ee10*/  ISETP.LT.AND P1, PT, R153, UR4, !P0 ;  /* 0x0000000499007c0c */ /* 0x000fe2000c721270 */
[----:B------:R-:W-:-:S02]  /*2ee20*/  ULDC UR4, c[0x0][0x22c] ;  /* 0x00008b0000047ab9 */ /* 0x000fc40000000800 */
[----:B------:R-:W-:Y:S01]  /*2ee30*/  ISETP.LT.AND P5, PT, R154, UR4, !P0 ;  /* 0x000000049a007c0c */ /* 0x000fe2000c7a1270 */
[----:B------:R-:W-:Y:S02]  /*2ee40*/  ULDC UR4, c[0x0][0x22c] ;  /* 0x00008b0000047ab9 */ /* 0x000fe40000000800 */
[----:B------:R-:W-:Y:S01]  /*2ee50*/  ISETP.LT.AND P4, PT, R175, UR4, !P0 ;  /* 0x00000004af007c0c */ /* 0x000fe2000c781270 */
[C---:B---3--:R-:W-:Y:S01]  /*2ee60*/  IMAD R9, R224.reuse, 0x4, R13 ;  /* 0x00000004e0097824 */ /* 0x048fe200078e020d */
[----:B------:R-:W3:Y:S01]  /*2ee70*/  LDL.LU R175, [R1+0x44] ;  /* 0x0000440001af7983 */ /* 0x000ee20000300800 */
[C---:B------:R-:W-:Y:S01]  /*2ee80*/  LEA R2, P6, R13.reuse, R26, 0x2 ;  /* 0x0000001a0d027211 */ /* 0x040fe200078c10ff */
[----:B------:R-:W-:Y:S01]  /*2ee90*/  ULDC UR4, c[0x0][0x22c] ;  /* 0x00008b0000047ab9 */ /* 0x000fe20000000800 */
[----:B------:R-:W-:Y:S02]  /*2eea0*/  IMAD R15, R224, 0x4, R9 ;  /* 0x00000004e00f7824 */ /* 0x000fe400078e0209 */
[----:B------:R-:W-:-:S02]  /*2eeb0*/  LEA.HI.X.SX32 R3, R13, R27, 0x2, P6 ;  /* 0x0000001b0d037211 */ /* 0x000fc400030f16ff */
[C---:B------:R-:W-:Y:S01]  /*2eec0*/  IMAD R11, R224.reuse, 0x4, R15 ;  /* 0x00000004e00b7824 */ /* 0x040fe200078e020f */
[-C--:B------:R-:W-:Y:S02]  /*2eed0*/  LEA R8, P6, R15, R26.reuse, 0x2 ;  /* 0x0000001a0f087211 */ /* 0x080fe400078c10ff */
[----:B------:R1:W-:Y:S02]  /*2eee0*/  @P3 STG.E desc[UR18][R2.64], R171 ;  /* 0x000000ab02003986 */ /* 0x0003e4000c101912 */
[----:B-1----:R-:W-:Y:S01]  /*2eef0*/  LEA R4, P3, R9, R26, 0x2 ;  /* 0x0000001a09047211 */ /* 0x002fe200078610ff */
[----:B------:R-:W-:-:S03]  /*2ef00*/  IMAD R13, R224, 0x4, R11 ;  /* 0x00000004e00d7824 */ /* 0x000fc600078e020b */
[-C--:B------:R-:W-:Y:S01]  /*2ef10*/  LEA.HI.X.SX32 R5, R9, R27.reuse, 0x2, P3 ;  /* 0x0000001b09057211 */ /* 0x080fe200018f16ff */
[----:B------:R-:W-:Y:S01]  /*2ef20*/  IMAD R17, R224, 0x4, R13 ;  /* 0x00000004e0117824 */ /* 0x000fe200078e020d */
[----:B------:R-:W-:-:S03]  /*2ef30*/  LEA.HI.X.SX32 R9, R15, R27, 0x2, P6 ;  /* 0x0000001b0f097211 */ /* 0x000fc600030f16ff */
[----:B------:R1:W-:Y:S01]  /*2ef40*/  @P2 STG.E desc[UR18][R4.64], R20 ;  /* 0x0000001404002986 */ /* 0x0003e2000c101912 */
[C---:B------:R-:W-:Y:S01]  /*2ef50*/  IMAD R15, R224.reuse, 0x4, R17 ;  /* 0x00000004e00f7824 */ /* 0x040fe200078e0211 */
[-C--:B------:R-:W-:Y:S02]  /*2ef60*/  LEA R2, P6, R11, R26.reuse, 0x2 ;  /* 0x0000001a0b027211 */ /* 0x080fe400078c10ff */
[----:B------:R2:W-:Y:S01]  /*2ef70*/  @P1 STG.E desc[UR18][R8.64], R28 ;  /* 0x0000001c08001986 */ /* 0x0005e2000c101912 */
[-C--:B------:R-:W-:Y:S01]  /*2ef80*/  LEA R6, P1, R13, R26.reuse, 0x2 ;  /* 0x0000001a0d067211 */ /* 0x080fe200078210ff */
[C---:B------:R-:W-:Y:S01]  /*2ef90*/  IMAD R19, R224.reuse, 0x4, R15 ;  /* 0x00000004e0137824 */ /* 0x040fe200078e020f */
[-C--:B------:R-:W-:Y:S02]  /*2efa0*/  LEA.HI.X.SX32 R3, R11, R27.reuse, 0x2, P6 ;  /* 0x0000001b0b037211 */ /* 0x080fe400030f16ff */
[----:B------:R-:W-:Y:S01]  /*2efb0*/  LEA.HI.X.SX32 R7, R13, R27, 0x2, P1 ;  /* 0x0000001b0d077211 */ /* 0x000fe200008f16ff */
[----:B------:R-:W-:Y:S01]  /*2efc0*/  IMAD R224, R224, 0x4, R19 ;  /* 0x00000004e0e07824 */ /* 0x000fe200078e0213 */
[----:B------:R-:W-:-:S02]  /*2efd0*/  LEA R10, P6, R17, R26, 0x2 ;  /* 0x0000001a110a7211 */ /* 0x000fc400078c10ff */
[-C--:B-1----:R-:W-:Y:S02]  /*2efe0*/  LEA R4, P1, R15, R26.reuse, 0x2 ;  /* 0x0000001a0f047211 */ /* 0x082fe400078210ff */
[-C--:B------:R-:W-:Y:S02]  /*2eff0*/  LEA.HI.X.SX32 R11, R17, R27.reuse, 0x2, P6 ;  /* 0x0000001b110b7211 */ /* 0x080fe400030f16ff */
[----:B------:R-:W-:Y:S02]  /*2f000*/  LEA.HI.X.SX32 R5, R15, R27, 0x2, P1 ;  /* 0x0000001b0f057211 */ /* 0x000fe400008f16ff */
[----:B------:R-:W-:-:S04]  /*2f010*/  LEA R12, P6, R224, R26, 0x2 ;  /* 0x0000001ae00c7211 */ /* 0x000fc800078c10ff */
[-C--:B------:R-:W-:Y:S02]  /*2f020*/  LEA.HI.X.SX32 R13, R224, R27.reuse, 0x2, P6 ;  /* 0x0000001be00d7211 */ /* 0x080fe400030f16ff */
[C---:B------:R-:W-:Y:S01]  /*2f030*/  LEA R26, P6, R19.reuse, R26, 0x2 ;  /* 0x0000001a131a7211 */ /* 0x040fe200078c10ff */
[----:B------:R1:W-:Y:S03]  /*2f040*/  @P5 STG.E desc[UR18][R2.64], R21 ;  /* 0x0000001502005986 */ /* 0x0003e6000c101912 */
[----:B------:R-:W-:Y:S01]  /*2f050*/  LEA.HI.X.SX32 R27, R19, R27, 0x2, P6 ;  /* 0x0000001b131b7211 */ /* 0x000fe200030f16ff */
[----:B------:R1:W-:Y:S01]  /*2f060*/  @P4 STG.E desc[UR18][R6.64], R29 ;  /* 0x0000001d06004986 */ /* 0x0003e2000c101912 */
[----:B--2---:R-:W-:Y:S01]  /*2f070*/  ISETP.LT.AND P3, PT, R155, UR4, !P0 ;  /* 0x000000049b007c0c */ /* 0x004fe2000c761270 */
[----:B------:R-:W-:Y:S02]  /*2f080*/  ULDC UR4, c[0x0][0x22c] ;  /* 0x00008b0000047ab9 */ /* 0x000fe40000000800 */
[----:B----4-:R-:W-:Y:S01]  /*2f090*/  ISETP.LT.AND P2, PT, R156, UR4, !P0 ;  /* 0x000000049c007c0c */ /* 0x010fe2000c741270 */
[----:B------:R-:W-:-:S02]  /*2f0a0*/  ULDC UR4, c[0x0][0x22c] ;  /* 0x00008b0000047ab9 */ /* 0x000fc40000000800 */
[----:B------:R-:W-:Y:S01]  /*2f0b0*/  ISETP.LT.AND P1, PT, R177, UR4, !P0 ;  /* 0x00000004b1007c0c */ /* 0x000fe2000c721270 */
[----:B------:R-:W-:-:S06]  /*2f0c0*/  ULDC UR4, c[0x0][0x22c] ;  /* 0x00008b0000047ab9 */ /* 0x000fcc0000000800 */
[----:B------:R1:W-:Y:S01]  /*2f0d0*/  @P3 STG.E desc[UR18][R10.64], R22 ;  /* 0x000000160a003986 */ /* 0x0003e2000c101912 */
[----:B---3--:R-:W-:-:S03]  /*2f0e0*/  ISETP.LT.AND P0, PT, R175, UR4, !P0 ;  /* 0x00000004af007c0c */ /* 0x008fc6000c701270 */
[----:B------:R1:W-:Y:S04]  /*2f0f0*/  @P2 STG.E desc[UR18][R4.64], R30 ;  /* 0x0000001e04002986 */ /* 0x0003e8000c101912 */
[----:B------:R1:W-:Y:S06]  /*2f100*/  @P1 STG.E desc[UR18][R26.64], R23 ;  /* 0x000000171a001986 */ /* 0x0003ec000c101912 */
[----:B------:R-:W-:Y:S05]  /*2f110*/  @!P0 EXIT ;  /* 0x000000000000894d */ /* 0x000fea0003800000 */
[----:B------:R-:W-:Y:S01]  /*2f120*/  STG.E desc[UR18][R12.64], R31 ;  /* 0x0000001f0c007986 */ /* 0x000fe2000c101912 */
[----:B------:R-:W-:Y:S05]  /*2f130*/  EXIT ;  /* 0x000000000000794d */ /* 0x000fea0003800000 */
.L_x_2:
[----:B------:R-:W-:-:S00]  /*2f140*/  BRA `(.L_x_2) ;  /* 0xfffffffc00fc7947 */ /* 0x000fc0000383ffff */
[----:B------:R-:W-:-:S00]  /*2f150*/  NOP ;  /* 0x0000000000007918 */ /* 0x000fc00000000000 */
        /* <DEDUP_REMOVED lines=10> */
.L_x_3:


//--------------------- .nv.shared.matmul_kernel  --------------------------
	.section	.nv.shared.matmul_kernel,"aw",@nobits
	.sectionflags	@""
	.align	16
	.zero		1024


//--------------------- .nv.shared.reserved.0     --------------------------
	.section	.nv.shared.reserved.0,"aw",@nobits
	.weak		__nv_reservedSMEM_offset_0_alias
	.size		__nv_reservedSMEM_offset_0_alias, 0, 0
	.other		__nv_reservedSMEM_offset_0_alias,@"STO_CUDA_RESERVED_SHARED STV_DEFAULT"
__nv_reservedSMEM_offset_0_alias:
	.zero		0


//--------------------- .nv.constant0.matmul_kernel --------------------------
	.section	.nv.constant0.matmul_kernel,"a",@progbits
	.sectionflags	@""
	.align	4
.nv.constant0.matmul_kernel:
	.zero		608


//--------------------- SYMBOLS --------------------------

	.type		.nv.reservedSmem.offset0,@object
	.size		.nv.reservedSmem.offset0,0x4
